//
// Generated by NVIDIA NVVM Compiler
//
// Compiler Build ID: CL-36424714
// Cuda compilation tools, release 13.0, V13.0.88
// Based on NVVM 20.0.0
//

.version 9.0
.target sm_100
.address_size 64

	// .globl	_Z21generateStressAddendsPfS_Pddi
// _ZZN3cub18CUB_300001_SM_10006detail6reduce28DeviceReduceSingleTileKernelINS2_10policy_hubIdjN4cuda3std3__44plusIdEEE10Policy1000EN6thrust24THRUST_300001_SM_1000_NS10device_ptrIdEEPdjS9_ddNS7_10__identityEEEvT0_T1_T2_T3_T4_T6_E12temp_storage has been demoted
// _ZZN3cub18CUB_300001_SM_10006detail6reduce18DeviceReduceKernelINS2_10policy_hubIdjN4cuda3std3__44plusIdEEE10Policy1000EN6thrust24THRUST_300001_SM_1000_NS10device_ptrIdEEjS9_dNS7_10__identityEEEvT0_PT3_T1_NS0_13GridEvenShareISK_EET2_T4_E12temp_storage has been demoted
// _ZZN3cub18CUB_300001_SM_10006detail6reduce28DeviceReduceSingleTileKernelINS2_10policy_hubIdjN4cuda3std3__44plusIdEEE10Policy1000EPdSC_iS9_ddNS7_10__identityEEEvT0_T1_T2_T3_T4_T6_E12temp_storage has been demoted
// _ZZN3cub18CUB_300001_SM_10006detail6reduce28DeviceReduceSingleTileKernelINS2_10policy_hubIdyN4cuda3std3__44plusIdEEE10Policy1000EN6thrust24THRUST_300001_SM_1000_NS10device_ptrIdEEPdyS9_ddNS7_10__identityEEEvT0_T1_T2_T3_T4_T6_E12temp_storage has been demoted
// _ZZN3cub18CUB_300001_SM_10006detail6reduce18DeviceReduceKernelINS2_10policy_hubIdyN4cuda3std3__44plusIdEEE10Policy1000EN6thrust24THRUST_300001_SM_1000_NS10device_ptrIdEEyS9_dNS7_10__identityEEEvT0_PT3_T1_NS0_13GridEvenShareISK_EET2_T4_E12temp_storage has been demoted
// _ZZN3cub18CUB_300001_SM_10006detail6reduce28DeviceReduceSingleTileKernelINS2_10policy_hubIdyN4cuda3std3__44plusIdEEE10Policy1000EPdSC_iS9_ddNS7_10__identityEEEvT0_T1_T2_T3_T4_T6_E12temp_storage has been demoted
.global .align 1 .b8 _ZN34_INTERNAL_2ee95e92_4_k_cu_35c37a934cuda3std3__45__cpo5beginE[1];
.global .align 1 .b8 _ZN34_INTERNAL_2ee95e92_4_k_cu_35c37a934cuda3std3__45__cpo3endE[1];
.global .align 1 .b8 _ZN34_INTERNAL_2ee95e92_4_k_cu_35c37a934cuda3std3__45__cpo6cbeginE[1];
.global .align 1 .b8 _ZN34_INTERNAL_2ee95e92_4_k_cu_35c37a934cuda3std3__45__cpo4cendE[1];
.global .align 1 .b8 _ZN34_INTERNAL_2ee95e92_4_k_cu_35c37a934cuda3std3__45__cpo6rbeginE[1];
.global .align 1 .b8 _ZN34_INTERNAL_2ee95e92_4_k_cu_35c37a934cuda3std3__45__cpo4rendE[1];
.global .align 1 .b8 _ZN34_INTERNAL_2ee95e92_4_k_cu_35c37a934cuda3std3__45__cpo7crbeginE[1];
.global .align 1 .b8 _ZN34_INTERNAL_2ee95e92_4_k_cu_35c37a934cuda3std3__45__cpo5crendE[1];
.global .align 1 .b8 _ZN34_INTERNAL_2ee95e92_4_k_cu_35c37a934cuda3std3__436_GLOBAL__N__2ee95e92_4_k_cu_35c37a936ignoreE[1];
.global .align 1 .b8 _ZN34_INTERNAL_2ee95e92_4_k_cu_35c37a934cuda3std3__419piecewise_constructE[1];
.global .align 1 .b8 _ZN34_INTERNAL_2ee95e92_4_k_cu_35c37a934cuda3std3__48in_placeE[1];
.global .align 1 .b8 _ZN34_INTERNAL_2ee95e92_4_k_cu_35c37a934cuda3std3__420unreachable_sentinelE[1];
.global .align 1 .b8 _ZN34_INTERNAL_2ee95e92_4_k_cu_35c37a934cuda3std3__47nulloptE[1];
.global .align 1 .b8 _ZN34_INTERNAL_2ee95e92_4_k_cu_35c37a934cuda3std3__48unexpectE[1];
.global .align 1 .b8 _ZN34_INTERNAL_2ee95e92_4_k_cu_35c37a934cuda3std6ranges3__45__cpo4swapE[1];
.global .align 1 .b8 _ZN34_INTERNAL_2ee95e92_4_k_cu_35c37a934cuda3std6ranges3__45__cpo9iter_moveE[1];
.global .align 1 .b8 _ZN34_INTERNAL_2ee95e92_4_k_cu_35c37a934cuda3std6ranges3__45__cpo5beginE[1];
.global .align 1 .b8 _ZN34_INTERNAL_2ee95e92_4_k_cu_35c37a934cuda3std6ranges3__45__cpo3endE[1];
.global .align 1 .b8 _ZN34_INTERNAL_2ee95e92_4_k_cu_35c37a934cuda3std6ranges3__45__cpo6cbeginE[1];
.global .align 1 .b8 _ZN34_INTERNAL_2ee95e92_4_k_cu_35c37a934cuda3std6ranges3__45__cpo4cendE[1];
.global .align 1 .b8 _ZN34_INTERNAL_2ee95e92_4_k_cu_35c37a934cuda3std6ranges3__45__cpo7advanceE[1];
.global .align 1 .b8 _ZN34_INTERNAL_2ee95e92_4_k_cu_35c37a934cuda3std6ranges3__45__cpo9iter_swapE[1];
.global .align 1 .b8 _ZN34_INTERNAL_2ee95e92_4_k_cu_35c37a934cuda3std6ranges3__45__cpo4nextE[1];
.global .align 1 .b8 _ZN34_INTERNAL_2ee95e92_4_k_cu_35c37a934cuda3std6ranges3__45__cpo4prevE[1];
.global .align 1 .b8 _ZN34_INTERNAL_2ee95e92_4_k_cu_35c37a934cuda3std6ranges3__45__cpo4dataE[1];
.global .align 1 .b8 _ZN34_INTERNAL_2ee95e92_4_k_cu_35c37a934cuda3std6ranges3__45__cpo5cdataE[1];
.global .align 1 .b8 _ZN34_INTERNAL_2ee95e92_4_k_cu_35c37a934cuda3std6ranges3__45__cpo4sizeE[1];
.global .align 1 .b8 _ZN34_INTERNAL_2ee95e92_4_k_cu_35c37a934cuda3std6ranges3__45__cpo5ssizeE[1];
.global .align 1 .b8 _ZN34_INTERNAL_2ee95e92_4_k_cu_35c37a934cuda3std6ranges3__45__cpo8distanceE[1];
.global .align 1 .b8 _ZN34_INTERNAL_2ee95e92_4_k_cu_35c37a936thrust24THRUST_300001_SM_1000_NS8cuda_cub3parE[1];
.global .align 1 .b8 _ZN34_INTERNAL_2ee95e92_4_k_cu_35c37a936thrust24THRUST_300001_SM_1000_NS8cuda_cub10par_nosyncE[1];
.global .align 1 .b8 _ZN34_INTERNAL_2ee95e92_4_k_cu_35c37a936thrust24THRUST_300001_SM_1000_NS6system6detail10sequential3seqE[1];
.global .align 1 .b8 _ZN34_INTERNAL_2ee95e92_4_k_cu_35c37a936thrust24THRUST_300001_SM_1000_NS6system3cpp3parE[1];
.global .align 1 .b8 _ZN34_INTERNAL_2ee95e92_4_k_cu_35c37a936thrust24THRUST_300001_SM_1000_NS12placeholders2_1E[1];
.global .align 1 .b8 _ZN34_INTERNAL_2ee95e92_4_k_cu_35c37a936thrust24THRUST_300001_SM_1000_NS12placeholders2_2E[1];
.global .align 1 .b8 _ZN34_INTERNAL_2ee95e92_4_k_cu_35c37a936thrust24THRUST_300001_SM_1000_NS12placeholders2_3E[1];
.global .align 1 .b8 _ZN34_INTERNAL_2ee95e92_4_k_cu_35c37a936thrust24THRUST_300001_SM_1000_NS12placeholders2_4E[1];
.global .align 1 .b8 _ZN34_INTERNAL_2ee95e92_4_k_cu_35c37a936thrust24THRUST_300001_SM_1000_NS12placeholders2_5E[1];
.global .align 1 .b8 _ZN34_INTERNAL_2ee95e92_4_k_cu_35c37a936thrust24THRUST_300001_SM_1000_NS12placeholders2_6E[1];
.global .align 1 .b8 _ZN34_INTERNAL_2ee95e92_4_k_cu_35c37a936thrust24THRUST_300001_SM_1000_NS12placeholders2_7E[1];
.global .align 1 .b8 _ZN34_INTERNAL_2ee95e92_4_k_cu_35c37a936thrust24THRUST_300001_SM_1000_NS12placeholders2_8E[1];
.global .align 1 .b8 _ZN34_INTERNAL_2ee95e92_4_k_cu_35c37a936thrust24THRUST_300001_SM_1000_NS12placeholders2_9E[1];
.global .align 1 .b8 _ZN34_INTERNAL_2ee95e92_4_k_cu_35c37a936thrust24THRUST_300001_SM_1000_NS12placeholders3_10E[1];
.global .align 1 .b8 _ZN34_INTERNAL_2ee95e92_4_k_cu_35c37a936thrust24THRUST_300001_SM_1000_NS3seqE[1];
.global .align 1 .b8 _ZN34_INTERNAL_2ee95e92_4_k_cu_35c37a936thrust24THRUST_300001_SM_1000_NS6deviceE[1];

.visible .entry _Z21generateStressAddendsPfS_Pddi(
	.param .u64 .ptr .align 1 _Z21generateStressAddendsPfS_Pddi_param_0,
	.param .u64 .ptr .align 1 _Z21generateStressAddendsPfS_Pddi_param_1,
	.param .u64 .ptr .align 1 _Z21generateStressAddendsPfS_Pddi_param_2,
	.param .f64 _Z21generateStressAddendsPfS_Pddi_param_3,
	.param .u32 _Z21generateStressAddendsPfS_Pddi_param_4
)
{
	.reg .pred 	%p<5>;
	.reg .b32 	%r<25>;
	.reg .b32 	%f<3>;
	.reg .b64 	%rd<12>;
	.reg .b64 	%fd<10>;

	ld.param.u64 	%rd4, [_Z21generateStressAddendsPfS_Pddi_param_0];
	ld.param.u64 	%rd5, [_Z21generateStressAddendsPfS_Pddi_param_1];
	ld.param.u64 	%rd6, [_Z21generateStressAddendsPfS_Pddi_param_2];
	ld.param.f64 	%fd3, [_Z21generateStressAddendsPfS_Pddi_param_3];
	ld.param.u32 	%r10, [_Z21generateStressAddendsPfS_Pddi_param_4];
	mov.u32 	%r11, %ctaid.x;
	mov.u32 	%r1, %ntid.x;
	mov.u32 	%r12, %tid.x;
	mad.lo.s32 	%r24, %r11, %r1, %r12;
	add.s32 	%r3, %r10, 1;
	mad.lo.s32 	%r13, %r10, %r10, %r10;
	shr.u32 	%r14, %r13, 31;
	add.s32 	%r15, %r13, %r14;
	shr.s32 	%r4, %r15, 1;
	setp.ge.u32 	%p1, %r24, %r4;
	@%p1 bra 	$L__BB0_5;
	mov.u32 	%r16, %nctaid.x;
	mul.lo.s32 	%r5, %r1, %r16;
	cvta.to.global.u64 	%rd1, %rd4;
	cvta.to.global.u64 	%rd2, %rd5;
	cvta.to.global.u64 	%rd3, %rd6;
$L__BB0_2:
	div.u32 	%r17, %r24, %r3;
	mul.lo.s32 	%r18, %r17, %r3;
	sub.s32 	%r19, %r24, %r18;
	setp.gt.s32 	%p2, %r19, %r17;
	not.b32 	%r20, %r17;
	add.s32 	%r21, %r10, %r20;
	sub.s32 	%r22, %r10, %r19;
	selp.b32 	%r7, %r21, %r17, %p2;
	selp.b32 	%r8, %r22, %r19, %p2;
	setp.eq.s32 	%p3, %r7, %r8;
	mov.f64 	%fd9, 0d0000000000000000;
	@%p3 bra 	$L__BB0_4;
	mad.lo.s32 	%r23, %r7, %r10, %r8;
	mul.wide.s32 	%rd7, %r23, 4;
	add.s64 	%rd8, %rd1, %rd7;
	ld.global.f32 	%f1, [%rd8];
	cvt.f64.f32 	%fd5, %f1;
	add.s64 	%rd9, %rd2, %rd7;
	ld.global.f32 	%f2, [%rd9];
	cvt.f64.f32 	%fd6, %f2;
	sub.f64 	%fd9, %fd5, %fd6;
$L__BB0_4:
	mul.f64 	%fd7, %fd9, %fd9;
	mul.f64 	%fd8, %fd3, %fd7;
	mul.wide.u32 	%rd10, %r24, 8;
	add.s64 	%rd11, %rd3, %rd10;
	st.global.f64 	[%rd11], %fd8;
	add.s32 	%r24, %r24, %r5;
	setp.lt.u32 	%p4, %r24, %r4;
	@%p4 bra 	$L__BB0_2;
$L__BB0_5:
	ret;

}
	// .globl	_Z42generateNormalizedStressDenominatorAddendsPfPdi
.visible .entry _Z42generateNormalizedStressDenominatorAddendsPfPdi(
	.param .u64 .ptr .align 1 _Z42generateNormalizedStressDenominatorAddendsPfPdi_param_0,
	.param .u64 .ptr .align 1 _Z42generateNormalizedStressDenominatorAddendsPfPdi_param_1,
	.param .u32 _Z42generateNormalizedStressDenominatorAddendsPfPdi_param_2
)
{
	.reg .pred 	%p<5>;
	.reg .b32 	%r<25>;
	.reg .b32 	%f<2>;
	.reg .b64 	%rd<9>;
	.reg .b64 	%fd<6>;

	ld.param.u64 	%rd3, [_Z42generateNormalizedStressDenominatorAddendsPfPdi_param_0];
	ld.param.u64 	%rd4, [_Z42generateNormalizedStressDenominatorAddendsPfPdi_param_1];
	ld.param.u32 	%r10, [_Z42generateNormalizedStressDenominatorAddendsPfPdi_param_2];
	mov.u32 	%r11, %ctaid.x;
	mov.u32 	%r1, %ntid.x;
	mov.u32 	%r12, %tid.x;
	mad.lo.s32 	%r24, %r11, %r1, %r12;
	add.s32 	%r3, %r10, 1;
	mad.lo.s32 	%r13, %r10, %r10, %r10;
	shr.u32 	%r14, %r13, 31;
	add.s32 	%r15, %r13, %r14;
	shr.s32 	%r4, %r15, 1;
	setp.ge.u32 	%p1, %r24, %r4;
	@%p1 bra 	$L__BB1_5;
	mov.u32 	%r16, %nctaid.x;
	mul.lo.s32 	%r5, %r1, %r16;
	cvta.to.global.u64 	%rd1, %rd3;
	cvta.to.global.u64 	%rd2, %rd4;
$L__BB1_2:
	div.u32 	%r17, %r24, %r3;
	mul.lo.s32 	%r18, %r17, %r3;
	sub.s32 	%r19, %r24, %r18;
	setp.gt.s32 	%p2, %r19, %r17;
	not.b32 	%r20, %r17;
	add.s32 	%r21, %r10, %r20;
	sub.s32 	%r22, %r10, %r19;
	selp.b32 	%r7, %r21, %r17, %p2;
	selp.b32 	%r8, %r22, %r19, %p2;
	setp.eq.s32 	%p3, %r7, %r8;
	mov.f64 	%fd5, 0d0000000000000000;
	@%p3 bra 	$L__BB1_4;
	mad.lo.s32 	%r23, %r7, %r10, %r8;
	mul.wide.s32 	%rd5, %r23, 4;
	add.s64 	%rd6, %rd1, %rd5;
	ld.global.f32 	%f1, [%rd6];
	cvt.f64.f32 	%fd4, %f1;
	mul.f64 	%fd5, %fd4, %fd4;
$L__BB1_4:
	mul.wide.u32 	%rd7, %r24, 8;
	add.s64 	%rd8, %rd2, %rd7;
	st.global.f64 	[%rd8], %fd5;
	add.s32 	%r24, %r24, %r5;
	setp.lt.u32 	%p4, %r24, %r4;
	@%p4 bra 	$L__BB1_2;
$L__BB1_5:
	ret;

}
	// .globl	_ZN3cub18CUB_300001_SM_10006detail11EmptyKernelIvEEvv
.visible .entry _ZN3cub18CUB_300001_SM_10006detail11EmptyKernelIvEEvv()
{


	ret;

}
	// .globl	_ZN3cub18CUB_300001_SM_10006detail6reduce28DeviceReduceSingleTileKernelINS2_10policy_hubIdjN4cuda3std3__44plusIdEEE10Policy1000EN6thrust24THRUST_300001_SM_1000_NS10device_ptrIdEEPdjS9_ddNS7_10__identityEEEvT0_T1_T2_T3_T4_T6_
.visible .entry _ZN3cub18CUB_300001_SM_10006detail6reduce28DeviceReduceSingleTileKernelINS2_10policy_hubIdjN4cuda3std3__44plusIdEEE10Policy1000EN6thrust24THRUST_300001_SM_1000_NS10device_ptrIdEEPdjS9_ddNS7_10__identityEEEvT0_T1_T2_T3_T4_T6_(
	.param .align 8 .b8 _ZN3cub18CUB_300001_SM_10006detail6reduce28DeviceReduceSingleTileKernelINS2_10policy_hubIdjN4cuda3std3__44plusIdEEE10Policy1000EN6thrust24THRUST_300001_SM_1000_NS10device_ptrIdEEPdjS9_ddNS7_10__identityEEEvT0_T1_T2_T3_T4_T6__param_0[8],
	.param .u64 .ptr .align 1 _ZN3cub18CUB_300001_SM_10006detail6reduce28DeviceReduceSingleTileKernelINS2_10policy_hubIdjN4cuda3std3__44plusIdEEE10Policy1000EN6thrust24THRUST_300001_SM_1000_NS10device_ptrIdEEPdjS9_ddNS7_10__identityEEEvT0_T1_T2_T3_T4_T6__param_1,
	.param .u32 _ZN3cub18CUB_300001_SM_10006detail6reduce28DeviceReduceSingleTileKernelINS2_10policy_hubIdjN4cuda3std3__44plusIdEEE10Policy1000EN6thrust24THRUST_300001_SM_1000_NS10device_ptrIdEEPdjS9_ddNS7_10__identityEEEvT0_T1_T2_T3_T4_T6__param_2,
	.param .align 1 .b8 _ZN3cub18CUB_300001_SM_10006detail6reduce28DeviceReduceSingleTileKernelINS2_10policy_hubIdjN4cuda3std3__44plusIdEEE10Policy1000EN6thrust24THRUST_300001_SM_1000_NS10device_ptrIdEEPdjS9_ddNS7_10__identityEEEvT0_T1_T2_T3_T4_T6__param_3[1],
	.param .f64 _ZN3cub18CUB_300001_SM_10006detail6reduce28DeviceReduceSingleTileKernelINS2_10policy_hubIdjN4cuda3std3__44plusIdEEE10Policy1000EN6thrust24THRUST_300001_SM_1000_NS10device_ptrIdEEPdjS9_ddNS7_10__identityEEEvT0_T1_T2_T3_T4_T6__param_4,
	.param .align 1 .b8 _ZN3cub18CUB_300001_SM_10006detail6reduce28DeviceReduceSingleTileKernelINS2_10policy_hubIdjN4cuda3std3__44plusIdEEE10Policy1000EN6thrust24THRUST_300001_SM_1000_NS10device_ptrIdEEPdjS9_ddNS7_10__identityEEEvT0_T1_T2_T3_T4_T6__param_5[1]
)
.maxntid 640
.minnctapersm 1
{
	.reg .pred 	%p<71>;
	.reg .b32 	%r<288>;
	.reg .b64 	%rd<114>;
	.reg .b64 	%fd<380>;
	// demoted variable
	.shared .align 8 .b8 _ZZN3cub18CUB_300001_SM_10006detail6reduce28DeviceReduceSingleTileKernelINS2_10policy_hubIdjN4cuda3std3__44plusIdEEE10Policy1000EN6thrust24THRUST_300001_SM_1000_NS10device_ptrIdEEPdjS9_ddNS7_10__identityEEEvT0_T1_T2_T3_T4_T6_E12temp_storage[192];
	ld.param.u64 	%rd9, [_ZN3cub18CUB_300001_SM_10006detail6reduce28DeviceReduceSingleTileKernelINS2_10policy_hubIdjN4cuda3std3__44plusIdEEE10Policy1000EN6thrust24THRUST_300001_SM_1000_NS10device_ptrIdEEPdjS9_ddNS7_10__identityEEEvT0_T1_T2_T3_T4_T6__param_0];
	ld.param.u64 	%rd10, [_ZN3cub18CUB_300001_SM_10006detail6reduce28DeviceReduceSingleTileKernelINS2_10policy_hubIdjN4cuda3std3__44plusIdEEE10Policy1000EN6thrust24THRUST_300001_SM_1000_NS10device_ptrIdEEPdjS9_ddNS7_10__identityEEEvT0_T1_T2_T3_T4_T6__param_1];
	ld.param.u32 	%r51, [_ZN3cub18CUB_300001_SM_10006detail6reduce28DeviceReduceSingleTileKernelINS2_10policy_hubIdjN4cuda3std3__44plusIdEEE10Policy1000EN6thrust24THRUST_300001_SM_1000_NS10device_ptrIdEEPdjS9_ddNS7_10__identityEEEvT0_T1_T2_T3_T4_T6__param_2];
	ld.param.f64 	%fd42, [_ZN3cub18CUB_300001_SM_10006detail6reduce28DeviceReduceSingleTileKernelINS2_10policy_hubIdjN4cuda3std3__44plusIdEEE10Policy1000EN6thrust24THRUST_300001_SM_1000_NS10device_ptrIdEEPdjS9_ddNS7_10__identityEEEvT0_T1_T2_T3_T4_T6__param_4];
	cvta.to.global.u64 	%rd1, %rd10;
	setp.ne.s32 	%p1, %r51, 0;
	@%p1 bra 	$L__BB3_3;
	mov.u32 	%r270, %tid.x;
	setp.ne.s32 	%p70, %r270, 0;
	@%p70 bra 	$L__BB3_52;
	st.global.f64 	[%rd1], %fd42;
	bra.uni 	$L__BB3_52;
$L__BB3_3:
	cvta.to.global.u64 	%rd2, %rd9;
	setp.gt.u32 	%p2, %r51, 5119;
	@%p2 bra 	$L__BB3_28;
	mov.u32 	%r1, %tid.x;
	setp.ge.u32 	%p24, %r1, %r51;
	mov.f64 	%fd367, 0d0000000000000000;
	mov.u32 	%r274, %r1;
	@%p24 bra 	$L__BB3_6;
	mul.wide.u32 	%rd83, %r1, 8;
	add.s64 	%rd84, %rd2, %rd83;
	ld.global.f64 	%fd367, [%rd84];
	add.s32 	%r274, %r1, 640;
$L__BB3_6:
	setp.ge.u32 	%p25, %r274, %r51;
	@%p25 bra 	$L__BB3_19;
	not.b32 	%r146, %r274;
	add.s32 	%r147, %r51, %r146;
	mul.hi.u32 	%r148, %r147, -858993459;
	shr.u32 	%r149, %r148, 9;
	add.s32 	%r4, %r149, 1;
	and.b32  	%r5, %r4, 15;
	setp.lt.u32 	%p26, %r147, 9600;
	@%p26 bra 	$L__BB3_10;
	and.b32  	%r150, %r4, 16777200;
	neg.s32 	%r272, %r150;
	mul.wide.u32 	%rd85, %r274, 8;
	add.s64 	%rd86, %rd85, %rd2;
	add.s64 	%rd112, %rd86, 40960;
$L__BB3_9:
	.pragma "nounroll";
	ld.global.f64 	%fd181, [%rd112+-40960];
	add.f64 	%fd182, %fd367, %fd181;
	ld.global.f64 	%fd183, [%rd112+-35840];
	add.f64 	%fd184, %fd182, %fd183;
	ld.global.f64 	%fd185, [%rd112+-30720];
	add.f64 	%fd186, %fd184, %fd185;
	ld.global.f64 	%fd187, [%rd112+-25600];
	add.f64 	%fd188, %fd186, %fd187;
	ld.global.f64 	%fd189, [%rd112+-20480];
	add.f64 	%fd190, %fd188, %fd189;
	ld.global.f64 	%fd191, [%rd112+-15360];
	add.f64 	%fd192, %fd190, %fd191;
	ld.global.f64 	%fd193, [%rd112+-10240];
	add.f64 	%fd194, %fd192, %fd193;
	ld.global.f64 	%fd195, [%rd112+-5120];
	add.f64 	%fd196, %fd194, %fd195;
	ld.global.f64 	%fd197, [%rd112];
	add.f64 	%fd198, %fd196, %fd197;
	ld.global.f64 	%fd199, [%rd112+5120];
	add.f64 	%fd200, %fd198, %fd199;
	ld.global.f64 	%fd201, [%rd112+10240];
	add.f64 	%fd202, %fd200, %fd201;
	ld.global.f64 	%fd203, [%rd112+15360];
	add.f64 	%fd204, %fd202, %fd203;
	ld.global.f64 	%fd205, [%rd112+20480];
	add.f64 	%fd206, %fd204, %fd205;
	ld.global.f64 	%fd207, [%rd112+25600];
	add.f64 	%fd208, %fd206, %fd207;
	ld.global.f64 	%fd209, [%rd112+30720];
	add.f64 	%fd210, %fd208, %fd209;
	ld.global.f64 	%fd211, [%rd112+35840];
	add.f64 	%fd367, %fd210, %fd211;
	add.s32 	%r274, %r274, 10240;
	add.s32 	%r272, %r272, 16;
	add.s64 	%rd112, %rd112, 81920;
	setp.ne.s32 	%p27, %r272, 0;
	@%p27 bra 	$L__BB3_9;
$L__BB3_10:
	setp.eq.s32 	%p28, %r5, 0;
	@%p28 bra 	$L__BB3_19;
	and.b32  	%r12, %r4, 7;
	setp.lt.u32 	%p29, %r5, 8;
	@%p29 bra 	$L__BB3_13;
	mul.wide.u32 	%rd87, %r274, 8;
	add.s64 	%rd88, %rd2, %rd87;
	ld.global.f64 	%fd213, [%rd88];
	add.f64 	%fd214, %fd367, %fd213;
	ld.global.f64 	%fd215, [%rd88+5120];
	add.f64 	%fd216, %fd214, %fd215;
	ld.global.f64 	%fd217, [%rd88+10240];
	add.f64 	%fd218, %fd216, %fd217;
	ld.global.f64 	%fd219, [%rd88+15360];
	add.f64 	%fd220, %fd218, %fd219;
	ld.global.f64 	%fd221, [%rd88+20480];
	add.f64 	%fd222, %fd220, %fd221;
	ld.global.f64 	%fd223, [%rd88+25600];
	add.f64 	%fd224, %fd222, %fd223;
	ld.global.f64 	%fd225, [%rd88+30720];
	add.f64 	%fd226, %fd224, %fd225;
	ld.global.f64 	%fd227, [%rd88+35840];
	add.f64 	%fd367, %fd226, %fd227;
	add.s32 	%r274, %r274, 5120;
$L__BB3_13:
	setp.eq.s32 	%p30, %r12, 0;
	@%p30 bra 	$L__BB3_19;
	and.b32  	%r15, %r4, 3;
	setp.lt.u32 	%p31, %r12, 4;
	@%p31 bra 	$L__BB3_16;
	mul.wide.u32 	%rd89, %r274, 8;
	add.s64 	%rd90, %rd2, %rd89;
	ld.global.f64 	%fd229, [%rd90];
	add.f64 	%fd230, %fd367, %fd229;
	ld.global.f64 	%fd231, [%rd90+5120];
	add.f64 	%fd232, %fd230, %fd231;
	ld.global.f64 	%fd233, [%rd90+10240];
	add.f64 	%fd234, %fd232, %fd233;
	ld.global.f64 	%fd235, [%rd90+15360];
	add.f64 	%fd367, %fd234, %fd235;
	add.s32 	%r274, %r274, 2560;
$L__BB3_16:
	setp.eq.s32 	%p32, %r15, 0;
	@%p32 bra 	$L__BB3_19;
	mul.wide.u32 	%rd91, %r274, 8;
	add.s64 	%rd113, %rd2, %rd91;
	neg.s32 	%r277, %r15;
$L__BB3_18:
	.pragma "nounroll";
	ld.global.f64 	%fd236, [%rd113];
	add.f64 	%fd367, %fd367, %fd236;
	add.s64 	%rd113, %rd113, 5120;
	add.s32 	%r277, %r277, 1;
	setp.ne.s32 	%p33, %r277, 0;
	@%p33 bra 	$L__BB3_18;
$L__BB3_19:
	setp.lt.u32 	%p34, %r51, 640;
	@%p34 bra 	$L__BB3_24;
	// begin inline asm
	mov.u32 %r214, %laneid;
	// end inline asm
	mov.b64 	%rd102, %fd367;
	mov.b64 	{%r216, %r221}, %rd102;
	mov.b32 	%r222, 1;
	mov.b32 	%r263, 31;
	mov.b32 	%r264, -1;
	// begin inline asm
	shfl.sync.down.b32 %r215, %r216, %r222, %r263, %r264;
	// end inline asm
	// begin inline asm
	shfl.sync.down.b32 %r220, %r221, %r222, %r263, %r264;
	// end inline asm
	mov.b64 	%rd103, {%r215, %r220};
	mov.b64 	%fd307, %rd103;
	setp.gt.s32 	%p62, %r214, 30;
	add.f64 	%fd308, %fd367, %fd307;
	selp.f64 	%fd309, %fd367, %fd308, %p62;
	mov.b64 	%rd104, %fd309;
	mov.b64 	{%r226, %r231}, %rd104;
	mov.b32 	%r232, 2;
	// begin inline asm
	shfl.sync.down.b32 %r225, %r226, %r232, %r263, %r264;
	// end inline asm
	// begin inline asm
	shfl.sync.down.b32 %r230, %r231, %r232, %r263, %r264;
	// end inline asm
	mov.b64 	%rd105, {%r225, %r230};
	mov.b64 	%fd310, %rd105;
	setp.gt.s32 	%p63, %r214, 29;
	add.f64 	%fd311, %fd309, %fd310;
	selp.f64 	%fd312, %fd309, %fd311, %p63;
	mov.b64 	%rd106, %fd312;
	mov.b64 	{%r236, %r241}, %rd106;
	mov.b32 	%r242, 4;
	// begin inline asm
	shfl.sync.down.b32 %r235, %r236, %r242, %r263, %r264;
	// end inline asm
	// begin inline asm
	shfl.sync.down.b32 %r240, %r241, %r242, %r263, %r264;
	// end inline asm
	mov.b64 	%rd107, {%r235, %r240};
	mov.b64 	%fd313, %rd107;
	setp.gt.s32 	%p64, %r214, 27;
	add.f64 	%fd314, %fd312, %fd313;
	selp.f64 	%fd315, %fd312, %fd314, %p64;
	mov.b64 	%rd108, %fd315;
	mov.b64 	{%r246, %r251}, %rd108;
	mov.b32 	%r252, 8;
	// begin inline asm
	shfl.sync.down.b32 %r245, %r246, %r252, %r263, %r264;
	// end inline asm
	// begin inline asm
	shfl.sync.down.b32 %r250, %r251, %r252, %r263, %r264;
	// end inline asm
	mov.b64 	%rd109, {%r245, %r250};
	mov.b64 	%fd316, %rd109;
	setp.gt.s32 	%p65, %r214, 23;
	add.f64 	%fd317, %fd315, %fd316;
	selp.f64 	%fd318, %fd315, %fd317, %p65;
	mov.b64 	%rd110, %fd318;
	mov.b64 	{%r256, %r261}, %rd110;
	mov.b32 	%r262, 16;
	// begin inline asm
	shfl.sync.down.b32 %r255, %r256, %r262, %r263, %r264;
	// end inline asm
	// begin inline asm
	shfl.sync.down.b32 %r260, %r261, %r262, %r263, %r264;
	// end inline asm
	mov.b64 	%rd111, {%r255, %r260};
	mov.b64 	%fd319, %rd111;
	setp.gt.s32 	%p66, %r214, 15;
	add.f64 	%fd16, %fd318, %fd319;
	selp.f64 	%fd379, %fd318, %fd16, %p66;
	setp.ne.s32 	%p67, %r214, 0;
	@%p67 bra 	$L__BB3_22;
	shr.u32 	%r265, %r1, 2;
	and.b32  	%r266, %r265, 248;
	mov.u32 	%r267, _ZZN3cub18CUB_300001_SM_10006detail6reduce28DeviceReduceSingleTileKernelINS2_10policy_hubIdjN4cuda3std3__44plusIdEEE10Policy1000EN6thrust24THRUST_300001_SM_1000_NS10device_ptrIdEEPdjS9_ddNS7_10__identityEEEvT0_T1_T2_T3_T4_T6_E12temp_storage;
	add.s32 	%r268, %r267, %r266;
	st.shared.f64 	[%r268+24], %fd16;
$L__BB3_22:
	bar.sync 	0;
	setp.ne.s32 	%p68, %r1, 0;
	@%p68 bra 	$L__BB3_50;
	ld.shared.f64 	%fd320, [_ZZN3cub18CUB_300001_SM_10006detail6reduce28DeviceReduceSingleTileKernelINS2_10policy_hubIdjN4cuda3std3__44plusIdEEE10Policy1000EN6thrust24THRUST_300001_SM_1000_NS10device_ptrIdEEPdjS9_ddNS7_10__identityEEEvT0_T1_T2_T3_T4_T6_E12temp_storage+32];
	add.f64 	%fd321, %fd379, %fd320;
	ld.shared.f64 	%fd322, [_ZZN3cub18CUB_300001_SM_10006detail6reduce28DeviceReduceSingleTileKernelINS2_10policy_hubIdjN4cuda3std3__44plusIdEEE10Policy1000EN6thrust24THRUST_300001_SM_1000_NS10device_ptrIdEEPdjS9_ddNS7_10__identityEEEvT0_T1_T2_T3_T4_T6_E12temp_storage+40];
	add.f64 	%fd323, %fd321, %fd322;
	ld.shared.f64 	%fd324, [_ZZN3cub18CUB_300001_SM_10006detail6reduce28DeviceReduceSingleTileKernelINS2_10policy_hubIdjN4cuda3std3__44plusIdEEE10Policy1000EN6thrust24THRUST_300001_SM_1000_NS10device_ptrIdEEPdjS9_ddNS7_10__identityEEEvT0_T1_T2_T3_T4_T6_E12temp_storage+48];
	add.f64 	%fd325, %fd323, %fd324;
	ld.shared.f64 	%fd326, [_ZZN3cub18CUB_300001_SM_10006detail6reduce28DeviceReduceSingleTileKernelINS2_10policy_hubIdjN4cuda3std3__44plusIdEEE10Policy1000EN6thrust24THRUST_300001_SM_1000_NS10device_ptrIdEEPdjS9_ddNS7_10__identityEEEvT0_T1_T2_T3_T4_T6_E12temp_storage+56];
	add.f64 	%fd327, %fd325, %fd326;
	ld.shared.f64 	%fd328, [_ZZN3cub18CUB_300001_SM_10006detail6reduce28DeviceReduceSingleTileKernelINS2_10policy_hubIdjN4cuda3std3__44plusIdEEE10Policy1000EN6thrust24THRUST_300001_SM_1000_NS10device_ptrIdEEPdjS9_ddNS7_10__identityEEEvT0_T1_T2_T3_T4_T6_E12temp_storage+64];
	add.f64 	%fd329, %fd327, %fd328;
	ld.shared.f64 	%fd330, [_ZZN3cub18CUB_300001_SM_10006detail6reduce28DeviceReduceSingleTileKernelINS2_10policy_hubIdjN4cuda3std3__44plusIdEEE10Policy1000EN6thrust24THRUST_300001_SM_1000_NS10device_ptrIdEEPdjS9_ddNS7_10__identityEEEvT0_T1_T2_T3_T4_T6_E12temp_storage+72];
	add.f64 	%fd331, %fd329, %fd330;
	ld.shared.f64 	%fd332, [_ZZN3cub18CUB_300001_SM_10006detail6reduce28DeviceReduceSingleTileKernelINS2_10policy_hubIdjN4cuda3std3__44plusIdEEE10Policy1000EN6thrust24THRUST_300001_SM_1000_NS10device_ptrIdEEPdjS9_ddNS7_10__identityEEEvT0_T1_T2_T3_T4_T6_E12temp_storage+80];
	add.f64 	%fd333, %fd331, %fd332;
	ld.shared.f64 	%fd334, [_ZZN3cub18CUB_300001_SM_10006detail6reduce28DeviceReduceSingleTileKernelINS2_10policy_hubIdjN4cuda3std3__44plusIdEEE10Policy1000EN6thrust24THRUST_300001_SM_1000_NS10device_ptrIdEEPdjS9_ddNS7_10__identityEEEvT0_T1_T2_T3_T4_T6_E12temp_storage+88];
	add.f64 	%fd335, %fd333, %fd334;
	ld.shared.f64 	%fd336, [_ZZN3cub18CUB_300001_SM_10006detail6reduce28DeviceReduceSingleTileKernelINS2_10policy_hubIdjN4cuda3std3__44plusIdEEE10Policy1000EN6thrust24THRUST_300001_SM_1000_NS10device_ptrIdEEPdjS9_ddNS7_10__identityEEEvT0_T1_T2_T3_T4_T6_E12temp_storage+96];
	add.f64 	%fd337, %fd335, %fd336;
	ld.shared.f64 	%fd338, [_ZZN3cub18CUB_300001_SM_10006detail6reduce28DeviceReduceSingleTileKernelINS2_10policy_hubIdjN4cuda3std3__44plusIdEEE10Policy1000EN6thrust24THRUST_300001_SM_1000_NS10device_ptrIdEEPdjS9_ddNS7_10__identityEEEvT0_T1_T2_T3_T4_T6_E12temp_storage+104];
	add.f64 	%fd339, %fd337, %fd338;
	ld.shared.f64 	%fd340, [_ZZN3cub18CUB_300001_SM_10006detail6reduce28DeviceReduceSingleTileKernelINS2_10policy_hubIdjN4cuda3std3__44plusIdEEE10Policy1000EN6thrust24THRUST_300001_SM_1000_NS10device_ptrIdEEPdjS9_ddNS7_10__identityEEEvT0_T1_T2_T3_T4_T6_E12temp_storage+112];
	add.f64 	%fd341, %fd339, %fd340;
	ld.shared.f64 	%fd342, [_ZZN3cub18CUB_300001_SM_10006detail6reduce28DeviceReduceSingleTileKernelINS2_10policy_hubIdjN4cuda3std3__44plusIdEEE10Policy1000EN6thrust24THRUST_300001_SM_1000_NS10device_ptrIdEEPdjS9_ddNS7_10__identityEEEvT0_T1_T2_T3_T4_T6_E12temp_storage+120];
	add.f64 	%fd343, %fd341, %fd342;
	ld.shared.f64 	%fd344, [_ZZN3cub18CUB_300001_SM_10006detail6reduce28DeviceReduceSingleTileKernelINS2_10policy_hubIdjN4cuda3std3__44plusIdEEE10Policy1000EN6thrust24THRUST_300001_SM_1000_NS10device_ptrIdEEPdjS9_ddNS7_10__identityEEEvT0_T1_T2_T3_T4_T6_E12temp_storage+128];
	add.f64 	%fd345, %fd343, %fd344;
	ld.shared.f64 	%fd346, [_ZZN3cub18CUB_300001_SM_10006detail6reduce28DeviceReduceSingleTileKernelINS2_10policy_hubIdjN4cuda3std3__44plusIdEEE10Policy1000EN6thrust24THRUST_300001_SM_1000_NS10device_ptrIdEEPdjS9_ddNS7_10__identityEEEvT0_T1_T2_T3_T4_T6_E12temp_storage+136];
	add.f64 	%fd347, %fd345, %fd346;
	ld.shared.f64 	%fd348, [_ZZN3cub18CUB_300001_SM_10006detail6reduce28DeviceReduceSingleTileKernelINS2_10policy_hubIdjN4cuda3std3__44plusIdEEE10Policy1000EN6thrust24THRUST_300001_SM_1000_NS10device_ptrIdEEPdjS9_ddNS7_10__identityEEEvT0_T1_T2_T3_T4_T6_E12temp_storage+144];
	add.f64 	%fd349, %fd347, %fd348;
	ld.shared.f64 	%fd350, [_ZZN3cub18CUB_300001_SM_10006detail6reduce28DeviceReduceSingleTileKernelINS2_10policy_hubIdjN4cuda3std3__44plusIdEEE10Policy1000EN6thrust24THRUST_300001_SM_1000_NS10device_ptrIdEEPdjS9_ddNS7_10__identityEEEvT0_T1_T2_T3_T4_T6_E12temp_storage+152];
	add.f64 	%fd351, %fd349, %fd350;
	ld.shared.f64 	%fd352, [_ZZN3cub18CUB_300001_SM_10006detail6reduce28DeviceReduceSingleTileKernelINS2_10policy_hubIdjN4cuda3std3__44plusIdEEE10Policy1000EN6thrust24THRUST_300001_SM_1000_NS10device_ptrIdEEPdjS9_ddNS7_10__identityEEEvT0_T1_T2_T3_T4_T6_E12temp_storage+160];
	add.f64 	%fd353, %fd351, %fd352;
	ld.shared.f64 	%fd354, [_ZZN3cub18CUB_300001_SM_10006detail6reduce28DeviceReduceSingleTileKernelINS2_10policy_hubIdjN4cuda3std3__44plusIdEEE10Policy1000EN6thrust24THRUST_300001_SM_1000_NS10device_ptrIdEEPdjS9_ddNS7_10__identityEEEvT0_T1_T2_T3_T4_T6_E12temp_storage+168];
	add.f64 	%fd355, %fd353, %fd354;
	ld.shared.f64 	%fd356, [_ZZN3cub18CUB_300001_SM_10006detail6reduce28DeviceReduceSingleTileKernelINS2_10policy_hubIdjN4cuda3std3__44plusIdEEE10Policy1000EN6thrust24THRUST_300001_SM_1000_NS10device_ptrIdEEPdjS9_ddNS7_10__identityEEEvT0_T1_T2_T3_T4_T6_E12temp_storage+176];
	add.f64 	%fd379, %fd355, %fd356;
	bra.uni 	$L__BB3_50;
$L__BB3_24:
	// begin inline asm
	mov.u32 %r151, %laneid;
	// end inline asm
	and.b32  	%r202, %r1, 992;
	add.s32 	%r203, %r202, 32;
	setp.gt.u32 	%p35, %r203, %r51;
	not.b32 	%r204, %r202;
	add.s32 	%r205, %r51, %r204;
	selp.b32 	%r200, %r205, 31, %p35;
	mov.b64 	%rd92, %fd367;
	mov.b64 	{%r153, %r158}, %rd92;
	mov.b32 	%r159, 1;
	mov.b32 	%r201, -1;
	// begin inline asm
	shfl.sync.down.b32 %r152, %r153, %r159, %r200, %r201;
	// end inline asm
	// begin inline asm
	shfl.sync.down.b32 %r157, %r158, %r159, %r200, %r201;
	// end inline asm
	mov.b64 	%rd93, {%r152, %r157};
	mov.b64 	%fd237, %rd93;
	setp.lt.s32 	%p36, %r151, %r200;
	add.f64 	%fd238, %fd367, %fd237;
	selp.f64 	%fd239, %fd238, %fd367, %p36;
	mov.b64 	%rd94, %fd239;
	mov.b64 	{%r163, %r168}, %rd94;
	mov.b32 	%r169, 2;
	// begin inline asm
	shfl.sync.down.b32 %r162, %r163, %r169, %r200, %r201;
	// end inline asm
	// begin inline asm
	shfl.sync.down.b32 %r167, %r168, %r169, %r200, %r201;
	// end inline asm
	mov.b64 	%rd95, {%r162, %r167};
	mov.b64 	%fd240, %rd95;
	add.s32 	%r206, %r151, 2;
	setp.gt.s32 	%p37, %r206, %r200;
	add.f64 	%fd241, %fd239, %fd240;
	selp.f64 	%fd242, %fd239, %fd241, %p37;
	mov.b64 	%rd96, %fd242;
	mov.b64 	{%r173, %r178}, %rd96;
	mov.b32 	%r179, 4;
	// begin inline asm
	shfl.sync.down.b32 %r172, %r173, %r179, %r200, %r201;
	// end inline asm
	// begin inline asm
	shfl.sync.down.b32 %r177, %r178, %r179, %r200, %r201;
	// end inline asm
	mov.b64 	%rd97, {%r172, %r177};
	mov.b64 	%fd243, %rd97;
	add.s32 	%r207, %r151, 4;
	setp.gt.s32 	%p38, %r207, %r200;
	add.f64 	%fd244, %fd242, %fd243;
	selp.f64 	%fd245, %fd242, %fd244, %p38;
	mov.b64 	%rd98, %fd245;
	mov.b64 	{%r183, %r188}, %rd98;
	mov.b32 	%r189, 8;
	// begin inline asm
	shfl.sync.down.b32 %r182, %r183, %r189, %r200, %r201;
	// end inline asm
	// begin inline asm
	shfl.sync.down.b32 %r187, %r188, %r189, %r200, %r201;
	// end inline asm
	mov.b64 	%rd99, {%r182, %r187};
	mov.b64 	%fd246, %rd99;
	add.s32 	%r208, %r151, 8;
	setp.gt.s32 	%p39, %r208, %r200;
	add.f64 	%fd247, %fd245, %fd246;
	selp.f64 	%fd248, %fd245, %fd247, %p39;
	mov.b64 	%rd100, %fd248;
	mov.b64 	{%r193, %r198}, %rd100;
	mov.b32 	%r199, 16;
	// begin inline asm
	shfl.sync.down.b32 %r192, %r193, %r199, %r200, %r201;
	// end inline asm
	// begin inline asm
	shfl.sync.down.b32 %r197, %r198, %r199, %r200, %r201;
	// end inline asm
	mov.b64 	%rd101, {%r192, %r197};
	mov.b64 	%fd249, %rd101;
	add.s32 	%r209, %r151, 16;
	setp.gt.s32 	%p40, %r209, %r200;
	add.f64 	%fd250, %fd248, %fd249;
	selp.f64 	%fd379, %fd248, %fd250, %p40;
	setp.ne.s32 	%p41, %r151, 0;
	@%p41 bra 	$L__BB3_26;
	shr.u32 	%r210, %r1, 2;
	and.b32  	%r211, %r210, 248;
	mov.u32 	%r212, _ZZN3cub18CUB_300001_SM_10006detail6reduce28DeviceReduceSingleTileKernelINS2_10policy_hubIdjN4cuda3std3__44plusIdEEE10Policy1000EN6thrust24THRUST_300001_SM_1000_NS10device_ptrIdEEPdjS9_ddNS7_10__identityEEEvT0_T1_T2_T3_T4_T6_E12temp_storage;
	add.s32 	%r213, %r212, %r211;
	st.shared.f64 	[%r213+24], %fd379;
$L__BB3_26:
	bar.sync 	0;
	setp.ne.s32 	%p42, %r1, 0;
	@%p42 bra 	$L__BB3_50;
	setp.gt.u32 	%p43, %r51, 32;
	ld.shared.f64 	%fd251, [_ZZN3cub18CUB_300001_SM_10006detail6reduce28DeviceReduceSingleTileKernelINS2_10policy_hubIdjN4cuda3std3__44plusIdEEE10Policy1000EN6thrust24THRUST_300001_SM_1000_NS10device_ptrIdEEPdjS9_ddNS7_10__identityEEEvT0_T1_T2_T3_T4_T6_E12temp_storage+32];
	add.f64 	%fd252, %fd379, %fd251;
	selp.f64 	%fd253, %fd252, %fd379, %p43;
	setp.gt.u32 	%p44, %r51, 64;
	ld.shared.f64 	%fd254, [_ZZN3cub18CUB_300001_SM_10006detail6reduce28DeviceReduceSingleTileKernelINS2_10policy_hubIdjN4cuda3std3__44plusIdEEE10Policy1000EN6thrust24THRUST_300001_SM_1000_NS10device_ptrIdEEPdjS9_ddNS7_10__identityEEEvT0_T1_T2_T3_T4_T6_E12temp_storage+40];
	add.f64 	%fd255, %fd254, %fd253;
	selp.f64 	%fd256, %fd255, %fd253, %p44;
	setp.gt.u32 	%p45, %r51, 96;
	ld.shared.f64 	%fd257, [_ZZN3cub18CUB_300001_SM_10006detail6reduce28DeviceReduceSingleTileKernelINS2_10policy_hubIdjN4cuda3std3__44plusIdEEE10Policy1000EN6thrust24THRUST_300001_SM_1000_NS10device_ptrIdEEPdjS9_ddNS7_10__identityEEEvT0_T1_T2_T3_T4_T6_E12temp_storage+48];
	add.f64 	%fd258, %fd257, %fd256;
	selp.f64 	%fd259, %fd258, %fd256, %p45;
	setp.gt.u32 	%p46, %r51, 128;
	ld.shared.f64 	%fd260, [_ZZN3cub18CUB_300001_SM_10006detail6reduce28DeviceReduceSingleTileKernelINS2_10policy_hubIdjN4cuda3std3__44plusIdEEE10Policy1000EN6thrust24THRUST_300001_SM_1000_NS10device_ptrIdEEPdjS9_ddNS7_10__identityEEEvT0_T1_T2_T3_T4_T6_E12temp_storage+56];
	add.f64 	%fd261, %fd260, %fd259;
	selp.f64 	%fd262, %fd261, %fd259, %p46;
	setp.gt.u32 	%p47, %r51, 160;
	ld.shared.f64 	%fd263, [_ZZN3cub18CUB_300001_SM_10006detail6reduce28DeviceReduceSingleTileKernelINS2_10policy_hubIdjN4cuda3std3__44plusIdEEE10Policy1000EN6thrust24THRUST_300001_SM_1000_NS10device_ptrIdEEPdjS9_ddNS7_10__identityEEEvT0_T1_T2_T3_T4_T6_E12temp_storage+64];
	add.f64 	%fd264, %fd263, %fd262;
	selp.f64 	%fd265, %fd264, %fd262, %p47;
	setp.gt.u32 	%p48, %r51, 192;
	ld.shared.f64 	%fd266, [_ZZN3cub18CUB_300001_SM_10006detail6reduce28DeviceReduceSingleTileKernelINS2_10policy_hubIdjN4cuda3std3__44plusIdEEE10Policy1000EN6thrust24THRUST_300001_SM_1000_NS10device_ptrIdEEPdjS9_ddNS7_10__identityEEEvT0_T1_T2_T3_T4_T6_E12temp_storage+72];
	add.f64 	%fd267, %fd266, %fd265;
	selp.f64 	%fd268, %fd267, %fd265, %p48;
	setp.gt.u32 	%p49, %r51, 224;
	ld.shared.f64 	%fd269, [_ZZN3cub18CUB_300001_SM_10006detail6reduce28DeviceReduceSingleTileKernelINS2_10policy_hubIdjN4cuda3std3__44plusIdEEE10Policy1000EN6thrust24THRUST_300001_SM_1000_NS10device_ptrIdEEPdjS9_ddNS7_10__identityEEEvT0_T1_T2_T3_T4_T6_E12temp_storage+80];
	add.f64 	%fd270, %fd269, %fd268;
	selp.f64 	%fd271, %fd270, %fd268, %p49;
	setp.gt.u32 	%p50, %r51, 256;
	ld.shared.f64 	%fd272, [_ZZN3cub18CUB_300001_SM_10006detail6reduce28DeviceReduceSingleTileKernelINS2_10policy_hubIdjN4cuda3std3__44plusIdEEE10Policy1000EN6thrust24THRUST_300001_SM_1000_NS10device_ptrIdEEPdjS9_ddNS7_10__identityEEEvT0_T1_T2_T3_T4_T6_E12temp_storage+88];
	add.f64 	%fd273, %fd272, %fd271;
	selp.f64 	%fd274, %fd273, %fd271, %p50;
	setp.gt.u32 	%p51, %r51, 288;
	ld.shared.f64 	%fd275, [_ZZN3cub18CUB_300001_SM_10006detail6reduce28DeviceReduceSingleTileKernelINS2_10policy_hubIdjN4cuda3std3__44plusIdEEE10Policy1000EN6thrust24THRUST_300001_SM_1000_NS10device_ptrIdEEPdjS9_ddNS7_10__identityEEEvT0_T1_T2_T3_T4_T6_E12temp_storage+96];
	add.f64 	%fd276, %fd275, %fd274;
	selp.f64 	%fd277, %fd276, %fd274, %p51;
	setp.gt.u32 	%p52, %r51, 320;
	ld.shared.f64 	%fd278, [_ZZN3cub18CUB_300001_SM_10006detail6reduce28DeviceReduceSingleTileKernelINS2_10policy_hubIdjN4cuda3std3__44plusIdEEE10Policy1000EN6thrust24THRUST_300001_SM_1000_NS10device_ptrIdEEPdjS9_ddNS7_10__identityEEEvT0_T1_T2_T3_T4_T6_E12temp_storage+104];
	add.f64 	%fd279, %fd278, %fd277;
	selp.f64 	%fd280, %fd279, %fd277, %p52;
	setp.gt.u32 	%p53, %r51, 352;
	ld.shared.f64 	%fd281, [_ZZN3cub18CUB_300001_SM_10006detail6reduce28DeviceReduceSingleTileKernelINS2_10policy_hubIdjN4cuda3std3__44plusIdEEE10Policy1000EN6thrust24THRUST_300001_SM_1000_NS10device_ptrIdEEPdjS9_ddNS7_10__identityEEEvT0_T1_T2_T3_T4_T6_E12temp_storage+112];
	add.f64 	%fd282, %fd281, %fd280;
	selp.f64 	%fd283, %fd282, %fd280, %p53;
	setp.gt.u32 	%p54, %r51, 384;
	ld.shared.f64 	%fd284, [_ZZN3cub18CUB_300001_SM_10006detail6reduce28DeviceReduceSingleTileKernelINS2_10policy_hubIdjN4cuda3std3__44plusIdEEE10Policy1000EN6thrust24THRUST_300001_SM_1000_NS10device_ptrIdEEPdjS9_ddNS7_10__identityEEEvT0_T1_T2_T3_T4_T6_E12temp_storage+120];
	add.f64 	%fd285, %fd284, %fd283;
	selp.f64 	%fd286, %fd285, %fd283, %p54;
	setp.gt.u32 	%p55, %r51, 416;
	ld.shared.f64 	%fd287, [_ZZN3cub18CUB_300001_SM_10006detail6reduce28DeviceReduceSingleTileKernelINS2_10policy_hubIdjN4cuda3std3__44plusIdEEE10Policy1000EN6thrust24THRUST_300001_SM_1000_NS10device_ptrIdEEPdjS9_ddNS7_10__identityEEEvT0_T1_T2_T3_T4_T6_E12temp_storage+128];
	add.f64 	%fd288, %fd287, %fd286;
	selp.f64 	%fd289, %fd288, %fd286, %p55;
	setp.gt.u32 	%p56, %r51, 448;
	ld.shared.f64 	%fd290, [_ZZN3cub18CUB_300001_SM_10006detail6reduce28DeviceReduceSingleTileKernelINS2_10policy_hubIdjN4cuda3std3__44plusIdEEE10Policy1000EN6thrust24THRUST_300001_SM_1000_NS10device_ptrIdEEPdjS9_ddNS7_10__identityEEEvT0_T1_T2_T3_T4_T6_E12temp_storage+136];
	add.f64 	%fd291, %fd290, %fd289;
	selp.f64 	%fd292, %fd291, %fd289, %p56;
	setp.gt.u32 	%p57, %r51, 480;
	ld.shared.f64 	%fd293, [_ZZN3cub18CUB_300001_SM_10006detail6reduce28DeviceReduceSingleTileKernelINS2_10policy_hubIdjN4cuda3std3__44plusIdEEE10Policy1000EN6thrust24THRUST_300001_SM_1000_NS10device_ptrIdEEPdjS9_ddNS7_10__identityEEEvT0_T1_T2_T3_T4_T6_E12temp_storage+144];
	add.f64 	%fd294, %fd293, %fd292;
	selp.f64 	%fd295, %fd294, %fd292, %p57;
	setp.gt.u32 	%p58, %r51, 512;
	ld.shared.f64 	%fd296, [_ZZN3cub18CUB_300001_SM_10006detail6reduce28DeviceReduceSingleTileKernelINS2_10policy_hubIdjN4cuda3std3__44plusIdEEE10Policy1000EN6thrust24THRUST_300001_SM_1000_NS10device_ptrIdEEPdjS9_ddNS7_10__identityEEEvT0_T1_T2_T3_T4_T6_E12temp_storage+152];
	add.f64 	%fd297, %fd296, %fd295;
	selp.f64 	%fd298, %fd297, %fd295, %p58;
	setp.gt.u32 	%p59, %r51, 544;
	ld.shared.f64 	%fd299, [_ZZN3cub18CUB_300001_SM_10006detail6reduce28DeviceReduceSingleTileKernelINS2_10policy_hubIdjN4cuda3std3__44plusIdEEE10Policy1000EN6thrust24THRUST_300001_SM_1000_NS10device_ptrIdEEPdjS9_ddNS7_10__identityEEEvT0_T1_T2_T3_T4_T6_E12temp_storage+160];
	add.f64 	%fd300, %fd299, %fd298;
	selp.f64 	%fd301, %fd300, %fd298, %p59;
	setp.gt.u32 	%p60, %r51, 576;
	ld.shared.f64 	%fd302, [_ZZN3cub18CUB_300001_SM_10006detail6reduce28DeviceReduceSingleTileKernelINS2_10policy_hubIdjN4cuda3std3__44plusIdEEE10Policy1000EN6thrust24THRUST_300001_SM_1000_NS10device_ptrIdEEPdjS9_ddNS7_10__identityEEEvT0_T1_T2_T3_T4_T6_E12temp_storage+168];
	add.f64 	%fd303, %fd302, %fd301;
	selp.f64 	%fd304, %fd303, %fd301, %p60;
	setp.gt.u32 	%p61, %r51, 608;
	ld.shared.f64 	%fd305, [_ZZN3cub18CUB_300001_SM_10006detail6reduce28DeviceReduceSingleTileKernelINS2_10policy_hubIdjN4cuda3std3__44plusIdEEE10Policy1000EN6thrust24THRUST_300001_SM_1000_NS10device_ptrIdEEPdjS9_ddNS7_10__identityEEEvT0_T1_T2_T3_T4_T6_E12temp_storage+176];
	add.f64 	%fd306, %fd305, %fd304;
	selp.f64 	%fd379, %fd306, %fd304, %p61;
	bra.uni 	$L__BB3_50;
$L__BB3_28:
	mov.u32 	%r21, %tid.x;
	mul.wide.u32 	%rd11, %r21, 8;
	add.s64 	%rd12, %rd2, %rd11;
	ld.global.f64 	%fd43, [%rd12];
	ld.global.f64 	%fd44, [%rd12+5120];
	ld.global.f64 	%fd45, [%rd12+10240];
	ld.global.f64 	%fd46, [%rd12+15360];
	ld.global.f64 	%fd47, [%rd12+20480];
	ld.global.f64 	%fd48, [%rd12+25600];
	ld.global.f64 	%fd49, [%rd12+30720];
	ld.global.f64 	%fd50, [%rd12+35840];
	add.f64 	%fd51, %fd43, %fd44;
	add.f64 	%fd52, %fd51, %fd45;
	add.f64 	%fd53, %fd52, %fd46;
	add.f64 	%fd54, %fd53, %fd47;
	add.f64 	%fd55, %fd54, %fd48;
	add.f64 	%fd56, %fd55, %fd49;
	add.f64 	%fd378, %fd56, %fd50;
	add.s32 	%r22, %r51, -5120;
	setp.lt.u32 	%p3, %r22, 5120;
	mov.b32 	%r279, 5120;
	@%p3 bra 	$L__BB3_32;
	mov.b32 	%r279, 5120;
$L__BB3_30:
	add.s32 	%r54, %r21, %r279;
	mul.wide.u32 	%rd13, %r54, 8;
	add.s64 	%rd14, %rd2, %rd13;
	ld.global.f64 	%fd57, [%rd14];
	ld.global.f64 	%fd58, [%rd14+5120];
	ld.global.f64 	%fd59, [%rd14+10240];
	ld.global.f64 	%fd60, [%rd14+15360];
	ld.global.f64 	%fd61, [%rd14+20480];
	ld.global.f64 	%fd62, [%rd14+25600];
	ld.global.f64 	%fd63, [%rd14+30720];
	ld.global.f64 	%fd64, [%rd14+35840];
	add.f64 	%fd65, %fd378, %fd57;
	add.f64 	%fd66, %fd65, %fd58;
	add.f64 	%fd67, %fd66, %fd59;
	add.f64 	%fd68, %fd67, %fd60;
	add.f64 	%fd69, %fd68, %fd61;
	add.f64 	%fd70, %fd69, %fd62;
	add.f64 	%fd71, %fd70, %fd63;
	add.f64 	%fd378, %fd71, %fd64;
	sub.s32 	%r55, %r51, %r279;
	setp.lt.u32 	%p4, %r55, 5120;
	@%p4 bra 	$L__BB3_46;
	add.s32 	%r279, %r279, 5120;
	setp.le.u32 	%p5, %r279, %r22;
	@%p5 bra 	$L__BB3_30;
$L__BB3_32:
	setp.le.u32 	%p6, %r51, %r279;
	sub.s32 	%r56, %r51, %r279;
	setp.ge.s32 	%p7, %r21, %r56;
	or.pred  	%p8, %p6, %p7;
	@%p8 bra 	$L__BB3_46;
	not.b32 	%r58, %r21;
	add.s32 	%r59, %r51, %r58;
	sub.s32 	%r60, %r59, %r279;
	mul.hi.u32 	%r61, %r60, -858993459;
	shr.u32 	%r62, %r61, 9;
	add.s32 	%r26, %r62, 1;
	and.b32  	%r27, %r26, 15;
	setp.lt.u32 	%p9, %r60, 9600;
	mov.u32 	%r284, %r21;
	@%p9 bra 	$L__BB3_37;
	or.b32  	%r282, %r21, 5120;
	add.s32 	%r281, %r21, %r279;
	and.b32  	%r63, %r26, 16777200;
	neg.s32 	%r280, %r63;
$L__BB3_35:
	.pragma "nounroll";
	mul.wide.u32 	%rd15, %r281, 8;
	add.s64 	%rd16, %rd2, %rd15;
	ld.global.f64 	%fd73, [%rd16];
	add.f64 	%fd74, %fd378, %fd73;
	add.s32 	%r64, %r281, 640;
	mul.wide.u32 	%rd17, %r64, 8;
	add.s64 	%rd18, %rd2, %rd17;
	ld.global.f64 	%fd75, [%rd18];
	add.f64 	%fd76, %fd74, %fd75;
	add.s32 	%r65, %r281, 1280;
	mul.wide.u32 	%rd19, %r65, 8;
	add.s64 	%rd20, %rd2, %rd19;
	ld.global.f64 	%fd77, [%rd20];
	add.f64 	%fd78, %fd76, %fd77;
	add.s32 	%r66, %r281, 1920;
	mul.wide.u32 	%rd21, %r66, 8;
	add.s64 	%rd22, %rd2, %rd21;
	ld.global.f64 	%fd79, [%rd22];
	add.f64 	%fd80, %fd78, %fd79;
	add.s32 	%r67, %r281, 2560;
	mul.wide.u32 	%rd23, %r67, 8;
	add.s64 	%rd24, %rd2, %rd23;
	ld.global.f64 	%fd81, [%rd24];
	add.f64 	%fd82, %fd80, %fd81;
	add.s32 	%r68, %r281, 3200;
	mul.wide.u32 	%rd25, %r68, 8;
	add.s64 	%rd26, %rd2, %rd25;
	ld.global.f64 	%fd83, [%rd26];
	add.f64 	%fd84, %fd82, %fd83;
	add.s32 	%r69, %r281, 3840;
	mul.wide.u32 	%rd27, %r69, 8;
	add.s64 	%rd28, %rd2, %rd27;
	ld.global.f64 	%fd85, [%rd28];
	add.f64 	%fd86, %fd84, %fd85;
	add.s32 	%r70, %r281, 4480;
	mul.wide.u32 	%rd29, %r70, 8;
	add.s64 	%rd30, %rd2, %rd29;
	ld.global.f64 	%fd87, [%rd30];
	add.f64 	%fd88, %fd86, %fd87;
	add.s32 	%r71, %r281, 5120;
	mul.wide.u32 	%rd31, %r71, 8;
	add.s64 	%rd32, %rd2, %rd31;
	ld.global.f64 	%fd89, [%rd32];
	add.f64 	%fd90, %fd88, %fd89;
	add.s32 	%r72, %r281, 5760;
	mul.wide.u32 	%rd33, %r72, 8;
	add.s64 	%rd34, %rd2, %rd33;
	ld.global.f64 	%fd91, [%rd34];
	add.f64 	%fd92, %fd90, %fd91;
	add.s32 	%r73, %r281, 6400;
	mul.wide.u32 	%rd35, %r73, 8;
	add.s64 	%rd36, %rd2, %rd35;
	ld.global.f64 	%fd93, [%rd36];
	add.f64 	%fd94, %fd92, %fd93;
	add.s32 	%r74, %r281, 7040;
	mul.wide.u32 	%rd37, %r74, 8;
	add.s64 	%rd38, %rd2, %rd37;
	ld.global.f64 	%fd95, [%rd38];
	add.f64 	%fd96, %fd94, %fd95;
	add.s32 	%r75, %r281, 7680;
	mul.wide.u32 	%rd39, %r75, 8;
	add.s64 	%rd40, %rd2, %rd39;
	ld.global.f64 	%fd97, [%rd40];
	add.f64 	%fd98, %fd96, %fd97;
	add.s32 	%r76, %r281, 8320;
	mul.wide.u32 	%rd41, %r76, 8;
	add.s64 	%rd42, %rd2, %rd41;
	ld.global.f64 	%fd99, [%rd42];
	add.f64 	%fd100, %fd98, %fd99;
	add.s32 	%r77, %r281, 8960;
	mul.wide.u32 	%rd43, %r77, 8;
	add.s64 	%rd44, %rd2, %rd43;
	ld.global.f64 	%fd101, [%rd44];
	add.f64 	%fd102, %fd100, %fd101;
	add.s32 	%r78, %r281, 9600;
	mul.wide.u32 	%rd45, %r78, 8;
	add.s64 	%rd46, %rd2, %rd45;
	ld.global.f64 	%fd103, [%rd46];
	add.f64 	%fd378, %fd102, %fd103;
	add.s32 	%r282, %r282, 10240;
	add.s32 	%r281, %r281, 10240;
	add.s32 	%r280, %r280, 16;
	setp.ne.s32 	%p10, %r280, 0;
	@%p10 bra 	$L__BB3_35;
	add.s32 	%r284, %r282, -5120;
$L__BB3_37:
	setp.eq.s32 	%p11, %r27, 0;
	@%p11 bra 	$L__BB3_46;
	and.b32  	%r39, %r26, 7;
	setp.lt.u32 	%p12, %r27, 8;
	@%p12 bra 	$L__BB3_40;
	add.s32 	%r79, %r284, %r279;
	mul.wide.u32 	%rd47, %r79, 8;
	add.s64 	%rd48, %rd2, %rd47;
	ld.global.f64 	%fd105, [%rd48];
	add.f64 	%fd106, %fd378, %fd105;
	add.s32 	%r80, %r79, 640;
	mul.wide.u32 	%rd49, %r80, 8;
	add.s64 	%rd50, %rd2, %rd49;
	ld.global.f64 	%fd107, [%rd50];
	add.f64 	%fd108, %fd106, %fd107;
	add.s32 	%r81, %r79, 1280;
	mul.wide.u32 	%rd51, %r81, 8;
	add.s64 	%rd52, %rd2, %rd51;
	ld.global.f64 	%fd109, [%rd52];
	add.f64 	%fd110, %fd108, %fd109;
	add.s32 	%r82, %r79, 1920;
	mul.wide.u32 	%rd53, %r82, 8;
	add.s64 	%rd54, %rd2, %rd53;
	ld.global.f64 	%fd111, [%rd54];
	add.f64 	%fd112, %fd110, %fd111;
	add.s32 	%r83, %r79, 2560;
	mul.wide.u32 	%rd55, %r83, 8;
	add.s64 	%rd56, %rd2, %rd55;
	ld.global.f64 	%fd113, [%rd56];
	add.f64 	%fd114, %fd112, %fd113;
	add.s32 	%r84, %r79, 3200;
	mul.wide.u32 	%rd57, %r84, 8;
	add.s64 	%rd58, %rd2, %rd57;
	ld.global.f64 	%fd115, [%rd58];
	add.f64 	%fd116, %fd114, %fd115;
	add.s32 	%r85, %r79, 3840;
	mul.wide.u32 	%rd59, %r85, 8;
	add.s64 	%rd60, %rd2, %rd59;
	ld.global.f64 	%fd117, [%rd60];
	add.f64 	%fd118, %fd116, %fd117;
	add.s32 	%r86, %r79, 4480;
	mul.wide.u32 	%rd61, %r86, 8;
	add.s64 	%rd62, %rd2, %rd61;
	ld.global.f64 	%fd119, [%rd62];
	add.f64 	%fd378, %fd118, %fd119;
	add.s32 	%r284, %r284, 5120;
$L__BB3_40:
	setp.eq.s32 	%p13, %r39, 0;
	@%p13 bra 	$L__BB3_46;
	and.b32  	%r42, %r26, 3;
	setp.lt.u32 	%p14, %r39, 4;
	@%p14 bra 	$L__BB3_43;
	add.s32 	%r87, %r284, %r279;
	mul.wide.u32 	%rd63, %r87, 8;
	add.s64 	%rd64, %rd2, %rd63;
	ld.global.f64 	%fd121, [%rd64];
	add.f64 	%fd122, %fd378, %fd121;
	add.s32 	%r88, %r87, 640;
	mul.wide.u32 	%rd65, %r88, 8;
	add.s64 	%rd66, %rd2, %rd65;
	ld.global.f64 	%fd123, [%rd66];
	add.f64 	%fd124, %fd122, %fd123;
	add.s32 	%r89, %r87, 1280;
	mul.wide.u32 	%rd67, %r89, 8;
	add.s64 	%rd68, %rd2, %rd67;
	ld.global.f64 	%fd125, [%rd68];
	add.f64 	%fd126, %fd124, %fd125;
	add.s32 	%r90, %r87, 1920;
	mul.wide.u32 	%rd69, %r90, 8;
	add.s64 	%rd70, %rd2, %rd69;
	ld.global.f64 	%fd127, [%rd70];
	add.f64 	%fd378, %fd126, %fd127;
	add.s32 	%r284, %r284, 2560;
$L__BB3_43:
	setp.eq.s32 	%p15, %r42, 0;
	@%p15 bra 	$L__BB3_46;
	add.s32 	%r287, %r284, %r279;
	neg.s32 	%r286, %r42;
$L__BB3_45:
	.pragma "nounroll";
	mul.wide.u32 	%rd71, %r287, 8;
	add.s64 	%rd72, %rd2, %rd71;
	ld.global.f64 	%fd128, [%rd72];
	add.f64 	%fd378, %fd378, %fd128;
	add.s32 	%r287, %r287, 640;
	add.s32 	%r286, %r286, 1;
	setp.ne.s32 	%p16, %r286, 0;
	@%p16 bra 	$L__BB3_45;
$L__BB3_46:
	// begin inline asm
	mov.u32 %r91, %laneid;
	// end inline asm
	mov.b64 	%rd73, %fd378;
	mov.b64 	{%r93, %r98}, %rd73;
	mov.b32 	%r99, 1;
	mov.b32 	%r140, 31;
	mov.b32 	%r141, -1;
	// begin inline asm
	shfl.sync.down.b32 %r92, %r93, %r99, %r140, %r141;
	// end inline asm
	// begin inline asm
	shfl.sync.down.b32 %r97, %r98, %r99, %r140, %r141;
	// end inline asm
	mov.b64 	%rd74, {%r92, %r97};
	mov.b64 	%fd129, %rd74;
	setp.gt.s32 	%p17, %r91, 30;
	add.f64 	%fd130, %fd378, %fd129;
	selp.f64 	%fd131, %fd378, %fd130, %p17;
	mov.b64 	%rd75, %fd131;
	mov.b64 	{%r103, %r108}, %rd75;
	mov.b32 	%r109, 2;
	// begin inline asm
	shfl.sync.down.b32 %r102, %r103, %r109, %r140, %r141;
	// end inline asm
	// begin inline asm
	shfl.sync.down.b32 %r107, %r108, %r109, %r140, %r141;
	// end inline asm
	mov.b64 	%rd76, {%r102, %r107};
	mov.b64 	%fd132, %rd76;
	setp.gt.s32 	%p18, %r91, 29;
	add.f64 	%fd133, %fd131, %fd132;
	selp.f64 	%fd134, %fd131, %fd133, %p18;
	mov.b64 	%rd77, %fd134;
	mov.b64 	{%r113, %r118}, %rd77;
	mov.b32 	%r119, 4;
	// begin inline asm
	shfl.sync.down.b32 %r112, %r113, %r119, %r140, %r141;
	// end inline asm
	// begin inline asm
	shfl.sync.down.b32 %r117, %r118, %r119, %r140, %r141;
	// end inline asm
	mov.b64 	%rd78, {%r112, %r117};
	mov.b64 	%fd135, %rd78;
	setp.gt.s32 	%p19, %r91, 27;
	add.f64 	%fd136, %fd134, %fd135;
	selp.f64 	%fd137, %fd134, %fd136, %p19;
	mov.b64 	%rd79, %fd137;
	mov.b64 	{%r123, %r128}, %rd79;
	mov.b32 	%r129, 8;
	// begin inline asm
	shfl.sync.down.b32 %r122, %r123, %r129, %r140, %r141;
	// end inline asm
	// begin inline asm
	shfl.sync.down.b32 %r127, %r128, %r129, %r140, %r141;
	// end inline asm
	mov.b64 	%rd80, {%r122, %r127};
	mov.b64 	%fd138, %rd80;
	setp.gt.s32 	%p20, %r91, 23;
	add.f64 	%fd139, %fd137, %fd138;
	selp.f64 	%fd140, %fd137, %fd139, %p20;
	mov.b64 	%rd81, %fd140;
	mov.b64 	{%r133, %r138}, %rd81;
	mov.b32 	%r139, 16;
	// begin inline asm
	shfl.sync.down.b32 %r132, %r133, %r139, %r140, %r141;
	// end inline asm
	// begin inline asm
	shfl.sync.down.b32 %r137, %r138, %r139, %r140, %r141;
	// end inline asm
	mov.b64 	%rd82, {%r132, %r137};
	mov.b64 	%fd141, %rd82;
	setp.gt.s32 	%p21, %r91, 15;
	add.f64 	%fd38, %fd140, %fd141;
	selp.f64 	%fd379, %fd140, %fd38, %p21;
	setp.ne.s32 	%p22, %r91, 0;
	@%p22 bra 	$L__BB3_48;
	shr.u32 	%r142, %r21, 2;
	and.b32  	%r143, %r142, 248;
	mov.u32 	%r144, _ZZN3cub18CUB_300001_SM_10006detail6reduce28DeviceReduceSingleTileKernelINS2_10policy_hubIdjN4cuda3std3__44plusIdEEE10Policy1000EN6thrust24THRUST_300001_SM_1000_NS10device_ptrIdEEPdjS9_ddNS7_10__identityEEEvT0_T1_T2_T3_T4_T6_E12temp_storage;
	add.s32 	%r145, %r144, %r143;
	st.shared.f64 	[%r145+24], %fd38;
$L__BB3_48:
	bar.sync 	0;
	setp.ne.s32 	%p23, %r21, 0;
	@%p23 bra 	$L__BB3_50;
	ld.shared.f64 	%fd142, [_ZZN3cub18CUB_300001_SM_10006detail6reduce28DeviceReduceSingleTileKernelINS2_10policy_hubIdjN4cuda3std3__44plusIdEEE10Policy1000EN6thrust24THRUST_300001_SM_1000_NS10device_ptrIdEEPdjS9_ddNS7_10__identityEEEvT0_T1_T2_T3_T4_T6_E12temp_storage+32];
	add.f64 	%fd143, %fd379, %fd142;
	ld.shared.f64 	%fd144, [_ZZN3cub18CUB_300001_SM_10006detail6reduce28DeviceReduceSingleTileKernelINS2_10policy_hubIdjN4cuda3std3__44plusIdEEE10Policy1000EN6thrust24THRUST_300001_SM_1000_NS10device_ptrIdEEPdjS9_ddNS7_10__identityEEEvT0_T1_T2_T3_T4_T6_E12temp_storage+40];
	add.f64 	%fd145, %fd143, %fd144;
	ld.shared.f64 	%fd146, [_ZZN3cub18CUB_300001_SM_10006detail6reduce28DeviceReduceSingleTileKernelINS2_10policy_hubIdjN4cuda3std3__44plusIdEEE10Policy1000EN6thrust24THRUST_300001_SM_1000_NS10device_ptrIdEEPdjS9_ddNS7_10__identityEEEvT0_T1_T2_T3_T4_T6_E12temp_storage+48];
	add.f64 	%fd147, %fd145, %fd146;
	ld.shared.f64 	%fd148, [_ZZN3cub18CUB_300001_SM_10006detail6reduce28DeviceReduceSingleTileKernelINS2_10policy_hubIdjN4cuda3std3__44plusIdEEE10Policy1000EN6thrust24THRUST_300001_SM_1000_NS10device_ptrIdEEPdjS9_ddNS7_10__identityEEEvT0_T1_T2_T3_T4_T6_E12temp_storage+56];
	add.f64 	%fd149, %fd147, %fd148;
	ld.shared.f64 	%fd150, [_ZZN3cub18CUB_300001_SM_10006detail6reduce28DeviceReduceSingleTileKernelINS2_10policy_hubIdjN4cuda3std3__44plusIdEEE10Policy1000EN6thrust24THRUST_300001_SM_1000_NS10device_ptrIdEEPdjS9_ddNS7_10__identityEEEvT0_T1_T2_T3_T4_T6_E12temp_storage+64];
	add.f64 	%fd151, %fd149, %fd150;
	ld.shared.f64 	%fd152, [_ZZN3cub18CUB_300001_SM_10006detail6reduce28DeviceReduceSingleTileKernelINS2_10policy_hubIdjN4cuda3std3__44plusIdEEE10Policy1000EN6thrust24THRUST_300001_SM_1000_NS10device_ptrIdEEPdjS9_ddNS7_10__identityEEEvT0_T1_T2_T3_T4_T6_E12temp_storage+72];
	add.f64 	%fd153, %fd151, %fd152;
	ld.shared.f64 	%fd154, [_ZZN3cub18CUB_300001_SM_10006detail6reduce28DeviceReduceSingleTileKernelINS2_10policy_hubIdjN4cuda3std3__44plusIdEEE10Policy1000EN6thrust24THRUST_300001_SM_1000_NS10device_ptrIdEEPdjS9_ddNS7_10__identityEEEvT0_T1_T2_T3_T4_T6_E12temp_storage+80];
	add.f64 	%fd155, %fd153, %fd154;
	ld.shared.f64 	%fd156, [_ZZN3cub18CUB_300001_SM_10006detail6reduce28DeviceReduceSingleTileKernelINS2_10policy_hubIdjN4cuda3std3__44plusIdEEE10Policy1000EN6thrust24THRUST_300001_SM_1000_NS10device_ptrIdEEPdjS9_ddNS7_10__identityEEEvT0_T1_T2_T3_T4_T6_E12temp_storage+88];
	add.f64 	%fd157, %fd155, %fd156;
	ld.shared.f64 	%fd158, [_ZZN3cub18CUB_300001_SM_10006detail6reduce28DeviceReduceSingleTileKernelINS2_10policy_hubIdjN4cuda3std3__44plusIdEEE10Policy1000EN6thrust24THRUST_300001_SM_1000_NS10device_ptrIdEEPdjS9_ddNS7_10__identityEEEvT0_T1_T2_T3_T4_T6_E12temp_storage+96];
	add.f64 	%fd159, %fd157, %fd158;
	ld.shared.f64 	%fd160, [_ZZN3cub18CUB_300001_SM_10006detail6reduce28DeviceReduceSingleTileKernelINS2_10policy_hubIdjN4cuda3std3__44plusIdEEE10Policy1000EN6thrust24THRUST_300001_SM_1000_NS10device_ptrIdEEPdjS9_ddNS7_10__identityEEEvT0_T1_T2_T3_T4_T6_E12temp_storage+104];
	add.f64 	%fd161, %fd159, %fd160;
	ld.shared.f64 	%fd162, [_ZZN3cub18CUB_300001_SM_10006detail6reduce28DeviceReduceSingleTileKernelINS2_10policy_hubIdjN4cuda3std3__44plusIdEEE10Policy1000EN6thrust24THRUST_300001_SM_1000_NS10device_ptrIdEEPdjS9_ddNS7_10__identityEEEvT0_T1_T2_T3_T4_T6_E12temp_storage+112];
	add.f64 	%fd163, %fd161, %fd162;
	ld.shared.f64 	%fd164, [_ZZN3cub18CUB_300001_SM_10006detail6reduce28DeviceReduceSingleTileKernelINS2_10policy_hubIdjN4cuda3std3__44plusIdEEE10Policy1000EN6thrust24THRUST_300001_SM_1000_NS10device_ptrIdEEPdjS9_ddNS7_10__identityEEEvT0_T1_T2_T3_T4_T6_E12temp_storage+120];
	add.f64 	%fd165, %fd163, %fd164;
	ld.shared.f64 	%fd166, [_ZZN3cub18CUB_300001_SM_10006detail6reduce28DeviceReduceSingleTileKernelINS2_10policy_hubIdjN4cuda3std3__44plusIdEEE10Policy1000EN6thrust24THRUST_300001_SM_1000_NS10device_ptrIdEEPdjS9_ddNS7_10__identityEEEvT0_T1_T2_T3_T4_T6_E12temp_storage+128];
	add.f64 	%fd167, %fd165, %fd166;
	ld.shared.f64 	%fd168, [_ZZN3cub18CUB_300001_SM_10006detail6reduce28DeviceReduceSingleTileKernelINS2_10policy_hubIdjN4cuda3std3__44plusIdEEE10Policy1000EN6thrust24THRUST_300001_SM_1000_NS10device_ptrIdEEPdjS9_ddNS7_10__identityEEEvT0_T1_T2_T3_T4_T6_E12temp_storage+136];
	add.f64 	%fd169, %fd167, %fd168;
	ld.shared.f64 	%fd170, [_ZZN3cub18CUB_300001_SM_10006detail6reduce28DeviceReduceSingleTileKernelINS2_10policy_hubIdjN4cuda3std3__44plusIdEEE10Policy1000EN6thrust24THRUST_300001_SM_1000_NS10device_ptrIdEEPdjS9_ddNS7_10__identityEEEvT0_T1_T2_T3_T4_T6_E12temp_storage+144];
	add.f64 	%fd171, %fd169, %fd170;
	ld.shared.f64 	%fd172, [_ZZN3cub18CUB_300001_SM_10006detail6reduce28DeviceReduceSingleTileKernelINS2_10policy_hubIdjN4cuda3std3__44plusIdEEE10Policy1000EN6thrust24THRUST_300001_SM_1000_NS10device_ptrIdEEPdjS9_ddNS7_10__identityEEEvT0_T1_T2_T3_T4_T6_E12temp_storage+152];
	add.f64 	%fd173, %fd171, %fd172;
	ld.shared.f64 	%fd174, [_ZZN3cub18CUB_300001_SM_10006detail6reduce28DeviceReduceSingleTileKernelINS2_10policy_hubIdjN4cuda3std3__44plusIdEEE10Policy1000EN6thrust24THRUST_300001_SM_1000_NS10device_ptrIdEEPdjS9_ddNS7_10__identityEEEvT0_T1_T2_T3_T4_T6_E12temp_storage+160];
	add.f64 	%fd175, %fd173, %fd174;
	ld.shared.f64 	%fd176, [_ZZN3cub18CUB_300001_SM_10006detail6reduce28DeviceReduceSingleTileKernelINS2_10policy_hubIdjN4cuda3std3__44plusIdEEE10Policy1000EN6thrust24THRUST_300001_SM_1000_NS10device_ptrIdEEPdjS9_ddNS7_10__identityEEEvT0_T1_T2_T3_T4_T6_E12temp_storage+168];
	add.f64 	%fd177, %fd175, %fd176;
	ld.shared.f64 	%fd178, [_ZZN3cub18CUB_300001_SM_10006detail6reduce28DeviceReduceSingleTileKernelINS2_10policy_hubIdjN4cuda3std3__44plusIdEEE10Policy1000EN6thrust24THRUST_300001_SM_1000_NS10device_ptrIdEEPdjS9_ddNS7_10__identityEEEvT0_T1_T2_T3_T4_T6_E12temp_storage+176];
	add.f64 	%fd379, %fd177, %fd178;
$L__BB3_50:
	mov.u32 	%r269, %tid.x;
	setp.ne.s32 	%p69, %r269, 0;
	@%p69 bra 	$L__BB3_52;
	add.f64 	%fd357, %fd42, %fd379;
	st.global.f64 	[%rd1], %fd357;
$L__BB3_52:
	ret;

}
	// .globl	_ZN3cub18CUB_300001_SM_10006detail6reduce18DeviceReduceKernelINS2_10policy_hubIdjN4cuda3std3__44plusIdEEE10Policy1000EN6thrust24THRUST_300001_SM_1000_NS10device_ptrIdEEjS9_dNS7_10__identityEEEvT0_PT3_T1_NS0_13GridEvenShareISK_EET2_T4_
.visible .entry _ZN3cub18CUB_300001_SM_10006detail6reduce18DeviceReduceKernelINS2_10policy_hubIdjN4cuda3std3__44plusIdEEE10Policy1000EN6thrust24THRUST_300001_SM_1000_NS10device_ptrIdEEjS9_dNS7_10__identityEEEvT0_PT3_T1_NS0_13GridEvenShareISK_EET2_T4_(
	.param .align 8 .b8 _ZN3cub18CUB_300001_SM_10006detail6reduce18DeviceReduceKernelINS2_10policy_hubIdjN4cuda3std3__44plusIdEEE10Policy1000EN6thrust24THRUST_300001_SM_1000_NS10device_ptrIdEEjS9_dNS7_10__identityEEEvT0_PT3_T1_NS0_13GridEvenShareISK_EET2_T4__param_0[8],
	.param .u64 .ptr .align 1 _ZN3cub18CUB_300001_SM_10006detail6reduce18DeviceReduceKernelINS2_10policy_hubIdjN4cuda3std3__44plusIdEEE10Policy1000EN6thrust24THRUST_300001_SM_1000_NS10device_ptrIdEEjS9_dNS7_10__identityEEEvT0_PT3_T1_NS0_13GridEvenShareISK_EET2_T4__param_1,
	.param .u32 _ZN3cub18CUB_300001_SM_10006detail6reduce18DeviceReduceKernelINS2_10policy_hubIdjN4cuda3std3__44plusIdEEE10Policy1000EN6thrust24THRUST_300001_SM_1000_NS10device_ptrIdEEjS9_dNS7_10__identityEEEvT0_PT3_T1_NS0_13GridEvenShareISK_EET2_T4__param_2,
	.param .align 4 .b8 _ZN3cub18CUB_300001_SM_10006detail6reduce18DeviceReduceKernelINS2_10policy_hubIdjN4cuda3std3__44plusIdEEE10Policy1000EN6thrust24THRUST_300001_SM_1000_NS10device_ptrIdEEjS9_dNS7_10__identityEEEvT0_PT3_T1_NS0_13GridEvenShareISK_EET2_T4__param_3[40],
	.param .align 1 .b8 _ZN3cub18CUB_300001_SM_10006detail6reduce18DeviceReduceKernelINS2_10policy_hubIdjN4cuda3std3__44plusIdEEE10Policy1000EN6thrust24THRUST_300001_SM_1000_NS10device_ptrIdEEjS9_dNS7_10__identityEEEvT0_PT3_T1_NS0_13GridEvenShareISK_EET2_T4__param_4[1],
	.param .align 1 .b8 _ZN3cub18CUB_300001_SM_10006detail6reduce18DeviceReduceKernelINS2_10policy_hubIdjN4cuda3std3__44plusIdEEE10Policy1000EN6thrust24THRUST_300001_SM_1000_NS10device_ptrIdEEjS9_dNS7_10__identityEEEvT0_PT3_T1_NS0_13GridEvenShareISK_EET2_T4__param_5[1]
)
.maxntid 640
{
	.reg .pred 	%p<69>;
	.reg .b16 	%rs<4>;
	.reg .b32 	%r<356>;
	.reg .b64 	%rd<160>;
	.reg .b64 	%fd<376>;
	// demoted variable
	.shared .align 8 .b8 _ZZN3cub18CUB_300001_SM_10006detail6reduce18DeviceReduceKernelINS2_10policy_hubIdjN4cuda3std3__44plusIdEEE10Policy1000EN6thrust24THRUST_300001_SM_1000_NS10device_ptrIdEEjS9_dNS7_10__identityEEEvT0_PT3_T1_NS0_13GridEvenShareISK_EET2_T4_E12temp_storage[192];
	ld.param.u32 	%r1, [_ZN3cub18CUB_300001_SM_10006detail6reduce18DeviceReduceKernelINS2_10policy_hubIdjN4cuda3std3__44plusIdEEE10Policy1000EN6thrust24THRUST_300001_SM_1000_NS10device_ptrIdEEjS9_dNS7_10__identityEEEvT0_PT3_T1_NS0_13GridEvenShareISK_EET2_T4__param_3+20];
	ld.param.u32 	%r2, [_ZN3cub18CUB_300001_SM_10006detail6reduce18DeviceReduceKernelINS2_10policy_hubIdjN4cuda3std3__44plusIdEEE10Policy1000EN6thrust24THRUST_300001_SM_1000_NS10device_ptrIdEEjS9_dNS7_10__identityEEEvT0_PT3_T1_NS0_13GridEvenShareISK_EET2_T4__param_3+24];
	ld.param.u64 	%rd3, [_ZN3cub18CUB_300001_SM_10006detail6reduce18DeviceReduceKernelINS2_10policy_hubIdjN4cuda3std3__44plusIdEEE10Policy1000EN6thrust24THRUST_300001_SM_1000_NS10device_ptrIdEEjS9_dNS7_10__identityEEEvT0_PT3_T1_NS0_13GridEvenShareISK_EET2_T4__param_0];
	cvta.to.global.u64 	%rd1, %rd3;
	mov.u32 	%r3, %ctaid.x;
	mul.lo.s32 	%r4, %r2, 5120;
	mul.lo.s32 	%r347, %r3, 5120;
	sub.s32 	%r6, %r1, %r347;
	setp.gt.u32 	%p1, %r6, 5119;
	@%p1 bra 	$L__BB4_26;
	mov.u32 	%r7, %tid.x;
	setp.ge.u32 	%p23, %r7, %r6;
	mov.f64 	%fd364, 0d0000000000000000;
	mov.u32 	%r338, %r7;
	@%p23 bra 	$L__BB4_3;
	add.s32 	%r181, %r347, %r7;
	mul.wide.u32 	%rd76, %r181, 8;
	add.s64 	%rd77, %rd1, %rd76;
	ld.global.f64 	%fd364, [%rd77];
	add.s32 	%r338, %r7, 640;
$L__BB4_3:
	setp.ge.u32 	%p24, %r338, %r6;
	@%p24 bra 	$L__BB4_17;
	not.b32 	%r182, %r338;
	add.s32 	%r183, %r1, %r182;
	sub.s32 	%r184, %r183, %r347;
	mul.hi.u32 	%r185, %r184, -858993459;
	shr.u32 	%r186, %r185, 9;
	add.s32 	%r10, %r186, 1;
	and.b32  	%r11, %r10, 15;
	setp.lt.u32 	%p25, %r184, 9600;
	@%p25 bra 	$L__BB4_8;
	add.s32 	%r337, %r338, 5120;
	add.s32 	%r336, %r338, %r347;
	and.b32  	%r187, %r10, 16777200;
	neg.s32 	%r335, %r187;
$L__BB4_6:
	.pragma "nounroll";
	mul.wide.u32 	%rd78, %r336, 8;
	add.s64 	%rd79, %rd1, %rd78;
	ld.global.f64 	%fd179, [%rd79];
	add.f64 	%fd180, %fd364, %fd179;
	add.s32 	%r188, %r336, 640;
	mul.wide.u32 	%rd80, %r188, 8;
	add.s64 	%rd81, %rd1, %rd80;
	ld.global.f64 	%fd181, [%rd81];
	add.f64 	%fd182, %fd180, %fd181;
	add.s32 	%r189, %r336, 1280;
	mul.wide.u32 	%rd82, %r189, 8;
	add.s64 	%rd83, %rd1, %rd82;
	ld.global.f64 	%fd183, [%rd83];
	add.f64 	%fd184, %fd182, %fd183;
	add.s32 	%r190, %r336, 1920;
	mul.wide.u32 	%rd84, %r190, 8;
	add.s64 	%rd85, %rd1, %rd84;
	ld.global.f64 	%fd185, [%rd85];
	add.f64 	%fd186, %fd184, %fd185;
	add.s32 	%r191, %r336, 2560;
	mul.wide.u32 	%rd86, %r191, 8;
	add.s64 	%rd87, %rd1, %rd86;
	ld.global.f64 	%fd187, [%rd87];
	add.f64 	%fd188, %fd186, %fd187;
	add.s32 	%r192, %r336, 3200;
	mul.wide.u32 	%rd88, %r192, 8;
	add.s64 	%rd89, %rd1, %rd88;
	ld.global.f64 	%fd189, [%rd89];
	add.f64 	%fd190, %fd188, %fd189;
	add.s32 	%r193, %r336, 3840;
	mul.wide.u32 	%rd90, %r193, 8;
	add.s64 	%rd91, %rd1, %rd90;
	ld.global.f64 	%fd191, [%rd91];
	add.f64 	%fd192, %fd190, %fd191;
	add.s32 	%r194, %r336, 4480;
	mul.wide.u32 	%rd92, %r194, 8;
	add.s64 	%rd93, %rd1, %rd92;
	ld.global.f64 	%fd193, [%rd93];
	add.f64 	%fd194, %fd192, %fd193;
	add.s32 	%r195, %r336, 5120;
	mul.wide.u32 	%rd94, %r195, 8;
	add.s64 	%rd95, %rd1, %rd94;
	ld.global.f64 	%fd195, [%rd95];
	add.f64 	%fd196, %fd194, %fd195;
	add.s32 	%r196, %r336, 5760;
	mul.wide.u32 	%rd96, %r196, 8;
	add.s64 	%rd97, %rd1, %rd96;
	ld.global.f64 	%fd197, [%rd97];
	add.f64 	%fd198, %fd196, %fd197;
	add.s32 	%r197, %r336, 6400;
	mul.wide.u32 	%rd98, %r197, 8;
	add.s64 	%rd99, %rd1, %rd98;
	ld.global.f64 	%fd199, [%rd99];
	add.f64 	%fd200, %fd198, %fd199;
	add.s32 	%r198, %r336, 7040;
	mul.wide.u32 	%rd100, %r198, 8;
	add.s64 	%rd101, %rd1, %rd100;
	ld.global.f64 	%fd201, [%rd101];
	add.f64 	%fd202, %fd200, %fd201;
	add.s32 	%r199, %r336, 7680;
	mul.wide.u32 	%rd102, %r199, 8;
	add.s64 	%rd103, %rd1, %rd102;
	ld.global.f64 	%fd203, [%rd103];
	add.f64 	%fd204, %fd202, %fd203;
	add.s32 	%r200, %r336, 8320;
	mul.wide.u32 	%rd104, %r200, 8;
	add.s64 	%rd105, %rd1, %rd104;
	ld.global.f64 	%fd205, [%rd105];
	add.f64 	%fd206, %fd204, %fd205;
	add.s32 	%r201, %r336, 8960;
	mul.wide.u32 	%rd106, %r201, 8;
	add.s64 	%rd107, %rd1, %rd106;
	ld.global.f64 	%fd207, [%rd107];
	add.f64 	%fd208, %fd206, %fd207;
	add.s32 	%r202, %r336, 9600;
	mul.wide.u32 	%rd108, %r202, 8;
	add.s64 	%rd109, %rd1, %rd108;
	ld.global.f64 	%fd209, [%rd109];
	add.f64 	%fd364, %fd208, %fd209;
	add.s32 	%r337, %r337, 10240;
	add.s32 	%r336, %r336, 10240;
	add.s32 	%r335, %r335, 16;
	setp.ne.s32 	%p26, %r335, 0;
	@%p26 bra 	$L__BB4_6;
	add.s32 	%r338, %r337, -5120;
$L__BB4_8:
	setp.eq.s32 	%p27, %r11, 0;
	@%p27 bra 	$L__BB4_17;
	and.b32  	%r23, %r10, 7;
	setp.lt.u32 	%p28, %r11, 8;
	@%p28 bra 	$L__BB4_11;
	add.s32 	%r203, %r338, %r347;
	mul.wide.u32 	%rd110, %r203, 8;
	add.s64 	%rd111, %rd1, %rd110;
	ld.global.f64 	%fd211, [%rd111];
	add.f64 	%fd212, %fd364, %fd211;
	add.s32 	%r204, %r203, 640;
	mul.wide.u32 	%rd112, %r204, 8;
	add.s64 	%rd113, %rd1, %rd112;
	ld.global.f64 	%fd213, [%rd113];
	add.f64 	%fd214, %fd212, %fd213;
	add.s32 	%r205, %r203, 1280;
	mul.wide.u32 	%rd114, %r205, 8;
	add.s64 	%rd115, %rd1, %rd114;
	ld.global.f64 	%fd215, [%rd115];
	add.f64 	%fd216, %fd214, %fd215;
	add.s32 	%r206, %r203, 1920;
	mul.wide.u32 	%rd116, %r206, 8;
	add.s64 	%rd117, %rd1, %rd116;
	ld.global.f64 	%fd217, [%rd117];
	add.f64 	%fd218, %fd216, %fd217;
	add.s32 	%r207, %r203, 2560;
	mul.wide.u32 	%rd118, %r207, 8;
	add.s64 	%rd119, %rd1, %rd118;
	ld.global.f64 	%fd219, [%rd119];
	add.f64 	%fd220, %fd218, %fd219;
	add.s32 	%r208, %r203, 3200;
	mul.wide.u32 	%rd120, %r208, 8;
	add.s64 	%rd121, %rd1, %rd120;
	ld.global.f64 	%fd221, [%rd121];
	add.f64 	%fd222, %fd220, %fd221;
	add.s32 	%r209, %r203, 3840;
	mul.wide.u32 	%rd122, %r209, 8;
	add.s64 	%rd123, %rd1, %rd122;
	ld.global.f64 	%fd223, [%rd123];
	add.f64 	%fd224, %fd222, %fd223;
	add.s32 	%r210, %r203, 4480;
	mul.wide.u32 	%rd124, %r210, 8;
	add.s64 	%rd125, %rd1, %rd124;
	ld.global.f64 	%fd225, [%rd125];
	add.f64 	%fd364, %fd224, %fd225;
	add.s32 	%r338, %r338, 5120;
$L__BB4_11:
	setp.eq.s32 	%p29, %r23, 0;
	@%p29 bra 	$L__BB4_17;
	and.b32  	%r26, %r10, 3;
	setp.lt.u32 	%p30, %r23, 4;
	@%p30 bra 	$L__BB4_14;
	add.s32 	%r211, %r338, %r347;
	mul.wide.u32 	%rd126, %r211, 8;
	add.s64 	%rd127, %rd1, %rd126;
	ld.global.f64 	%fd227, [%rd127];
	add.f64 	%fd228, %fd364, %fd227;
	add.s32 	%r212, %r211, 640;
	mul.wide.u32 	%rd128, %r212, 8;
	add.s64 	%rd129, %rd1, %rd128;
	ld.global.f64 	%fd229, [%rd129];
	add.f64 	%fd230, %fd228, %fd229;
	add.s32 	%r213, %r211, 1280;
	mul.wide.u32 	%rd130, %r213, 8;
	add.s64 	%rd131, %rd1, %rd130;
	ld.global.f64 	%fd231, [%rd131];
	add.f64 	%fd232, %fd230, %fd231;
	add.s32 	%r214, %r211, 1920;
	mul.wide.u32 	%rd132, %r214, 8;
	add.s64 	%rd133, %rd1, %rd132;
	ld.global.f64 	%fd233, [%rd133];
	add.f64 	%fd364, %fd232, %fd233;
	add.s32 	%r338, %r338, 2560;
$L__BB4_14:
	setp.eq.s32 	%p31, %r26, 0;
	@%p31 bra 	$L__BB4_17;
	add.s32 	%r342, %r338, %r347;
	neg.s32 	%r341, %r26;
$L__BB4_16:
	.pragma "nounroll";
	mul.wide.u32 	%rd134, %r342, 8;
	add.s64 	%rd135, %rd1, %rd134;
	ld.global.f64 	%fd234, [%rd135];
	add.f64 	%fd364, %fd364, %fd234;
	add.s32 	%r342, %r342, 640;
	add.s32 	%r341, %r341, 1;
	setp.ne.s32 	%p32, %r341, 0;
	@%p32 bra 	$L__BB4_16;
$L__BB4_17:
	setp.lt.u32 	%p33, %r6, 640;
	@%p33 bra 	$L__BB4_22;
	// begin inline asm
	mov.u32 %r278, %laneid;
	// end inline asm
	mov.b64 	%rd146, %fd364;
	mov.b64 	{%r280, %r285}, %rd146;
	mov.b32 	%r286, 1;
	mov.b32 	%r327, 31;
	mov.b32 	%r328, -1;
	// begin inline asm
	shfl.sync.down.b32 %r279, %r280, %r286, %r327, %r328;
	// end inline asm
	// begin inline asm
	shfl.sync.down.b32 %r284, %r285, %r286, %r327, %r328;
	// end inline asm
	mov.b64 	%rd147, {%r279, %r284};
	mov.b64 	%fd305, %rd147;
	setp.gt.s32 	%p61, %r278, 30;
	add.f64 	%fd306, %fd364, %fd305;
	selp.f64 	%fd307, %fd364, %fd306, %p61;
	mov.b64 	%rd148, %fd307;
	mov.b64 	{%r290, %r295}, %rd148;
	mov.b32 	%r296, 2;
	// begin inline asm
	shfl.sync.down.b32 %r289, %r290, %r296, %r327, %r328;
	// end inline asm
	// begin inline asm
	shfl.sync.down.b32 %r294, %r295, %r296, %r327, %r328;
	// end inline asm
	mov.b64 	%rd149, {%r289, %r294};
	mov.b64 	%fd308, %rd149;
	setp.gt.s32 	%p62, %r278, 29;
	add.f64 	%fd309, %fd307, %fd308;
	selp.f64 	%fd310, %fd307, %fd309, %p62;
	mov.b64 	%rd150, %fd310;
	mov.b64 	{%r300, %r305}, %rd150;
	mov.b32 	%r306, 4;
	// begin inline asm
	shfl.sync.down.b32 %r299, %r300, %r306, %r327, %r328;
	// end inline asm
	// begin inline asm
	shfl.sync.down.b32 %r304, %r305, %r306, %r327, %r328;
	// end inline asm
	mov.b64 	%rd151, {%r299, %r304};
	mov.b64 	%fd311, %rd151;
	setp.gt.s32 	%p63, %r278, 27;
	add.f64 	%fd312, %fd310, %fd311;
	selp.f64 	%fd313, %fd310, %fd312, %p63;
	mov.b64 	%rd152, %fd313;
	mov.b64 	{%r310, %r315}, %rd152;
	mov.b32 	%r316, 8;
	// begin inline asm
	shfl.sync.down.b32 %r309, %r310, %r316, %r327, %r328;
	// end inline asm
	// begin inline asm
	shfl.sync.down.b32 %r314, %r315, %r316, %r327, %r328;
	// end inline asm
	mov.b64 	%rd153, {%r309, %r314};
	mov.b64 	%fd314, %rd153;
	setp.gt.s32 	%p64, %r278, 23;
	add.f64 	%fd315, %fd313, %fd314;
	selp.f64 	%fd316, %fd313, %fd315, %p64;
	mov.b64 	%rd154, %fd316;
	mov.b64 	{%r320, %r325}, %rd154;
	mov.b32 	%r326, 16;
	// begin inline asm
	shfl.sync.down.b32 %r319, %r320, %r326, %r327, %r328;
	// end inline asm
	// begin inline asm
	shfl.sync.down.b32 %r324, %r325, %r326, %r327, %r328;
	// end inline asm
	mov.b64 	%rd155, {%r319, %r324};
	mov.b64 	%fd317, %rd155;
	setp.gt.s32 	%p65, %r278, 15;
	add.f64 	%fd16, %fd316, %fd317;
	selp.f64 	%fd375, %fd316, %fd16, %p65;
	setp.ne.s32 	%p66, %r278, 0;
	@%p66 bra 	$L__BB4_20;
	shr.u32 	%r329, %r7, 2;
	and.b32  	%r330, %r329, 248;
	mov.u32 	%r331, _ZZN3cub18CUB_300001_SM_10006detail6reduce18DeviceReduceKernelINS2_10policy_hubIdjN4cuda3std3__44plusIdEEE10Policy1000EN6thrust24THRUST_300001_SM_1000_NS10device_ptrIdEEjS9_dNS7_10__identityEEEvT0_PT3_T1_NS0_13GridEvenShareISK_EET2_T4_E12temp_storage;
	add.s32 	%r332, %r331, %r330;
	st.shared.f64 	[%r332+24], %fd16;
$L__BB4_20:
	bar.sync 	0;
	setp.ne.s32 	%p67, %r7, 0;
	@%p67 bra 	$L__BB4_48;
	ld.shared.f64 	%fd318, [_ZZN3cub18CUB_300001_SM_10006detail6reduce18DeviceReduceKernelINS2_10policy_hubIdjN4cuda3std3__44plusIdEEE10Policy1000EN6thrust24THRUST_300001_SM_1000_NS10device_ptrIdEEjS9_dNS7_10__identityEEEvT0_PT3_T1_NS0_13GridEvenShareISK_EET2_T4_E12temp_storage+32];
	add.f64 	%fd319, %fd375, %fd318;
	ld.shared.f64 	%fd320, [_ZZN3cub18CUB_300001_SM_10006detail6reduce18DeviceReduceKernelINS2_10policy_hubIdjN4cuda3std3__44plusIdEEE10Policy1000EN6thrust24THRUST_300001_SM_1000_NS10device_ptrIdEEjS9_dNS7_10__identityEEEvT0_PT3_T1_NS0_13GridEvenShareISK_EET2_T4_E12temp_storage+40];
	add.f64 	%fd321, %fd319, %fd320;
	ld.shared.f64 	%fd322, [_ZZN3cub18CUB_300001_SM_10006detail6reduce18DeviceReduceKernelINS2_10policy_hubIdjN4cuda3std3__44plusIdEEE10Policy1000EN6thrust24THRUST_300001_SM_1000_NS10device_ptrIdEEjS9_dNS7_10__identityEEEvT0_PT3_T1_NS0_13GridEvenShareISK_EET2_T4_E12temp_storage+48];
	add.f64 	%fd323, %fd321, %fd322;
	ld.shared.f64 	%fd324, [_ZZN3cub18CUB_300001_SM_10006detail6reduce18DeviceReduceKernelINS2_10policy_hubIdjN4cuda3std3__44plusIdEEE10Policy1000EN6thrust24THRUST_300001_SM_1000_NS10device_ptrIdEEjS9_dNS7_10__identityEEEvT0_PT3_T1_NS0_13GridEvenShareISK_EET2_T4_E12temp_storage+56];
	add.f64 	%fd325, %fd323, %fd324;
	ld.shared.f64 	%fd326, [_ZZN3cub18CUB_300001_SM_10006detail6reduce18DeviceReduceKernelINS2_10policy_hubIdjN4cuda3std3__44plusIdEEE10Policy1000EN6thrust24THRUST_300001_SM_1000_NS10device_ptrIdEEjS9_dNS7_10__identityEEEvT0_PT3_T1_NS0_13GridEvenShareISK_EET2_T4_E12temp_storage+64];
	add.f64 	%fd327, %fd325, %fd326;
	ld.shared.f64 	%fd328, [_ZZN3cub18CUB_300001_SM_10006detail6reduce18DeviceReduceKernelINS2_10policy_hubIdjN4cuda3std3__44plusIdEEE10Policy1000EN6thrust24THRUST_300001_SM_1000_NS10device_ptrIdEEjS9_dNS7_10__identityEEEvT0_PT3_T1_NS0_13GridEvenShareISK_EET2_T4_E12temp_storage+72];
	add.f64 	%fd329, %fd327, %fd328;
	ld.shared.f64 	%fd330, [_ZZN3cub18CUB_300001_SM_10006detail6reduce18DeviceReduceKernelINS2_10policy_hubIdjN4cuda3std3__44plusIdEEE10Policy1000EN6thrust24THRUST_300001_SM_1000_NS10device_ptrIdEEjS9_dNS7_10__identityEEEvT0_PT3_T1_NS0_13GridEvenShareISK_EET2_T4_E12temp_storage+80];
	add.f64 	%fd331, %fd329, %fd330;
	ld.shared.f64 	%fd332, [_ZZN3cub18CUB_300001_SM_10006detail6reduce18DeviceReduceKernelINS2_10policy_hubIdjN4cuda3std3__44plusIdEEE10Policy1000EN6thrust24THRUST_300001_SM_1000_NS10device_ptrIdEEjS9_dNS7_10__identityEEEvT0_PT3_T1_NS0_13GridEvenShareISK_EET2_T4_E12temp_storage+88];
	add.f64 	%fd333, %fd331, %fd332;
	ld.shared.f64 	%fd334, [_ZZN3cub18CUB_300001_SM_10006detail6reduce18DeviceReduceKernelINS2_10policy_hubIdjN4cuda3std3__44plusIdEEE10Policy1000EN6thrust24THRUST_300001_SM_1000_NS10device_ptrIdEEjS9_dNS7_10__identityEEEvT0_PT3_T1_NS0_13GridEvenShareISK_EET2_T4_E12temp_storage+96];
	add.f64 	%fd335, %fd333, %fd334;
	ld.shared.f64 	%fd336, [_ZZN3cub18CUB_300001_SM_10006detail6reduce18DeviceReduceKernelINS2_10policy_hubIdjN4cuda3std3__44plusIdEEE10Policy1000EN6thrust24THRUST_300001_SM_1000_NS10device_ptrIdEEjS9_dNS7_10__identityEEEvT0_PT3_T1_NS0_13GridEvenShareISK_EET2_T4_E12temp_storage+104];
	add.f64 	%fd337, %fd335, %fd336;
	ld.shared.f64 	%fd338, [_ZZN3cub18CUB_300001_SM_10006detail6reduce18DeviceReduceKernelINS2_10policy_hubIdjN4cuda3std3__44plusIdEEE10Policy1000EN6thrust24THRUST_300001_SM_1000_NS10device_ptrIdEEjS9_dNS7_10__identityEEEvT0_PT3_T1_NS0_13GridEvenShareISK_EET2_T4_E12temp_storage+112];
	add.f64 	%fd339, %fd337, %fd338;
	ld.shared.f64 	%fd340, [_ZZN3cub18CUB_300001_SM_10006detail6reduce18DeviceReduceKernelINS2_10policy_hubIdjN4cuda3std3__44plusIdEEE10Policy1000EN6thrust24THRUST_300001_SM_1000_NS10device_ptrIdEEjS9_dNS7_10__identityEEEvT0_PT3_T1_NS0_13GridEvenShareISK_EET2_T4_E12temp_storage+120];
	add.f64 	%fd341, %fd339, %fd340;
	ld.shared.f64 	%fd342, [_ZZN3cub18CUB_300001_SM_10006detail6reduce18DeviceReduceKernelINS2_10policy_hubIdjN4cuda3std3__44plusIdEEE10Policy1000EN6thrust24THRUST_300001_SM_1000_NS10device_ptrIdEEjS9_dNS7_10__identityEEEvT0_PT3_T1_NS0_13GridEvenShareISK_EET2_T4_E12temp_storage+128];
	add.f64 	%fd343, %fd341, %fd342;
	ld.shared.f64 	%fd344, [_ZZN3cub18CUB_300001_SM_10006detail6reduce18DeviceReduceKernelINS2_10policy_hubIdjN4cuda3std3__44plusIdEEE10Policy1000EN6thrust24THRUST_300001_SM_1000_NS10device_ptrIdEEjS9_dNS7_10__identityEEEvT0_PT3_T1_NS0_13GridEvenShareISK_EET2_T4_E12temp_storage+136];
	add.f64 	%fd345, %fd343, %fd344;
	ld.shared.f64 	%fd346, [_ZZN3cub18CUB_300001_SM_10006detail6reduce18DeviceReduceKernelINS2_10policy_hubIdjN4cuda3std3__44plusIdEEE10Policy1000EN6thrust24THRUST_300001_SM_1000_NS10device_ptrIdEEjS9_dNS7_10__identityEEEvT0_PT3_T1_NS0_13GridEvenShareISK_EET2_T4_E12temp_storage+144];
	add.f64 	%fd347, %fd345, %fd346;
	ld.shared.f64 	%fd348, [_ZZN3cub18CUB_300001_SM_10006detail6reduce18DeviceReduceKernelINS2_10policy_hubIdjN4cuda3std3__44plusIdEEE10Policy1000EN6thrust24THRUST_300001_SM_1000_NS10device_ptrIdEEjS9_dNS7_10__identityEEEvT0_PT3_T1_NS0_13GridEvenShareISK_EET2_T4_E12temp_storage+152];
	add.f64 	%fd349, %fd347, %fd348;
	ld.shared.f64 	%fd350, [_ZZN3cub18CUB_300001_SM_10006detail6reduce18DeviceReduceKernelINS2_10policy_hubIdjN4cuda3std3__44plusIdEEE10Policy1000EN6thrust24THRUST_300001_SM_1000_NS10device_ptrIdEEjS9_dNS7_10__identityEEEvT0_PT3_T1_NS0_13GridEvenShareISK_EET2_T4_E12temp_storage+160];
	add.f64 	%fd351, %fd349, %fd350;
	ld.shared.f64 	%fd352, [_ZZN3cub18CUB_300001_SM_10006detail6reduce18DeviceReduceKernelINS2_10policy_hubIdjN4cuda3std3__44plusIdEEE10Policy1000EN6thrust24THRUST_300001_SM_1000_NS10device_ptrIdEEjS9_dNS7_10__identityEEEvT0_PT3_T1_NS0_13GridEvenShareISK_EET2_T4_E12temp_storage+168];
	add.f64 	%fd353, %fd351, %fd352;
	ld.shared.f64 	%fd354, [_ZZN3cub18CUB_300001_SM_10006detail6reduce18DeviceReduceKernelINS2_10policy_hubIdjN4cuda3std3__44plusIdEEE10Policy1000EN6thrust24THRUST_300001_SM_1000_NS10device_ptrIdEEjS9_dNS7_10__identityEEEvT0_PT3_T1_NS0_13GridEvenShareISK_EET2_T4_E12temp_storage+176];
	add.f64 	%fd375, %fd353, %fd354;
	bra.uni 	$L__BB4_48;
$L__BB4_22:
	// begin inline asm
	mov.u32 %r215, %laneid;
	// end inline asm
	and.b32  	%r266, %r7, 992;
	add.s32 	%r267, %r266, 32;
	setp.gt.u32 	%p34, %r267, %r6;
	not.b32 	%r268, %r266;
	add.s32 	%r269, %r6, %r268;
	selp.b32 	%r264, %r269, 31, %p34;
	mov.b64 	%rd136, %fd364;
	mov.b64 	{%r217, %r222}, %rd136;
	mov.b32 	%r223, 1;
	mov.b32 	%r265, -1;
	// begin inline asm
	shfl.sync.down.b32 %r216, %r217, %r223, %r264, %r265;
	// end inline asm
	// begin inline asm
	shfl.sync.down.b32 %r221, %r222, %r223, %r264, %r265;
	// end inline asm
	mov.b64 	%rd137, {%r216, %r221};
	mov.b64 	%fd235, %rd137;
	setp.lt.s32 	%p35, %r215, %r264;
	add.f64 	%fd236, %fd364, %fd235;
	selp.f64 	%fd237, %fd236, %fd364, %p35;
	mov.b64 	%rd138, %fd237;
	mov.b64 	{%r227, %r232}, %rd138;
	mov.b32 	%r233, 2;
	// begin inline asm
	shfl.sync.down.b32 %r226, %r227, %r233, %r264, %r265;
	// end inline asm
	// begin inline asm
	shfl.sync.down.b32 %r231, %r232, %r233, %r264, %r265;
	// end inline asm
	mov.b64 	%rd139, {%r226, %r231};
	mov.b64 	%fd238, %rd139;
	add.s32 	%r270, %r215, 2;
	setp.gt.s32 	%p36, %r270, %r264;
	add.f64 	%fd239, %fd237, %fd238;
	selp.f64 	%fd240, %fd237, %fd239, %p36;
	mov.b64 	%rd140, %fd240;
	mov.b64 	{%r237, %r242}, %rd140;
	mov.b32 	%r243, 4;
	// begin inline asm
	shfl.sync.down.b32 %r236, %r237, %r243, %r264, %r265;
	// end inline asm
	// begin inline asm
	shfl.sync.down.b32 %r241, %r242, %r243, %r264, %r265;
	// end inline asm
	mov.b64 	%rd141, {%r236, %r241};
	mov.b64 	%fd241, %rd141;
	add.s32 	%r271, %r215, 4;
	setp.gt.s32 	%p37, %r271, %r264;
	add.f64 	%fd242, %fd240, %fd241;
	selp.f64 	%fd243, %fd240, %fd242, %p37;
	mov.b64 	%rd142, %fd243;
	mov.b64 	{%r247, %r252}, %rd142;
	mov.b32 	%r253, 8;
	// begin inline asm
	shfl.sync.down.b32 %r246, %r247, %r253, %r264, %r265;
	// end inline asm
	// begin inline asm
	shfl.sync.down.b32 %r251, %r252, %r253, %r264, %r265;
	// end inline asm
	mov.b64 	%rd143, {%r246, %r251};
	mov.b64 	%fd244, %rd143;
	add.s32 	%r272, %r215, 8;
	setp.gt.s32 	%p38, %r272, %r264;
	add.f64 	%fd245, %fd243, %fd244;
	selp.f64 	%fd246, %fd243, %fd245, %p38;
	mov.b64 	%rd144, %fd246;
	mov.b64 	{%r257, %r262}, %rd144;
	mov.b32 	%r263, 16;
	// begin inline asm
	shfl.sync.down.b32 %r256, %r257, %r263, %r264, %r265;
	// end inline asm
	// begin inline asm
	shfl.sync.down.b32 %r261, %r262, %r263, %r264, %r265;
	// end inline asm
	mov.b64 	%rd145, {%r256, %r261};
	mov.b64 	%fd247, %rd145;
	add.s32 	%r273, %r215, 16;
	setp.gt.s32 	%p39, %r273, %r264;
	add.f64 	%fd248, %fd246, %fd247;
	selp.f64 	%fd375, %fd246, %fd248, %p39;
	setp.ne.s32 	%p40, %r215, 0;
	@%p40 bra 	$L__BB4_24;
	shr.u32 	%r274, %r7, 2;
	and.b32  	%r275, %r274, 248;
	mov.u32 	%r276, _ZZN3cub18CUB_300001_SM_10006detail6reduce18DeviceReduceKernelINS2_10policy_hubIdjN4cuda3std3__44plusIdEEE10Policy1000EN6thrust24THRUST_300001_SM_1000_NS10device_ptrIdEEjS9_dNS7_10__identityEEEvT0_PT3_T1_NS0_13GridEvenShareISK_EET2_T4_E12temp_storage;
	add.s32 	%r277, %r276, %r275;
	st.shared.f64 	[%r277+24], %fd375;
$L__BB4_24:
	bar.sync 	0;
	setp.ne.s32 	%p41, %r7, 0;
	@%p41 bra 	$L__BB4_48;
	setp.gt.u32 	%p42, %r6, 32;
	ld.shared.f64 	%fd249, [_ZZN3cub18CUB_300001_SM_10006detail6reduce18DeviceReduceKernelINS2_10policy_hubIdjN4cuda3std3__44plusIdEEE10Policy1000EN6thrust24THRUST_300001_SM_1000_NS10device_ptrIdEEjS9_dNS7_10__identityEEEvT0_PT3_T1_NS0_13GridEvenShareISK_EET2_T4_E12temp_storage+32];
	add.f64 	%fd250, %fd375, %fd249;
	selp.f64 	%fd251, %fd250, %fd375, %p42;
	setp.gt.u32 	%p43, %r6, 64;
	ld.shared.f64 	%fd252, [_ZZN3cub18CUB_300001_SM_10006detail6reduce18DeviceReduceKernelINS2_10policy_hubIdjN4cuda3std3__44plusIdEEE10Policy1000EN6thrust24THRUST_300001_SM_1000_NS10device_ptrIdEEjS9_dNS7_10__identityEEEvT0_PT3_T1_NS0_13GridEvenShareISK_EET2_T4_E12temp_storage+40];
	add.f64 	%fd253, %fd252, %fd251;
	selp.f64 	%fd254, %fd253, %fd251, %p43;
	setp.gt.u32 	%p44, %r6, 96;
	ld.shared.f64 	%fd255, [_ZZN3cub18CUB_300001_SM_10006detail6reduce18DeviceReduceKernelINS2_10policy_hubIdjN4cuda3std3__44plusIdEEE10Policy1000EN6thrust24THRUST_300001_SM_1000_NS10device_ptrIdEEjS9_dNS7_10__identityEEEvT0_PT3_T1_NS0_13GridEvenShareISK_EET2_T4_E12temp_storage+48];
	add.f64 	%fd256, %fd255, %fd254;
	selp.f64 	%fd257, %fd256, %fd254, %p44;
	setp.gt.u32 	%p45, %r6, 128;
	ld.shared.f64 	%fd258, [_ZZN3cub18CUB_300001_SM_10006detail6reduce18DeviceReduceKernelINS2_10policy_hubIdjN4cuda3std3__44plusIdEEE10Policy1000EN6thrust24THRUST_300001_SM_1000_NS10device_ptrIdEEjS9_dNS7_10__identityEEEvT0_PT3_T1_NS0_13GridEvenShareISK_EET2_T4_E12temp_storage+56];
	add.f64 	%fd259, %fd258, %fd257;
	selp.f64 	%fd260, %fd259, %fd257, %p45;
	setp.gt.u32 	%p46, %r6, 160;
	ld.shared.f64 	%fd261, [_ZZN3cub18CUB_300001_SM_10006detail6reduce18DeviceReduceKernelINS2_10policy_hubIdjN4cuda3std3__44plusIdEEE10Policy1000EN6thrust24THRUST_300001_SM_1000_NS10device_ptrIdEEjS9_dNS7_10__identityEEEvT0_PT3_T1_NS0_13GridEvenShareISK_EET2_T4_E12temp_storage+64];
	add.f64 	%fd262, %fd261, %fd260;
	selp.f64 	%fd263, %fd262, %fd260, %p46;
	setp.gt.u32 	%p47, %r6, 192;
	ld.shared.f64 	%fd264, [_ZZN3cub18CUB_300001_SM_10006detail6reduce18DeviceReduceKernelINS2_10policy_hubIdjN4cuda3std3__44plusIdEEE10Policy1000EN6thrust24THRUST_300001_SM_1000_NS10device_ptrIdEEjS9_dNS7_10__identityEEEvT0_PT3_T1_NS0_13GridEvenShareISK_EET2_T4_E12temp_storage+72];
	add.f64 	%fd265, %fd264, %fd263;
	selp.f64 	%fd266, %fd265, %fd263, %p47;
	setp.gt.u32 	%p48, %r6, 224;
	ld.shared.f64 	%fd267, [_ZZN3cub18CUB_300001_SM_10006detail6reduce18DeviceReduceKernelINS2_10policy_hubIdjN4cuda3std3__44plusIdEEE10Policy1000EN6thrust24THRUST_300001_SM_1000_NS10device_ptrIdEEjS9_dNS7_10__identityEEEvT0_PT3_T1_NS0_13GridEvenShareISK_EET2_T4_E12temp_storage+80];
	add.f64 	%fd268, %fd267, %fd266;
	selp.f64 	%fd269, %fd268, %fd266, %p48;
	setp.gt.u32 	%p49, %r6, 256;
	ld.shared.f64 	%fd270, [_ZZN3cub18CUB_300001_SM_10006detail6reduce18DeviceReduceKernelINS2_10policy_hubIdjN4cuda3std3__44plusIdEEE10Policy1000EN6thrust24THRUST_300001_SM_1000_NS10device_ptrIdEEjS9_dNS7_10__identityEEEvT0_PT3_T1_NS0_13GridEvenShareISK_EET2_T4_E12temp_storage+88];
	add.f64 	%fd271, %fd270, %fd269;
	selp.f64 	%fd272, %fd271, %fd269, %p49;
	setp.gt.u32 	%p50, %r6, 288;
	ld.shared.f64 	%fd273, [_ZZN3cub18CUB_300001_SM_10006detail6reduce18DeviceReduceKernelINS2_10policy_hubIdjN4cuda3std3__44plusIdEEE10Policy1000EN6thrust24THRUST_300001_SM_1000_NS10device_ptrIdEEjS9_dNS7_10__identityEEEvT0_PT3_T1_NS0_13GridEvenShareISK_EET2_T4_E12temp_storage+96];
	add.f64 	%fd274, %fd273, %fd272;
	selp.f64 	%fd275, %fd274, %fd272, %p50;
	setp.gt.u32 	%p51, %r6, 320;
	ld.shared.f64 	%fd276, [_ZZN3cub18CUB_300001_SM_10006detail6reduce18DeviceReduceKernelINS2_10policy_hubIdjN4cuda3std3__44plusIdEEE10Policy1000EN6thrust24THRUST_300001_SM_1000_NS10device_ptrIdEEjS9_dNS7_10__identityEEEvT0_PT3_T1_NS0_13GridEvenShareISK_EET2_T4_E12temp_storage+104];
	add.f64 	%fd277, %fd276, %fd275;
	selp.f64 	%fd278, %fd277, %fd275, %p51;
	setp.gt.u32 	%p52, %r6, 352;
	ld.shared.f64 	%fd279, [_ZZN3cub18CUB_300001_SM_10006detail6reduce18DeviceReduceKernelINS2_10policy_hubIdjN4cuda3std3__44plusIdEEE10Policy1000EN6thrust24THRUST_300001_SM_1000_NS10device_ptrIdEEjS9_dNS7_10__identityEEEvT0_PT3_T1_NS0_13GridEvenShareISK_EET2_T4_E12temp_storage+112];
	add.f64 	%fd280, %fd279, %fd278;
	selp.f64 	%fd281, %fd280, %fd278, %p52;
	setp.gt.u32 	%p53, %r6, 384;
	ld.shared.f64 	%fd282, [_ZZN3cub18CUB_300001_SM_10006detail6reduce18DeviceReduceKernelINS2_10policy_hubIdjN4cuda3std3__44plusIdEEE10Policy1000EN6thrust24THRUST_300001_SM_1000_NS10device_ptrIdEEjS9_dNS7_10__identityEEEvT0_PT3_T1_NS0_13GridEvenShareISK_EET2_T4_E12temp_storage+120];
	add.f64 	%fd283, %fd282, %fd281;
	selp.f64 	%fd284, %fd283, %fd281, %p53;
	setp.gt.u32 	%p54, %r6, 416;
	ld.shared.f64 	%fd285, [_ZZN3cub18CUB_300001_SM_10006detail6reduce18DeviceReduceKernelINS2_10policy_hubIdjN4cuda3std3__44plusIdEEE10Policy1000EN6thrust24THRUST_300001_SM_1000_NS10device_ptrIdEEjS9_dNS7_10__identityEEEvT0_PT3_T1_NS0_13GridEvenShareISK_EET2_T4_E12temp_storage+128];
	add.f64 	%fd286, %fd285, %fd284;
	selp.f64 	%fd287, %fd286, %fd284, %p54;
	setp.gt.u32 	%p55, %r6, 448;
	ld.shared.f64 	%fd288, [_ZZN3cub18CUB_300001_SM_10006detail6reduce18DeviceReduceKernelINS2_10policy_hubIdjN4cuda3std3__44plusIdEEE10Policy1000EN6thrust24THRUST_300001_SM_1000_NS10device_ptrIdEEjS9_dNS7_10__identityEEEvT0_PT3_T1_NS0_13GridEvenShareISK_EET2_T4_E12temp_storage+136];
	add.f64 	%fd289, %fd288, %fd287;
	selp.f64 	%fd290, %fd289, %fd287, %p55;
	setp.gt.u32 	%p56, %r6, 480;
	ld.shared.f64 	%fd291, [_ZZN3cub18CUB_300001_SM_10006detail6reduce18DeviceReduceKernelINS2_10policy_hubIdjN4cuda3std3__44plusIdEEE10Policy1000EN6thrust24THRUST_300001_SM_1000_NS10device_ptrIdEEjS9_dNS7_10__identityEEEvT0_PT3_T1_NS0_13GridEvenShareISK_EET2_T4_E12temp_storage+144];
	add.f64 	%fd292, %fd291, %fd290;
	selp.f64 	%fd293, %fd292, %fd290, %p56;
	setp.gt.u32 	%p57, %r6, 512;
	ld.shared.f64 	%fd294, [_ZZN3cub18CUB_300001_SM_10006detail6reduce18DeviceReduceKernelINS2_10policy_hubIdjN4cuda3std3__44plusIdEEE10Policy1000EN6thrust24THRUST_300001_SM_1000_NS10device_ptrIdEEjS9_dNS7_10__identityEEEvT0_PT3_T1_NS0_13GridEvenShareISK_EET2_T4_E12temp_storage+152];
	add.f64 	%fd295, %fd294, %fd293;
	selp.f64 	%fd296, %fd295, %fd293, %p57;
	setp.gt.u32 	%p58, %r6, 544;
	ld.shared.f64 	%fd297, [_ZZN3cub18CUB_300001_SM_10006detail6reduce18DeviceReduceKernelINS2_10policy_hubIdjN4cuda3std3__44plusIdEEE10Policy1000EN6thrust24THRUST_300001_SM_1000_NS10device_ptrIdEEjS9_dNS7_10__identityEEEvT0_PT3_T1_NS0_13GridEvenShareISK_EET2_T4_E12temp_storage+160];
	add.f64 	%fd298, %fd297, %fd296;
	selp.f64 	%fd299, %fd298, %fd296, %p58;
	setp.gt.u32 	%p59, %r6, 576;
	ld.shared.f64 	%fd300, [_ZZN3cub18CUB_300001_SM_10006detail6reduce18DeviceReduceKernelINS2_10policy_hubIdjN4cuda3std3__44plusIdEEE10Policy1000EN6thrust24THRUST_300001_SM_1000_NS10device_ptrIdEEjS9_dNS7_10__identityEEEvT0_PT3_T1_NS0_13GridEvenShareISK_EET2_T4_E12temp_storage+168];
	add.f64 	%fd301, %fd300, %fd299;
	selp.f64 	%fd302, %fd301, %fd299, %p59;
	setp.gt.u32 	%p60, %r6, 608;
	ld.shared.f64 	%fd303, [_ZZN3cub18CUB_300001_SM_10006detail6reduce18DeviceReduceKernelINS2_10policy_hubIdjN4cuda3std3__44plusIdEEE10Policy1000EN6thrust24THRUST_300001_SM_1000_NS10device_ptrIdEEjS9_dNS7_10__identityEEEvT0_PT3_T1_NS0_13GridEvenShareISK_EET2_T4_E12temp_storage+176];
	add.f64 	%fd304, %fd303, %fd302;
	selp.f64 	%fd375, %fd304, %fd302, %p60;
	bra.uni 	$L__BB4_48;
$L__BB4_26:
	mov.u32 	%r35, %tid.x;
	add.s32 	%r72, %r347, %r35;
	mul.wide.u32 	%rd4, %r72, 8;
	add.s64 	%rd5, %rd1, %rd4;
	ld.global.f64 	%fd41, [%rd5];
	ld.global.f64 	%fd42, [%rd5+5120];
	ld.global.f64 	%fd43, [%rd5+10240];
	ld.global.f64 	%fd44, [%rd5+15360];
	ld.global.f64 	%fd45, [%rd5+20480];
	ld.global.f64 	%fd46, [%rd5+25600];
	ld.global.f64 	%fd47, [%rd5+30720];
	ld.global.f64 	%fd48, [%rd5+35840];
	add.f64 	%fd49, %fd41, %fd42;
	add.f64 	%fd50, %fd49, %fd43;
	add.f64 	%fd51, %fd50, %fd44;
	add.f64 	%fd52, %fd51, %fd45;
	add.f64 	%fd53, %fd52, %fd46;
	add.f64 	%fd54, %fd53, %fd47;
	add.f64 	%fd374, %fd54, %fd48;
	setp.lt.u32 	%p2, %r6, %r4;
	@%p2 bra 	$L__BB4_44;
	add.s32 	%r36, %r4, %r347;
	not.b32 	%r74, %r35;
	add.s32 	%r75, %r74, %r1;
	sub.s32 	%r76, %r75, %r4;
	sub.s32 	%r344, %r76, %r347;
	add.s32 	%r77, %r36, %r35;
	add.s32 	%r343, %r77, 5120;
	mov.b32 	%r346, 0;
	mov.u32 	%r345, %r36;
$L__BB4_28:
	mad.lo.s32 	%r347, %r2, 5120, %r347;
	add.s32 	%r78, %r1, -5120;
	setp.gt.u32 	%p3, %r347, %r78;
	@%p3 bra 	$L__BB4_30;
	add.s32 	%r79, %r35, %r347;
	mul.wide.u32 	%rd6, %r79, 8;
	add.s64 	%rd7, %rd1, %rd6;
	ld.global.f64 	%fd55, [%rd7];
	ld.global.f64 	%fd56, [%rd7+5120];
	ld.global.f64 	%fd57, [%rd7+10240];
	ld.global.f64 	%fd58, [%rd7+15360];
	ld.global.f64 	%fd59, [%rd7+20480];
	ld.global.f64 	%fd60, [%rd7+25600];
	ld.global.f64 	%fd61, [%rd7+30720];
	ld.global.f64 	%fd62, [%rd7+35840];
	add.f64 	%fd63, %fd374, %fd55;
	add.f64 	%fd64, %fd63, %fd56;
	add.f64 	%fd65, %fd64, %fd57;
	add.f64 	%fd66, %fd65, %fd58;
	add.f64 	%fd67, %fd66, %fd59;
	add.f64 	%fd68, %fd67, %fd60;
	add.f64 	%fd69, %fd68, %fd61;
	add.f64 	%fd374, %fd69, %fd62;
	sub.s32 	%r80, %r1, %r347;
	mul.lo.s32 	%r81, %r2, 5120;
	setp.lt.u32 	%p4, %r80, %r81;
	add.s32 	%r346, %r346, 1;
	add.s32 	%r345, %r345, %r81;
	sub.s32 	%r344, %r344, %r81;
	add.s32 	%r343, %r343, %r81;
	@%p4 bra 	$L__BB4_44;
	bra.uni 	$L__BB4_28;
$L__BB4_30:
	setp.le.u32 	%p5, %r1, %r347;
	sub.s32 	%r82, %r1, %r347;
	setp.ge.s32 	%p6, %r35, %r82;
	or.pred  	%p7, %p5, %p6;
	@%p7 bra 	$L__BB4_44;
	not.b32 	%r84, %r35;
	add.s32 	%r85, %r1, %r84;
	sub.s32 	%r86, %r85, %r36;
	mul.lo.s32 	%r87, %r2, %r346;
	mad.lo.s32 	%r88, %r87, -5120, %r86;
	mul.hi.u32 	%r89, %r88, -858993459;
	shr.u32 	%r90, %r89, 9;
	add.s32 	%r49, %r90, 1;
	and.b32  	%r50, %r49, 15;
	setp.lt.u32 	%p8, %r88, 9600;
	mov.u32 	%r352, %r35;
	@%p8 bra 	$L__BB4_35;
	or.b32  	%r350, %r35, 5120;
	mul.hi.u32 	%r91, %r344, -858993459;
	shr.u32 	%r92, %r91, 9;
	add.s32 	%r93, %r92, 1;
	and.b32  	%r94, %r93, 16777200;
	neg.s32 	%r348, %r94;
$L__BB4_33:
	.pragma "nounroll";
	add.s32 	%r95, %r343, -5120;
	mul.wide.u32 	%rd8, %r95, 8;
	add.s64 	%rd9, %rd1, %rd8;
	ld.global.f64 	%fd71, [%rd9];
	add.f64 	%fd72, %fd374, %fd71;
	add.s32 	%r96, %r343, -4480;
	mul.wide.u32 	%rd10, %r96, 8;
	add.s64 	%rd11, %rd1, %rd10;
	ld.global.f64 	%fd73, [%rd11];
	add.f64 	%fd74, %fd72, %fd73;
	add.s32 	%r97, %r343, -3840;
	mul.wide.u32 	%rd12, %r97, 8;
	add.s64 	%rd13, %rd1, %rd12;
	ld.global.f64 	%fd75, [%rd13];
	add.f64 	%fd76, %fd74, %fd75;
	add.s32 	%r98, %r343, -3200;
	mul.wide.u32 	%rd14, %r98, 8;
	add.s64 	%rd15, %rd1, %rd14;
	ld.global.f64 	%fd77, [%rd15];
	add.f64 	%fd78, %fd76, %fd77;
	add.s32 	%r99, %r343, -2560;
	mul.wide.u32 	%rd16, %r99, 8;
	add.s64 	%rd17, %rd1, %rd16;
	ld.global.f64 	%fd79, [%rd17];
	add.f64 	%fd80, %fd78, %fd79;
	add.s32 	%r100, %r343, -1920;
	mul.wide.u32 	%rd18, %r100, 8;
	add.s64 	%rd19, %rd1, %rd18;
	ld.global.f64 	%fd81, [%rd19];
	add.f64 	%fd82, %fd80, %fd81;
	add.s32 	%r101, %r343, -1280;
	mul.wide.u32 	%rd20, %r101, 8;
	add.s64 	%rd21, %rd1, %rd20;
	ld.global.f64 	%fd83, [%rd21];
	add.f64 	%fd84, %fd82, %fd83;
	add.s32 	%r102, %r343, 4480;
	add.s32 	%r103, %r343, -640;
	mul.wide.u32 	%rd22, %r103, 8;
	add.s64 	%rd23, %rd1, %rd22;
	ld.global.f64 	%fd85, [%rd23];
	add.f64 	%fd86, %fd84, %fd85;
	mul.wide.u32 	%rd24, %r343, 8;
	add.s64 	%rd25, %rd1, %rd24;
	ld.global.f64 	%fd87, [%rd25];
	add.f64 	%fd88, %fd86, %fd87;
	add.s32 	%r104, %r343, 640;
	mul.wide.u32 	%rd26, %r104, 8;
	add.s64 	%rd27, %rd1, %rd26;
	ld.global.f64 	%fd89, [%rd27];
	add.f64 	%fd90, %fd88, %fd89;
	add.s32 	%r105, %r343, 1280;
	mul.wide.u32 	%rd28, %r105, 8;
	add.s64 	%rd29, %rd1, %rd28;
	ld.global.f64 	%fd91, [%rd29];
	add.f64 	%fd92, %fd90, %fd91;
	add.s32 	%r106, %r343, 1920;
	mul.wide.u32 	%rd30, %r106, 8;
	add.s64 	%rd31, %rd1, %rd30;
	ld.global.f64 	%fd93, [%rd31];
	add.f64 	%fd94, %fd92, %fd93;
	add.s32 	%r107, %r343, 2560;
	mul.wide.u32 	%rd32, %r107, 8;
	add.s64 	%rd33, %rd1, %rd32;
	ld.global.f64 	%fd95, [%rd33];
	add.f64 	%fd96, %fd94, %fd95;
	add.s32 	%r108, %r343, 3200;
	mul.wide.u32 	%rd34, %r108, 8;
	add.s64 	%rd35, %rd1, %rd34;
	ld.global.f64 	%fd97, [%rd35];
	add.f64 	%fd98, %fd96, %fd97;
	add.s32 	%r109, %r343, 3840;
	mul.wide.u32 	%rd36, %r109, 8;
	add.s64 	%rd37, %rd1, %rd36;
	ld.global.f64 	%fd99, [%rd37];
	add.f64 	%fd100, %fd98, %fd99;
	mul.wide.u32 	%rd38, %r102, 8;
	add.s64 	%rd39, %rd1, %rd38;
	ld.global.f64 	%fd101, [%rd39];
	add.f64 	%fd374, %fd100, %fd101;
	add.s32 	%r350, %r350, 10240;
	add.s32 	%r343, %r343, 10240;
	add.s32 	%r348, %r348, 16;
	setp.ne.s32 	%p9, %r348, 0;
	@%p9 bra 	$L__BB4_33;
	add.s32 	%r352, %r350, -5120;
$L__BB4_35:
	setp.eq.s32 	%p10, %r50, 0;
	@%p10 bra 	$L__BB4_44;
	and.b32  	%r61, %r49, 7;
	setp.lt.u32 	%p11, %r50, 8;
	@%p11 bra 	$L__BB4_38;
	add.s32 	%r110, %r352, %r347;
	mul.wide.u32 	%rd40, %r110, 8;
	add.s64 	%rd41, %rd1, %rd40;
	ld.global.f64 	%fd103, [%rd41];
	add.f64 	%fd104, %fd374, %fd103;
	add.s32 	%r111, %r110, 640;
	mul.wide.u32 	%rd42, %r111, 8;
	add.s64 	%rd43, %rd1, %rd42;
	ld.global.f64 	%fd105, [%rd43];
	add.f64 	%fd106, %fd104, %fd105;
	add.s32 	%r112, %r110, 1280;
	mul.wide.u32 	%rd44, %r112, 8;
	add.s64 	%rd45, %rd1, %rd44;
	ld.global.f64 	%fd107, [%rd45];
	add.f64 	%fd108, %fd106, %fd107;
	add.s32 	%r113, %r110, 1920;
	mul.wide.u32 	%rd46, %r113, 8;
	add.s64 	%rd47, %rd1, %rd46;
	ld.global.f64 	%fd109, [%rd47];
	add.f64 	%fd110, %fd108, %fd109;
	add.s32 	%r114, %r110, 2560;
	mul.wide.u32 	%rd48, %r114, 8;
	add.s64 	%rd49, %rd1, %rd48;
	ld.global.f64 	%fd111, [%rd49];
	add.f64 	%fd112, %fd110, %fd111;
	add.s32 	%r115, %r110, 3200;
	mul.wide.u32 	%rd50, %r115, 8;
	add.s64 	%rd51, %rd1, %rd50;
	ld.global.f64 	%fd113, [%rd51];
	add.f64 	%fd114, %fd112, %fd113;
	add.s32 	%r116, %r110, 3840;
	mul.wide.u32 	%rd52, %r116, 8;
	add.s64 	%rd53, %rd1, %rd52;
	ld.global.f64 	%fd115, [%rd53];
	add.f64 	%fd116, %fd114, %fd115;
	add.s32 	%r117, %r110, 4480;
	mul.wide.u32 	%rd54, %r117, 8;
	add.s64 	%rd55, %rd1, %rd54;
	ld.global.f64 	%fd117, [%rd55];
	add.f64 	%fd374, %fd116, %fd117;
	add.s32 	%r352, %r352, 5120;
$L__BB4_38:
	setp.eq.s32 	%p12, %r61, 0;
	@%p12 bra 	$L__BB4_44;
	setp.lt.u32 	%p13, %r61, 4;
	@%p13 bra 	$L__BB4_41;
	add.s32 	%r118, %r352, %r347;
	mul.wide.u32 	%rd56, %r118, 8;
	add.s64 	%rd57, %rd1, %rd56;
	ld.global.f64 	%fd119, [%rd57];
	add.f64 	%fd120, %fd374, %fd119;
	add.s32 	%r119, %r118, 640;
	mul.wide.u32 	%rd58, %r119, 8;
	add.s64 	%rd59, %rd1, %rd58;
	ld.global.f64 	%fd121, [%rd59];
	add.f64 	%fd122, %fd120, %fd121;
	add.s32 	%r120, %r118, 1280;
	mul.wide.u32 	%rd60, %r120, 8;
	add.s64 	%rd61, %rd1, %rd60;
	ld.global.f64 	%fd123, [%rd61];
	add.f64 	%fd124, %fd122, %fd123;
	add.s32 	%r121, %r118, 1920;
	mul.wide.u32 	%rd62, %r121, 8;
	add.s64 	%rd63, %rd1, %rd62;
	ld.global.f64 	%fd125, [%rd63];
	add.f64 	%fd374, %fd124, %fd125;
	add.s32 	%r352, %r352, 2560;
$L__BB4_41:
	and.b32  	%r122, %r49, 3;
	setp.eq.s32 	%p14, %r122, 0;
	@%p14 bra 	$L__BB4_44;
	add.s32 	%r355, %r352, %r345;
	mul.hi.u32 	%r123, %r344, -858993459;
	cvt.u16.u32 	%rs1, %r123;
	shr.u16 	%rs2, %rs1, 9;
	add.s16 	%rs3, %rs2, 1;
	cvt.u32.u16 	%r124, %rs3;
	and.b32  	%r125, %r124, 3;
	neg.s32 	%r354, %r125;
$L__BB4_43:
	.pragma "nounroll";
	mul.wide.u32 	%rd64, %r355, 8;
	add.s64 	%rd65, %rd1, %rd64;
	ld.global.f64 	%fd126, [%rd65];
	add.f64 	%fd374, %fd374, %fd126;
	add.s32 	%r355, %r355, 640;
	add.s32 	%r354, %r354, 1;
	setp.ne.s32 	%p15, %r354, 0;
	@%p15 bra 	$L__BB4_43;
$L__BB4_44:
	// begin inline asm
	mov.u32 %r126, %laneid;
	// end inline asm
	mov.b64 	%rd66, %fd374;
	mov.b64 	{%r128, %r133}, %rd66;
	mov.b32 	%r134, 1;
	mov.b32 	%r175, 31;
	mov.b32 	%r176, -1;
	// begin inline asm
	shfl.sync.down.b32 %r127, %r128, %r134, %r175, %r176;
	// end inline asm
	// begin inline asm
	shfl.sync.down.b32 %r132, %r133, %r134, %r175, %r176;
	// end inline asm
	mov.b64 	%rd67, {%r127, %r132};
	mov.b64 	%fd127, %rd67;
	setp.gt.s32 	%p16, %r126, 30;
	add.f64 	%fd128, %fd374, %fd127;
	selp.f64 	%fd129, %fd374, %fd128, %p16;
	mov.b64 	%rd68, %fd129;
	mov.b64 	{%r138, %r143}, %rd68;
	mov.b32 	%r144, 2;
	// begin inline asm
	shfl.sync.down.b32 %r137, %r138, %r144, %r175, %r176;
	// end inline asm
	// begin inline asm
	shfl.sync.down.b32 %r142, %r143, %r144, %r175, %r176;
	// end inline asm
	mov.b64 	%rd69, {%r137, %r142};
	mov.b64 	%fd130, %rd69;
	setp.gt.s32 	%p17, %r126, 29;
	add.f64 	%fd131, %fd129, %fd130;
	selp.f64 	%fd132, %fd129, %fd131, %p17;
	mov.b64 	%rd70, %fd132;
	mov.b64 	{%r148, %r153}, %rd70;
	mov.b32 	%r154, 4;
	// begin inline asm
	shfl.sync.down.b32 %r147, %r148, %r154, %r175, %r176;
	// end inline asm
	// begin inline asm
	shfl.sync.down.b32 %r152, %r153, %r154, %r175, %r176;
	// end inline asm
	mov.b64 	%rd71, {%r147, %r152};
	mov.b64 	%fd133, %rd71;
	setp.gt.s32 	%p18, %r126, 27;
	add.f64 	%fd134, %fd132, %fd133;
	selp.f64 	%fd135, %fd132, %fd134, %p18;
	mov.b64 	%rd72, %fd135;
	mov.b64 	{%r158, %r163}, %rd72;
	mov.b32 	%r164, 8;
	// begin inline asm
	shfl.sync.down.b32 %r157, %r158, %r164, %r175, %r176;
	// end inline asm
	// begin inline asm
	shfl.sync.down.b32 %r162, %r163, %r164, %r175, %r176;
	// end inline asm
	mov.b64 	%rd73, {%r157, %r162};
	mov.b64 	%fd136, %rd73;
	setp.gt.s32 	%p19, %r126, 23;
	add.f64 	%fd137, %fd135, %fd136;
	selp.f64 	%fd138, %fd135, %fd137, %p19;
	mov.b64 	%rd74, %fd138;
	mov.b64 	{%r168, %r173}, %rd74;
	mov.b32 	%r174, 16;
	// begin inline asm
	shfl.sync.down.b32 %r167, %r168, %r174, %r175, %r176;
	// end inline asm
	// begin inline asm
	shfl.sync.down.b32 %r172, %r173, %r174, %r175, %r176;
	// end inline asm
	mov.b64 	%rd75, {%r167, %r172};
	mov.b64 	%fd139, %rd75;
	setp.gt.s32 	%p20, %r126, 15;
	add.f64 	%fd37, %fd138, %fd139;
	selp.f64 	%fd375, %fd138, %fd37, %p20;
	setp.ne.s32 	%p21, %r126, 0;
	@%p21 bra 	$L__BB4_46;
	shr.u32 	%r177, %r35, 2;
	and.b32  	%r178, %r177, 248;
	mov.u32 	%r179, _ZZN3cub18CUB_300001_SM_10006detail6reduce18DeviceReduceKernelINS2_10policy_hubIdjN4cuda3std3__44plusIdEEE10Policy1000EN6thrust24THRUST_300001_SM_1000_NS10device_ptrIdEEjS9_dNS7_10__identityEEEvT0_PT3_T1_NS0_13GridEvenShareISK_EET2_T4_E12temp_storage;
	add.s32 	%r180, %r179, %r178;
	st.shared.f64 	[%r180+24], %fd37;
$L__BB4_46:
	bar.sync 	0;
	setp.ne.s32 	%p22, %r35, 0;
	@%p22 bra 	$L__BB4_48;
	ld.shared.f64 	%fd140, [_ZZN3cub18CUB_300001_SM_10006detail6reduce18DeviceReduceKernelINS2_10policy_hubIdjN4cuda3std3__44plusIdEEE10Policy1000EN6thrust24THRUST_300001_SM_1000_NS10device_ptrIdEEjS9_dNS7_10__identityEEEvT0_PT3_T1_NS0_13GridEvenShareISK_EET2_T4_E12temp_storage+32];
	add.f64 	%fd141, %fd375, %fd140;
	ld.shared.f64 	%fd142, [_ZZN3cub18CUB_300001_SM_10006detail6reduce18DeviceReduceKernelINS2_10policy_hubIdjN4cuda3std3__44plusIdEEE10Policy1000EN6thrust24THRUST_300001_SM_1000_NS10device_ptrIdEEjS9_dNS7_10__identityEEEvT0_PT3_T1_NS0_13GridEvenShareISK_EET2_T4_E12temp_storage+40];
	add.f64 	%fd143, %fd141, %fd142;
	ld.shared.f64 	%fd144, [_ZZN3cub18CUB_300001_SM_10006detail6reduce18DeviceReduceKernelINS2_10policy_hubIdjN4cuda3std3__44plusIdEEE10Policy1000EN6thrust24THRUST_300001_SM_1000_NS10device_ptrIdEEjS9_dNS7_10__identityEEEvT0_PT3_T1_NS0_13GridEvenShareISK_EET2_T4_E12temp_storage+48];
	add.f64 	%fd145, %fd143, %fd144;
	ld.shared.f64 	%fd146, [_ZZN3cub18CUB_300001_SM_10006detail6reduce18DeviceReduceKernelINS2_10policy_hubIdjN4cuda3std3__44plusIdEEE10Policy1000EN6thrust24THRUST_300001_SM_1000_NS10device_ptrIdEEjS9_dNS7_10__identityEEEvT0_PT3_T1_NS0_13GridEvenShareISK_EET2_T4_E12temp_storage+56];
	add.f64 	%fd147, %fd145, %fd146;
	ld.shared.f64 	%fd148, [_ZZN3cub18CUB_300001_SM_10006detail6reduce18DeviceReduceKernelINS2_10policy_hubIdjN4cuda3std3__44plusIdEEE10Policy1000EN6thrust24THRUST_300001_SM_1000_NS10device_ptrIdEEjS9_dNS7_10__identityEEEvT0_PT3_T1_NS0_13GridEvenShareISK_EET2_T4_E12temp_storage+64];
	add.f64 	%fd149, %fd147, %fd148;
	ld.shared.f64 	%fd150, [_ZZN3cub18CUB_300001_SM_10006detail6reduce18DeviceReduceKernelINS2_10policy_hubIdjN4cuda3std3__44plusIdEEE10Policy1000EN6thrust24THRUST_300001_SM_1000_NS10device_ptrIdEEjS9_dNS7_10__identityEEEvT0_PT3_T1_NS0_13GridEvenShareISK_EET2_T4_E12temp_storage+72];
	add.f64 	%fd151, %fd149, %fd150;
	ld.shared.f64 	%fd152, [_ZZN3cub18CUB_300001_SM_10006detail6reduce18DeviceReduceKernelINS2_10policy_hubIdjN4cuda3std3__44plusIdEEE10Policy1000EN6thrust24THRUST_300001_SM_1000_NS10device_ptrIdEEjS9_dNS7_10__identityEEEvT0_PT3_T1_NS0_13GridEvenShareISK_EET2_T4_E12temp_storage+80];
	add.f64 	%fd153, %fd151, %fd152;
	ld.shared.f64 	%fd154, [_ZZN3cub18CUB_300001_SM_10006detail6reduce18DeviceReduceKernelINS2_10policy_hubIdjN4cuda3std3__44plusIdEEE10Policy1000EN6thrust24THRUST_300001_SM_1000_NS10device_ptrIdEEjS9_dNS7_10__identityEEEvT0_PT3_T1_NS0_13GridEvenShareISK_EET2_T4_E12temp_storage+88];
	add.f64 	%fd155, %fd153, %fd154;
	ld.shared.f64 	%fd156, [_ZZN3cub18CUB_300001_SM_10006detail6reduce18DeviceReduceKernelINS2_10policy_hubIdjN4cuda3std3__44plusIdEEE10Policy1000EN6thrust24THRUST_300001_SM_1000_NS10device_ptrIdEEjS9_dNS7_10__identityEEEvT0_PT3_T1_NS0_13GridEvenShareISK_EET2_T4_E12temp_storage+96];
	add.f64 	%fd157, %fd155, %fd156;
	ld.shared.f64 	%fd158, [_ZZN3cub18CUB_300001_SM_10006detail6reduce18DeviceReduceKernelINS2_10policy_hubIdjN4cuda3std3__44plusIdEEE10Policy1000EN6thrust24THRUST_300001_SM_1000_NS10device_ptrIdEEjS9_dNS7_10__identityEEEvT0_PT3_T1_NS0_13GridEvenShareISK_EET2_T4_E12temp_storage+104];
	add.f64 	%fd159, %fd157, %fd158;
	ld.shared.f64 	%fd160, [_ZZN3cub18CUB_300001_SM_10006detail6reduce18DeviceReduceKernelINS2_10policy_hubIdjN4cuda3std3__44plusIdEEE10Policy1000EN6thrust24THRUST_300001_SM_1000_NS10device_ptrIdEEjS9_dNS7_10__identityEEEvT0_PT3_T1_NS0_13GridEvenShareISK_EET2_T4_E12temp_storage+112];
	add.f64 	%fd161, %fd159, %fd160;
	ld.shared.f64 	%fd162, [_ZZN3cub18CUB_300001_SM_10006detail6reduce18DeviceReduceKernelINS2_10policy_hubIdjN4cuda3std3__44plusIdEEE10Policy1000EN6thrust24THRUST_300001_SM_1000_NS10device_ptrIdEEjS9_dNS7_10__identityEEEvT0_PT3_T1_NS0_13GridEvenShareISK_EET2_T4_E12temp_storage+120];
	add.f64 	%fd163, %fd161, %fd162;
	ld.shared.f64 	%fd164, [_ZZN3cub18CUB_300001_SM_10006detail6reduce18DeviceReduceKernelINS2_10policy_hubIdjN4cuda3std3__44plusIdEEE10Policy1000EN6thrust24THRUST_300001_SM_1000_NS10device_ptrIdEEjS9_dNS7_10__identityEEEvT0_PT3_T1_NS0_13GridEvenShareISK_EET2_T4_E12temp_storage+128];
	add.f64 	%fd165, %fd163, %fd164;
	ld.shared.f64 	%fd166, [_ZZN3cub18CUB_300001_SM_10006detail6reduce18DeviceReduceKernelINS2_10policy_hubIdjN4cuda3std3__44plusIdEEE10Policy1000EN6thrust24THRUST_300001_SM_1000_NS10device_ptrIdEEjS9_dNS7_10__identityEEEvT0_PT3_T1_NS0_13GridEvenShareISK_EET2_T4_E12temp_storage+136];
	add.f64 	%fd167, %fd165, %fd166;
	ld.shared.f64 	%fd168, [_ZZN3cub18CUB_300001_SM_10006detail6reduce18DeviceReduceKernelINS2_10policy_hubIdjN4cuda3std3__44plusIdEEE10Policy1000EN6thrust24THRUST_300001_SM_1000_NS10device_ptrIdEEjS9_dNS7_10__identityEEEvT0_PT3_T1_NS0_13GridEvenShareISK_EET2_T4_E12temp_storage+144];
	add.f64 	%fd169, %fd167, %fd168;
	ld.shared.f64 	%fd170, [_ZZN3cub18CUB_300001_SM_10006detail6reduce18DeviceReduceKernelINS2_10policy_hubIdjN4cuda3std3__44plusIdEEE10Policy1000EN6thrust24THRUST_300001_SM_1000_NS10device_ptrIdEEjS9_dNS7_10__identityEEEvT0_PT3_T1_NS0_13GridEvenShareISK_EET2_T4_E12temp_storage+152];
	add.f64 	%fd171, %fd169, %fd170;
	ld.shared.f64 	%fd172, [_ZZN3cub18CUB_300001_SM_10006detail6reduce18DeviceReduceKernelINS2_10policy_hubIdjN4cuda3std3__44plusIdEEE10Policy1000EN6thrust24THRUST_300001_SM_1000_NS10device_ptrIdEEjS9_dNS7_10__identityEEEvT0_PT3_T1_NS0_13GridEvenShareISK_EET2_T4_E12temp_storage+160];
	add.f64 	%fd173, %fd171, %fd172;
	ld.shared.f64 	%fd174, [_ZZN3cub18CUB_300001_SM_10006detail6reduce18DeviceReduceKernelINS2_10policy_hubIdjN4cuda3std3__44plusIdEEE10Policy1000EN6thrust24THRUST_300001_SM_1000_NS10device_ptrIdEEjS9_dNS7_10__identityEEEvT0_PT3_T1_NS0_13GridEvenShareISK_EET2_T4_E12temp_storage+168];
	add.f64 	%fd175, %fd173, %fd174;
	ld.shared.f64 	%fd176, [_ZZN3cub18CUB_300001_SM_10006detail6reduce18DeviceReduceKernelINS2_10policy_hubIdjN4cuda3std3__44plusIdEEE10Policy1000EN6thrust24THRUST_300001_SM_1000_NS10device_ptrIdEEjS9_dNS7_10__identityEEEvT0_PT3_T1_NS0_13GridEvenShareISK_EET2_T4_E12temp_storage+176];
	add.f64 	%fd375, %fd175, %fd176;
$L__BB4_48:
	mov.u32 	%r333, %tid.x;
	setp.ne.s32 	%p68, %r333, 0;
	@%p68 bra 	$L__BB4_50;
	ld.param.u64 	%rd159, [_ZN3cub18CUB_300001_SM_10006detail6reduce18DeviceReduceKernelINS2_10policy_hubIdjN4cuda3std3__44plusIdEEE10Policy1000EN6thrust24THRUST_300001_SM_1000_NS10device_ptrIdEEjS9_dNS7_10__identityEEEvT0_PT3_T1_NS0_13GridEvenShareISK_EET2_T4__param_1];
	cvta.to.global.u64 	%rd156, %rd159;
	mul.wide.u32 	%rd157, %r3, 8;
	add.s64 	%rd158, %rd156, %rd157;
	st.global.f64 	[%rd158], %fd375;
$L__BB4_50:
	ret;

}
	// .globl	_ZN3cub18CUB_300001_SM_10006detail6reduce28DeviceReduceSingleTileKernelINS2_10policy_hubIdjN4cuda3std3__44plusIdEEE10Policy1000EPdSC_iS9_ddNS7_10__identityEEEvT0_T1_T2_T3_T4_T6_
.visible .entry _ZN3cub18CUB_300001_SM_10006detail6reduce28DeviceReduceSingleTileKernelINS2_10policy_hubIdjN4cuda3std3__44plusIdEEE10Policy1000EPdSC_iS9_ddNS7_10__identityEEEvT0_T1_T2_T3_T4_T6_(
	.param .u64 .ptr .align 1 _ZN3cub18CUB_300001_SM_10006detail6reduce28DeviceReduceSingleTileKernelINS2_10policy_hubIdjN4cuda3std3__44plusIdEEE10Policy1000EPdSC_iS9_ddNS7_10__identityEEEvT0_T1_T2_T3_T4_T6__param_0,
	.param .u64 .ptr .align 1 _ZN3cub18CUB_300001_SM_10006detail6reduce28DeviceReduceSingleTileKernelINS2_10policy_hubIdjN4cuda3std3__44plusIdEEE10Policy1000EPdSC_iS9_ddNS7_10__identityEEEvT0_T1_T2_T3_T4_T6__param_1,
	.param .u32 _ZN3cub18CUB_300001_SM_10006detail6reduce28DeviceReduceSingleTileKernelINS2_10policy_hubIdjN4cuda3std3__44plusIdEEE10Policy1000EPdSC_iS9_ddNS7_10__identityEEEvT0_T1_T2_T3_T4_T6__param_2,
	.param .align 1 .b8 _ZN3cub18CUB_300001_SM_10006detail6reduce28DeviceReduceSingleTileKernelINS2_10policy_hubIdjN4cuda3std3__44plusIdEEE10Policy1000EPdSC_iS9_ddNS7_10__identityEEEvT0_T1_T2_T3_T4_T6__param_3[1],
	.param .f64 _ZN3cub18CUB_300001_SM_10006detail6reduce28DeviceReduceSingleTileKernelINS2_10policy_hubIdjN4cuda3std3__44plusIdEEE10Policy1000EPdSC_iS9_ddNS7_10__identityEEEvT0_T1_T2_T3_T4_T6__param_4,
	.param .align 1 .b8 _ZN3cub18CUB_300001_SM_10006detail6reduce28DeviceReduceSingleTileKernelINS2_10policy_hubIdjN4cuda3std3__44plusIdEEE10Policy1000EPdSC_iS9_ddNS7_10__identityEEEvT0_T1_T2_T3_T4_T6__param_5[1]
)
.maxntid 640
.minnctapersm 1
{
	.reg .pred 	%p<62>;
	.reg .b32 	%r<239>;
	.reg .b64 	%rd<109>;
	.reg .b64 	%fd<264>;
	// demoted variable
	.shared .align 8 .b8 _ZZN3cub18CUB_300001_SM_10006detail6reduce28DeviceReduceSingleTileKernelINS2_10policy_hubIdjN4cuda3std3__44plusIdEEE10Policy1000EPdSC_iS9_ddNS7_10__identityEEEvT0_T1_T2_T3_T4_T6_E12temp_storage[192];
	ld.param.u64 	%rd9, [_ZN3cub18CUB_300001_SM_10006detail6reduce28DeviceReduceSingleTileKernelINS2_10policy_hubIdjN4cuda3std3__44plusIdEEE10Policy1000EPdSC_iS9_ddNS7_10__identityEEEvT0_T1_T2_T3_T4_T6__param_0];
	ld.param.u64 	%rd10, [_ZN3cub18CUB_300001_SM_10006detail6reduce28DeviceReduceSingleTileKernelINS2_10policy_hubIdjN4cuda3std3__44plusIdEEE10Policy1000EPdSC_iS9_ddNS7_10__identityEEEvT0_T1_T2_T3_T4_T6__param_1];
	ld.param.u32 	%r36, [_ZN3cub18CUB_300001_SM_10006detail6reduce28DeviceReduceSingleTileKernelINS2_10policy_hubIdjN4cuda3std3__44plusIdEEE10Policy1000EPdSC_iS9_ddNS7_10__identityEEEvT0_T1_T2_T3_T4_T6__param_2];
	ld.param.f64 	%fd30, [_ZN3cub18CUB_300001_SM_10006detail6reduce28DeviceReduceSingleTileKernelINS2_10policy_hubIdjN4cuda3std3__44plusIdEEE10Policy1000EPdSC_iS9_ddNS7_10__identityEEEvT0_T1_T2_T3_T4_T6__param_4];
	cvta.to.global.u64 	%rd1, %rd10;
	setp.ne.s32 	%p1, %r36, 0;
	@%p1 bra 	$L__BB5_3;
	mov.u32 	%r225, %tid.x;
	setp.ne.s32 	%p61, %r225, 0;
	@%p61 bra 	$L__BB5_39;
	st.global.f64 	[%rd1], %fd30;
	bra.uni 	$L__BB5_39;
$L__BB5_3:
	setp.gt.s32 	%p2, %r36, 5119;
	@%p2 bra 	$L__BB5_21;
	mov.u32 	%r1, %tid.x;
	setp.ge.s32 	%p19, %r1, %r36;
	mov.f64 	%fd255, 0d0000000000000000;
	mov.u32 	%r229, %r1;
	@%p19 bra 	$L__BB5_6;
	mul.wide.u32 	%rd74, %r1, 8;
	add.s64 	%rd73, %rd9, %rd74;
	// begin inline asm
	ld.global.nc.u64 %rd72, [%rd73];
	// end inline asm
	mov.b64 	%fd255, %rd72;
	add.s32 	%r229, %r1, 640;
$L__BB5_6:
	setp.ge.s32 	%p20, %r229, %r36;
	@%p20 bra 	$L__BB5_12;
	not.b32 	%r101, %r229;
	add.s32 	%r4, %r36, %r101;
	mul.hi.u32 	%r102, %r4, -858993459;
	shr.u32 	%r103, %r102, 9;
	add.s32 	%r5, %r103, 1;
	and.b32  	%r104, %r103, 3;
	setp.eq.s32 	%p21, %r104, 3;
	@%p21 bra 	$L__BB5_10;
	mul.wide.u32 	%rd75, %r229, 8;
	add.s64 	%rd107, %rd9, %rd75;
	and.b32  	%r105, %r5, 3;
	neg.s32 	%r227, %r105;
$L__BB5_9:
	.pragma "nounroll";
	// begin inline asm
	ld.global.nc.u64 %rd76, [%rd107];
	// end inline asm
	mov.b64 	%fd121, %rd76;
	add.f64 	%fd255, %fd255, %fd121;
	add.s32 	%r229, %r229, 640;
	add.s64 	%rd107, %rd107, 5120;
	add.s32 	%r227, %r227, 1;
	setp.ne.s32 	%p22, %r227, 0;
	@%p22 bra 	$L__BB5_9;
$L__BB5_10:
	setp.lt.u32 	%p23, %r4, 1920;
	@%p23 bra 	$L__BB5_12;
$L__BB5_11:
	mul.wide.s32 	%rd86, %r229, 8;
	add.s64 	%rd79, %rd9, %rd86;
	// begin inline asm
	ld.global.nc.u64 %rd78, [%rd79];
	// end inline asm
	mov.b64 	%fd122, %rd78;
	add.f64 	%fd123, %fd255, %fd122;
	add.s64 	%rd81, %rd79, 5120;
	// begin inline asm
	ld.global.nc.u64 %rd80, [%rd81];
	// end inline asm
	mov.b64 	%fd124, %rd80;
	add.f64 	%fd125, %fd123, %fd124;
	add.s64 	%rd83, %rd79, 10240;
	// begin inline asm
	ld.global.nc.u64 %rd82, [%rd83];
	// end inline asm
	mov.b64 	%fd126, %rd82;
	add.f64 	%fd127, %fd125, %fd126;
	add.s64 	%rd85, %rd79, 15360;
	// begin inline asm
	ld.global.nc.u64 %rd84, [%rd85];
	// end inline asm
	mov.b64 	%fd128, %rd84;
	add.f64 	%fd255, %fd127, %fd128;
	add.s32 	%r229, %r229, 2560;
	setp.lt.s32 	%p24, %r229, %r36;
	@%p24 bra 	$L__BB5_11;
$L__BB5_12:
	setp.lt.s32 	%p25, %r36, 640;
	@%p25 bra 	$L__BB5_17;
	// begin inline asm
	mov.u32 %r169, %laneid;
	// end inline asm
	mov.b64 	%rd97, %fd255;
	mov.b64 	{%r171, %r176}, %rd97;
	mov.b32 	%r177, 1;
	mov.b32 	%r218, 31;
	mov.b32 	%r219, -1;
	// begin inline asm
	shfl.sync.down.b32 %r170, %r171, %r177, %r218, %r219;
	// end inline asm
	// begin inline asm
	shfl.sync.down.b32 %r175, %r176, %r177, %r218, %r219;
	// end inline asm
	mov.b64 	%rd98, {%r170, %r175};
	mov.b64 	%fd199, %rd98;
	setp.gt.s32 	%p53, %r169, 30;
	add.f64 	%fd200, %fd255, %fd199;
	selp.f64 	%fd201, %fd255, %fd200, %p53;
	mov.b64 	%rd99, %fd201;
	mov.b64 	{%r181, %r186}, %rd99;
	mov.b32 	%r187, 2;
	// begin inline asm
	shfl.sync.down.b32 %r180, %r181, %r187, %r218, %r219;
	// end inline asm
	// begin inline asm
	shfl.sync.down.b32 %r185, %r186, %r187, %r218, %r219;
	// end inline asm
	mov.b64 	%rd100, {%r180, %r185};
	mov.b64 	%fd202, %rd100;
	setp.gt.s32 	%p54, %r169, 29;
	add.f64 	%fd203, %fd201, %fd202;
	selp.f64 	%fd204, %fd201, %fd203, %p54;
	mov.b64 	%rd101, %fd204;
	mov.b64 	{%r191, %r196}, %rd101;
	mov.b32 	%r197, 4;
	// begin inline asm
	shfl.sync.down.b32 %r190, %r191, %r197, %r218, %r219;
	// end inline asm
	// begin inline asm
	shfl.sync.down.b32 %r195, %r196, %r197, %r218, %r219;
	// end inline asm
	mov.b64 	%rd102, {%r190, %r195};
	mov.b64 	%fd205, %rd102;
	setp.gt.s32 	%p55, %r169, 27;
	add.f64 	%fd206, %fd204, %fd205;
	selp.f64 	%fd207, %fd204, %fd206, %p55;
	mov.b64 	%rd103, %fd207;
	mov.b64 	{%r201, %r206}, %rd103;
	mov.b32 	%r207, 8;
	// begin inline asm
	shfl.sync.down.b32 %r200, %r201, %r207, %r218, %r219;
	// end inline asm
	// begin inline asm
	shfl.sync.down.b32 %r205, %r206, %r207, %r218, %r219;
	// end inline asm
	mov.b64 	%rd104, {%r200, %r205};
	mov.b64 	%fd208, %rd104;
	setp.gt.s32 	%p56, %r169, 23;
	add.f64 	%fd209, %fd207, %fd208;
	selp.f64 	%fd210, %fd207, %fd209, %p56;
	mov.b64 	%rd105, %fd210;
	mov.b64 	{%r211, %r216}, %rd105;
	mov.b32 	%r217, 16;
	// begin inline asm
	shfl.sync.down.b32 %r210, %r211, %r217, %r218, %r219;
	// end inline asm
	// begin inline asm
	shfl.sync.down.b32 %r215, %r216, %r217, %r218, %r219;
	// end inline asm
	mov.b64 	%rd106, {%r210, %r215};
	mov.b64 	%fd211, %rd106;
	setp.gt.s32 	%p57, %r169, 15;
	add.f64 	%fd10, %fd210, %fd211;
	selp.f64 	%fd263, %fd210, %fd10, %p57;
	setp.ne.s32 	%p58, %r169, 0;
	@%p58 bra 	$L__BB5_15;
	shr.u32 	%r220, %r1, 2;
	and.b32  	%r221, %r220, 248;
	mov.u32 	%r222, _ZZN3cub18CUB_300001_SM_10006detail6reduce28DeviceReduceSingleTileKernelINS2_10policy_hubIdjN4cuda3std3__44plusIdEEE10Policy1000EPdSC_iS9_ddNS7_10__identityEEEvT0_T1_T2_T3_T4_T6_E12temp_storage;
	add.s32 	%r223, %r222, %r221;
	st.shared.f64 	[%r223+24], %fd10;
$L__BB5_15:
	bar.sync 	0;
	setp.ne.s32 	%p59, %r1, 0;
	@%p59 bra 	$L__BB5_37;
	ld.shared.f64 	%fd212, [_ZZN3cub18CUB_300001_SM_10006detail6reduce28DeviceReduceSingleTileKernelINS2_10policy_hubIdjN4cuda3std3__44plusIdEEE10Policy1000EPdSC_iS9_ddNS7_10__identityEEEvT0_T1_T2_T3_T4_T6_E12temp_storage+32];
	add.f64 	%fd213, %fd263, %fd212;
	ld.shared.f64 	%fd214, [_ZZN3cub18CUB_300001_SM_10006detail6reduce28DeviceReduceSingleTileKernelINS2_10policy_hubIdjN4cuda3std3__44plusIdEEE10Policy1000EPdSC_iS9_ddNS7_10__identityEEEvT0_T1_T2_T3_T4_T6_E12temp_storage+40];
	add.f64 	%fd215, %fd213, %fd214;
	ld.shared.f64 	%fd216, [_ZZN3cub18CUB_300001_SM_10006detail6reduce28DeviceReduceSingleTileKernelINS2_10policy_hubIdjN4cuda3std3__44plusIdEEE10Policy1000EPdSC_iS9_ddNS7_10__identityEEEvT0_T1_T2_T3_T4_T6_E12temp_storage+48];
	add.f64 	%fd217, %fd215, %fd216;
	ld.shared.f64 	%fd218, [_ZZN3cub18CUB_300001_SM_10006detail6reduce28DeviceReduceSingleTileKernelINS2_10policy_hubIdjN4cuda3std3__44plusIdEEE10Policy1000EPdSC_iS9_ddNS7_10__identityEEEvT0_T1_T2_T3_T4_T6_E12temp_storage+56];
	add.f64 	%fd219, %fd217, %fd218;
	ld.shared.f64 	%fd220, [_ZZN3cub18CUB_300001_SM_10006detail6reduce28DeviceReduceSingleTileKernelINS2_10policy_hubIdjN4cuda3std3__44plusIdEEE10Policy1000EPdSC_iS9_ddNS7_10__identityEEEvT0_T1_T2_T3_T4_T6_E12temp_storage+64];
	add.f64 	%fd221, %fd219, %fd220;
	ld.shared.f64 	%fd222, [_ZZN3cub18CUB_300001_SM_10006detail6reduce28DeviceReduceSingleTileKernelINS2_10policy_hubIdjN4cuda3std3__44plusIdEEE10Policy1000EPdSC_iS9_ddNS7_10__identityEEEvT0_T1_T2_T3_T4_T6_E12temp_storage+72];
	add.f64 	%fd223, %fd221, %fd222;
	ld.shared.f64 	%fd224, [_ZZN3cub18CUB_300001_SM_10006detail6reduce28DeviceReduceSingleTileKernelINS2_10policy_hubIdjN4cuda3std3__44plusIdEEE10Policy1000EPdSC_iS9_ddNS7_10__identityEEEvT0_T1_T2_T3_T4_T6_E12temp_storage+80];
	add.f64 	%fd225, %fd223, %fd224;
	ld.shared.f64 	%fd226, [_ZZN3cub18CUB_300001_SM_10006detail6reduce28DeviceReduceSingleTileKernelINS2_10policy_hubIdjN4cuda3std3__44plusIdEEE10Policy1000EPdSC_iS9_ddNS7_10__identityEEEvT0_T1_T2_T3_T4_T6_E12temp_storage+88];
	add.f64 	%fd227, %fd225, %fd226;
	ld.shared.f64 	%fd228, [_ZZN3cub18CUB_300001_SM_10006detail6reduce28DeviceReduceSingleTileKernelINS2_10policy_hubIdjN4cuda3std3__44plusIdEEE10Policy1000EPdSC_iS9_ddNS7_10__identityEEEvT0_T1_T2_T3_T4_T6_E12temp_storage+96];
	add.f64 	%fd229, %fd227, %fd228;
	ld.shared.f64 	%fd230, [_ZZN3cub18CUB_300001_SM_10006detail6reduce28DeviceReduceSingleTileKernelINS2_10policy_hubIdjN4cuda3std3__44plusIdEEE10Policy1000EPdSC_iS9_ddNS7_10__identityEEEvT0_T1_T2_T3_T4_T6_E12temp_storage+104];
	add.f64 	%fd231, %fd229, %fd230;
	ld.shared.f64 	%fd232, [_ZZN3cub18CUB_300001_SM_10006detail6reduce28DeviceReduceSingleTileKernelINS2_10policy_hubIdjN4cuda3std3__44plusIdEEE10Policy1000EPdSC_iS9_ddNS7_10__identityEEEvT0_T1_T2_T3_T4_T6_E12temp_storage+112];
	add.f64 	%fd233, %fd231, %fd232;
	ld.shared.f64 	%fd234, [_ZZN3cub18CUB_300001_SM_10006detail6reduce28DeviceReduceSingleTileKernelINS2_10policy_hubIdjN4cuda3std3__44plusIdEEE10Policy1000EPdSC_iS9_ddNS7_10__identityEEEvT0_T1_T2_T3_T4_T6_E12temp_storage+120];
	add.f64 	%fd235, %fd233, %fd234;
	ld.shared.f64 	%fd236, [_ZZN3cub18CUB_300001_SM_10006detail6reduce28DeviceReduceSingleTileKernelINS2_10policy_hubIdjN4cuda3std3__44plusIdEEE10Policy1000EPdSC_iS9_ddNS7_10__identityEEEvT0_T1_T2_T3_T4_T6_E12temp_storage+128];
	add.f64 	%fd237, %fd235, %fd236;
	ld.shared.f64 	%fd238, [_ZZN3cub18CUB_300001_SM_10006detail6reduce28DeviceReduceSingleTileKernelINS2_10policy_hubIdjN4cuda3std3__44plusIdEEE10Policy1000EPdSC_iS9_ddNS7_10__identityEEEvT0_T1_T2_T3_T4_T6_E12temp_storage+136];
	add.f64 	%fd239, %fd237, %fd238;
	ld.shared.f64 	%fd240, [_ZZN3cub18CUB_300001_SM_10006detail6reduce28DeviceReduceSingleTileKernelINS2_10policy_hubIdjN4cuda3std3__44plusIdEEE10Policy1000EPdSC_iS9_ddNS7_10__identityEEEvT0_T1_T2_T3_T4_T6_E12temp_storage+144];
	add.f64 	%fd241, %fd239, %fd240;
	ld.shared.f64 	%fd242, [_ZZN3cub18CUB_300001_SM_10006detail6reduce28DeviceReduceSingleTileKernelINS2_10policy_hubIdjN4cuda3std3__44plusIdEEE10Policy1000EPdSC_iS9_ddNS7_10__identityEEEvT0_T1_T2_T3_T4_T6_E12temp_storage+152];
	add.f64 	%fd243, %fd241, %fd242;
	ld.shared.f64 	%fd244, [_ZZN3cub18CUB_300001_SM_10006detail6reduce28DeviceReduceSingleTileKernelINS2_10policy_hubIdjN4cuda3std3__44plusIdEEE10Policy1000EPdSC_iS9_ddNS7_10__identityEEEvT0_T1_T2_T3_T4_T6_E12temp_storage+160];
	add.f64 	%fd245, %fd243, %fd244;
	ld.shared.f64 	%fd246, [_ZZN3cub18CUB_300001_SM_10006detail6reduce28DeviceReduceSingleTileKernelINS2_10policy_hubIdjN4cuda3std3__44plusIdEEE10Policy1000EPdSC_iS9_ddNS7_10__identityEEEvT0_T1_T2_T3_T4_T6_E12temp_storage+168];
	add.f64 	%fd247, %fd245, %fd246;
	ld.shared.f64 	%fd248, [_ZZN3cub18CUB_300001_SM_10006detail6reduce28DeviceReduceSingleTileKernelINS2_10policy_hubIdjN4cuda3std3__44plusIdEEE10Policy1000EPdSC_iS9_ddNS7_10__identityEEEvT0_T1_T2_T3_T4_T6_E12temp_storage+176];
	add.f64 	%fd263, %fd247, %fd248;
	bra.uni 	$L__BB5_37;
$L__BB5_17:
	// begin inline asm
	mov.u32 %r106, %laneid;
	// end inline asm
	and.b32  	%r157, %r1, 992;
	add.s32 	%r158, %r157, 32;
	setp.gt.s32 	%p26, %r158, %r36;
	not.b32 	%r159, %r157;
	add.s32 	%r160, %r36, %r159;
	selp.b32 	%r155, %r160, 31, %p26;
	mov.b64 	%rd87, %fd255;
	mov.b64 	{%r108, %r113}, %rd87;
	mov.b32 	%r114, 1;
	mov.b32 	%r156, -1;
	// begin inline asm
	shfl.sync.down.b32 %r107, %r108, %r114, %r155, %r156;
	// end inline asm
	// begin inline asm
	shfl.sync.down.b32 %r112, %r113, %r114, %r155, %r156;
	// end inline asm
	mov.b64 	%rd88, {%r107, %r112};
	mov.b64 	%fd129, %rd88;
	setp.lt.s32 	%p27, %r106, %r155;
	add.f64 	%fd130, %fd255, %fd129;
	selp.f64 	%fd131, %fd130, %fd255, %p27;
	mov.b64 	%rd89, %fd131;
	mov.b64 	{%r118, %r123}, %rd89;
	mov.b32 	%r124, 2;
	// begin inline asm
	shfl.sync.down.b32 %r117, %r118, %r124, %r155, %r156;
	// end inline asm
	// begin inline asm
	shfl.sync.down.b32 %r122, %r123, %r124, %r155, %r156;
	// end inline asm
	mov.b64 	%rd90, {%r117, %r122};
	mov.b64 	%fd132, %rd90;
	add.s32 	%r161, %r106, 2;
	setp.gt.s32 	%p28, %r161, %r155;
	add.f64 	%fd133, %fd131, %fd132;
	selp.f64 	%fd134, %fd131, %fd133, %p28;
	mov.b64 	%rd91, %fd134;
	mov.b64 	{%r128, %r133}, %rd91;
	mov.b32 	%r134, 4;
	// begin inline asm
	shfl.sync.down.b32 %r127, %r128, %r134, %r155, %r156;
	// end inline asm
	// begin inline asm
	shfl.sync.down.b32 %r132, %r133, %r134, %r155, %r156;
	// end inline asm
	mov.b64 	%rd92, {%r127, %r132};
	mov.b64 	%fd135, %rd92;
	add.s32 	%r162, %r106, 4;
	setp.gt.s32 	%p29, %r162, %r155;
	add.f64 	%fd136, %fd134, %fd135;
	selp.f64 	%fd137, %fd134, %fd136, %p29;
	mov.b64 	%rd93, %fd137;
	mov.b64 	{%r138, %r143}, %rd93;
	mov.b32 	%r144, 8;
	// begin inline asm
	shfl.sync.down.b32 %r137, %r138, %r144, %r155, %r156;
	// end inline asm
	// begin inline asm
	shfl.sync.down.b32 %r142, %r143, %r144, %r155, %r156;
	// end inline asm
	mov.b64 	%rd94, {%r137, %r142};
	mov.b64 	%fd138, %rd94;
	add.s32 	%r163, %r106, 8;
	setp.gt.s32 	%p30, %r163, %r155;
	add.f64 	%fd139, %fd137, %fd138;
	selp.f64 	%fd140, %fd137, %fd139, %p30;
	mov.b64 	%rd95, %fd140;
	mov.b64 	{%r148, %r153}, %rd95;
	mov.b32 	%r154, 16;
	// begin inline asm
	shfl.sync.down.b32 %r147, %r148, %r154, %r155, %r156;
	// end inline asm
	// begin inline asm
	shfl.sync.down.b32 %r152, %r153, %r154, %r155, %r156;
	// end inline asm
	mov.b64 	%rd96, {%r147, %r152};
	mov.b64 	%fd141, %rd96;
	add.s32 	%r164, %r106, 16;
	setp.gt.s32 	%p31, %r164, %r155;
	add.f64 	%fd142, %fd140, %fd141;
	selp.f64 	%fd263, %fd140, %fd142, %p31;
	setp.ne.s32 	%p32, %r106, 0;
	@%p32 bra 	$L__BB5_19;
	shr.u32 	%r165, %r1, 2;
	and.b32  	%r166, %r165, 248;
	mov.u32 	%r167, _ZZN3cub18CUB_300001_SM_10006detail6reduce28DeviceReduceSingleTileKernelINS2_10policy_hubIdjN4cuda3std3__44plusIdEEE10Policy1000EPdSC_iS9_ddNS7_10__identityEEEvT0_T1_T2_T3_T4_T6_E12temp_storage;
	add.s32 	%r168, %r167, %r166;
	st.shared.f64 	[%r168+24], %fd263;
$L__BB5_19:
	bar.sync 	0;
	setp.ne.s32 	%p33, %r1, 0;
	@%p33 bra 	$L__BB5_37;
	setp.gt.s32 	%p34, %r36, 32;
	ld.shared.f64 	%fd143, [_ZZN3cub18CUB_300001_SM_10006detail6reduce28DeviceReduceSingleTileKernelINS2_10policy_hubIdjN4cuda3std3__44plusIdEEE10Policy1000EPdSC_iS9_ddNS7_10__identityEEEvT0_T1_T2_T3_T4_T6_E12temp_storage+32];
	add.f64 	%fd144, %fd263, %fd143;
	selp.f64 	%fd145, %fd144, %fd263, %p34;
	setp.gt.s32 	%p35, %r36, 64;
	ld.shared.f64 	%fd146, [_ZZN3cub18CUB_300001_SM_10006detail6reduce28DeviceReduceSingleTileKernelINS2_10policy_hubIdjN4cuda3std3__44plusIdEEE10Policy1000EPdSC_iS9_ddNS7_10__identityEEEvT0_T1_T2_T3_T4_T6_E12temp_storage+40];
	add.f64 	%fd147, %fd146, %fd145;
	selp.f64 	%fd148, %fd147, %fd145, %p35;
	setp.gt.s32 	%p36, %r36, 96;
	ld.shared.f64 	%fd149, [_ZZN3cub18CUB_300001_SM_10006detail6reduce28DeviceReduceSingleTileKernelINS2_10policy_hubIdjN4cuda3std3__44plusIdEEE10Policy1000EPdSC_iS9_ddNS7_10__identityEEEvT0_T1_T2_T3_T4_T6_E12temp_storage+48];
	add.f64 	%fd150, %fd149, %fd148;
	selp.f64 	%fd151, %fd150, %fd148, %p36;
	setp.gt.s32 	%p37, %r36, 128;
	ld.shared.f64 	%fd152, [_ZZN3cub18CUB_300001_SM_10006detail6reduce28DeviceReduceSingleTileKernelINS2_10policy_hubIdjN4cuda3std3__44plusIdEEE10Policy1000EPdSC_iS9_ddNS7_10__identityEEEvT0_T1_T2_T3_T4_T6_E12temp_storage+56];
	add.f64 	%fd153, %fd152, %fd151;
	selp.f64 	%fd154, %fd153, %fd151, %p37;
	setp.gt.s32 	%p38, %r36, 160;
	ld.shared.f64 	%fd155, [_ZZN3cub18CUB_300001_SM_10006detail6reduce28DeviceReduceSingleTileKernelINS2_10policy_hubIdjN4cuda3std3__44plusIdEEE10Policy1000EPdSC_iS9_ddNS7_10__identityEEEvT0_T1_T2_T3_T4_T6_E12temp_storage+64];
	add.f64 	%fd156, %fd155, %fd154;
	selp.f64 	%fd157, %fd156, %fd154, %p38;
	setp.gt.s32 	%p39, %r36, 192;
	ld.shared.f64 	%fd158, [_ZZN3cub18CUB_300001_SM_10006detail6reduce28DeviceReduceSingleTileKernelINS2_10policy_hubIdjN4cuda3std3__44plusIdEEE10Policy1000EPdSC_iS9_ddNS7_10__identityEEEvT0_T1_T2_T3_T4_T6_E12temp_storage+72];
	add.f64 	%fd159, %fd158, %fd157;
	selp.f64 	%fd160, %fd159, %fd157, %p39;
	setp.gt.s32 	%p40, %r36, 224;
	ld.shared.f64 	%fd161, [_ZZN3cub18CUB_300001_SM_10006detail6reduce28DeviceReduceSingleTileKernelINS2_10policy_hubIdjN4cuda3std3__44plusIdEEE10Policy1000EPdSC_iS9_ddNS7_10__identityEEEvT0_T1_T2_T3_T4_T6_E12temp_storage+80];
	add.f64 	%fd162, %fd161, %fd160;
	selp.f64 	%fd163, %fd162, %fd160, %p40;
	setp.gt.s32 	%p41, %r36, 256;
	ld.shared.f64 	%fd164, [_ZZN3cub18CUB_300001_SM_10006detail6reduce28DeviceReduceSingleTileKernelINS2_10policy_hubIdjN4cuda3std3__44plusIdEEE10Policy1000EPdSC_iS9_ddNS7_10__identityEEEvT0_T1_T2_T3_T4_T6_E12temp_storage+88];
	add.f64 	%fd165, %fd164, %fd163;
	selp.f64 	%fd166, %fd165, %fd163, %p41;
	setp.gt.s32 	%p42, %r36, 288;
	ld.shared.f64 	%fd167, [_ZZN3cub18CUB_300001_SM_10006detail6reduce28DeviceReduceSingleTileKernelINS2_10policy_hubIdjN4cuda3std3__44plusIdEEE10Policy1000EPdSC_iS9_ddNS7_10__identityEEEvT0_T1_T2_T3_T4_T6_E12temp_storage+96];
	add.f64 	%fd168, %fd167, %fd166;
	selp.f64 	%fd169, %fd168, %fd166, %p42;
	setp.gt.s32 	%p43, %r36, 320;
	ld.shared.f64 	%fd170, [_ZZN3cub18CUB_300001_SM_10006detail6reduce28DeviceReduceSingleTileKernelINS2_10policy_hubIdjN4cuda3std3__44plusIdEEE10Policy1000EPdSC_iS9_ddNS7_10__identityEEEvT0_T1_T2_T3_T4_T6_E12temp_storage+104];
	add.f64 	%fd171, %fd170, %fd169;
	selp.f64 	%fd172, %fd171, %fd169, %p43;
	setp.gt.s32 	%p44, %r36, 352;
	ld.shared.f64 	%fd173, [_ZZN3cub18CUB_300001_SM_10006detail6reduce28DeviceReduceSingleTileKernelINS2_10policy_hubIdjN4cuda3std3__44plusIdEEE10Policy1000EPdSC_iS9_ddNS7_10__identityEEEvT0_T1_T2_T3_T4_T6_E12temp_storage+112];
	add.f64 	%fd174, %fd173, %fd172;
	selp.f64 	%fd175, %fd174, %fd172, %p44;
	setp.gt.s32 	%p45, %r36, 384;
	ld.shared.f64 	%fd176, [_ZZN3cub18CUB_300001_SM_10006detail6reduce28DeviceReduceSingleTileKernelINS2_10policy_hubIdjN4cuda3std3__44plusIdEEE10Policy1000EPdSC_iS9_ddNS7_10__identityEEEvT0_T1_T2_T3_T4_T6_E12temp_storage+120];
	add.f64 	%fd177, %fd176, %fd175;
	selp.f64 	%fd178, %fd177, %fd175, %p45;
	setp.gt.s32 	%p46, %r36, 416;
	ld.shared.f64 	%fd179, [_ZZN3cub18CUB_300001_SM_10006detail6reduce28DeviceReduceSingleTileKernelINS2_10policy_hubIdjN4cuda3std3__44plusIdEEE10Policy1000EPdSC_iS9_ddNS7_10__identityEEEvT0_T1_T2_T3_T4_T6_E12temp_storage+128];
	add.f64 	%fd180, %fd179, %fd178;
	selp.f64 	%fd181, %fd180, %fd178, %p46;
	setp.gt.s32 	%p47, %r36, 448;
	ld.shared.f64 	%fd182, [_ZZN3cub18CUB_300001_SM_10006detail6reduce28DeviceReduceSingleTileKernelINS2_10policy_hubIdjN4cuda3std3__44plusIdEEE10Policy1000EPdSC_iS9_ddNS7_10__identityEEEvT0_T1_T2_T3_T4_T6_E12temp_storage+136];
	add.f64 	%fd183, %fd182, %fd181;
	selp.f64 	%fd184, %fd183, %fd181, %p47;
	setp.gt.s32 	%p48, %r36, 480;
	ld.shared.f64 	%fd185, [_ZZN3cub18CUB_300001_SM_10006detail6reduce28DeviceReduceSingleTileKernelINS2_10policy_hubIdjN4cuda3std3__44plusIdEEE10Policy1000EPdSC_iS9_ddNS7_10__identityEEEvT0_T1_T2_T3_T4_T6_E12temp_storage+144];
	add.f64 	%fd186, %fd185, %fd184;
	selp.f64 	%fd187, %fd186, %fd184, %p48;
	setp.gt.s32 	%p49, %r36, 512;
	ld.shared.f64 	%fd188, [_ZZN3cub18CUB_300001_SM_10006detail6reduce28DeviceReduceSingleTileKernelINS2_10policy_hubIdjN4cuda3std3__44plusIdEEE10Policy1000EPdSC_iS9_ddNS7_10__identityEEEvT0_T1_T2_T3_T4_T6_E12temp_storage+152];
	add.f64 	%fd189, %fd188, %fd187;
	selp.f64 	%fd190, %fd189, %fd187, %p49;
	setp.gt.s32 	%p50, %r36, 544;
	ld.shared.f64 	%fd191, [_ZZN3cub18CUB_300001_SM_10006detail6reduce28DeviceReduceSingleTileKernelINS2_10policy_hubIdjN4cuda3std3__44plusIdEEE10Policy1000EPdSC_iS9_ddNS7_10__identityEEEvT0_T1_T2_T3_T4_T6_E12temp_storage+160];
	add.f64 	%fd192, %fd191, %fd190;
	selp.f64 	%fd193, %fd192, %fd190, %p50;
	setp.gt.s32 	%p51, %r36, 576;
	ld.shared.f64 	%fd194, [_ZZN3cub18CUB_300001_SM_10006detail6reduce28DeviceReduceSingleTileKernelINS2_10policy_hubIdjN4cuda3std3__44plusIdEEE10Policy1000EPdSC_iS9_ddNS7_10__identityEEEvT0_T1_T2_T3_T4_T6_E12temp_storage+168];
	add.f64 	%fd195, %fd194, %fd193;
	selp.f64 	%fd196, %fd195, %fd193, %p51;
	setp.gt.s32 	%p52, %r36, 608;
	ld.shared.f64 	%fd197, [_ZZN3cub18CUB_300001_SM_10006detail6reduce28DeviceReduceSingleTileKernelINS2_10policy_hubIdjN4cuda3std3__44plusIdEEE10Policy1000EPdSC_iS9_ddNS7_10__identityEEEvT0_T1_T2_T3_T4_T6_E12temp_storage+176];
	add.f64 	%fd198, %fd197, %fd196;
	selp.f64 	%fd263, %fd198, %fd196, %p52;
	bra.uni 	$L__BB5_37;
$L__BB5_21:
	mov.u32 	%r14, %tid.x;
	mul.wide.u32 	%rd27, %r14, 8;
	add.s64 	%rd12, %rd9, %rd27;
	// begin inline asm
	ld.global.nc.u64 %rd11, [%rd12];
	// end inline asm
	mov.b64 	%fd31, %rd11;
	add.s64 	%rd14, %rd12, 5120;
	// begin inline asm
	ld.global.nc.u64 %rd13, [%rd14];
	// end inline asm
	mov.b64 	%fd32, %rd13;
	add.s64 	%rd16, %rd12, 10240;
	// begin inline asm
	ld.global.nc.u64 %rd15, [%rd16];
	// end inline asm
	mov.b64 	%fd33, %rd15;
	add.s64 	%rd18, %rd12, 15360;
	// begin inline asm
	ld.global.nc.u64 %rd17, [%rd18];
	// end inline asm
	mov.b64 	%fd34, %rd17;
	add.s64 	%rd20, %rd12, 20480;
	// begin inline asm
	ld.global.nc.u64 %rd19, [%rd20];
	// end inline asm
	mov.b64 	%fd35, %rd19;
	add.s64 	%rd22, %rd12, 25600;
	// begin inline asm
	ld.global.nc.u64 %rd21, [%rd22];
	// end inline asm
	mov.b64 	%fd36, %rd21;
	add.s64 	%rd24, %rd12, 30720;
	// begin inline asm
	ld.global.nc.u64 %rd23, [%rd24];
	// end inline asm
	mov.b64 	%fd37, %rd23;
	add.s64 	%rd26, %rd12, 35840;
	// begin inline asm
	ld.global.nc.u64 %rd25, [%rd26];
	// end inline asm
	mov.b64 	%fd38, %rd25;
	add.f64 	%fd39, %fd31, %fd32;
	add.f64 	%fd40, %fd39, %fd33;
	add.f64 	%fd41, %fd40, %fd34;
	add.f64 	%fd42, %fd41, %fd35;
	add.f64 	%fd43, %fd42, %fd36;
	add.f64 	%fd44, %fd43, %fd37;
	add.f64 	%fd262, %fd44, %fd38;
	setp.lt.u32 	%p3, %r36, 10240;
	mov.b32 	%r232, 5120;
	@%p3 bra 	$L__BB5_25;
	add.s32 	%r15, %r36, -5120;
	mov.b32 	%r232, 5120;
$L__BB5_23:
	mul.wide.s32 	%rd44, %r232, 8;
	add.s64 	%rd29, %rd12, %rd44;
	// begin inline asm
	ld.global.nc.u64 %rd28, [%rd29];
	// end inline asm
	mov.b64 	%fd45, %rd28;
	add.s64 	%rd31, %rd29, 5120;
	// begin inline asm
	ld.global.nc.u64 %rd30, [%rd31];
	// end inline asm
	mov.b64 	%fd46, %rd30;
	add.s64 	%rd33, %rd29, 10240;
	// begin inline asm
	ld.global.nc.u64 %rd32, [%rd33];
	// end inline asm
	mov.b64 	%fd47, %rd32;
	add.s64 	%rd35, %rd29, 15360;
	// begin inline asm
	ld.global.nc.u64 %rd34, [%rd35];
	// end inline asm
	mov.b64 	%fd48, %rd34;
	add.s64 	%rd37, %rd29, 20480;
	// begin inline asm
	ld.global.nc.u64 %rd36, [%rd37];
	// end inline asm
	mov.b64 	%fd49, %rd36;
	add.s64 	%rd39, %rd29, 25600;
	// begin inline asm
	ld.global.nc.u64 %rd38, [%rd39];
	// end inline asm
	mov.b64 	%fd50, %rd38;
	add.s64 	%rd41, %rd29, 30720;
	// begin inline asm
	ld.global.nc.u64 %rd40, [%rd41];
	// end inline asm
	mov.b64 	%fd51, %rd40;
	add.s64 	%rd43, %rd29, 35840;
	// begin inline asm
	ld.global.nc.u64 %rd42, [%rd43];
	// end inline asm
	mov.b64 	%fd52, %rd42;
	add.f64 	%fd53, %fd262, %fd45;
	add.f64 	%fd54, %fd53, %fd46;
	add.f64 	%fd55, %fd54, %fd47;
	add.f64 	%fd56, %fd55, %fd48;
	add.f64 	%fd57, %fd56, %fd49;
	add.f64 	%fd58, %fd57, %fd50;
	add.f64 	%fd59, %fd58, %fd51;
	add.f64 	%fd262, %fd59, %fd52;
	sub.s32 	%r39, %r36, %r232;
	setp.lt.s32 	%p4, %r39, 5120;
	@%p4 bra 	$L__BB5_33;
	add.s32 	%r232, %r232, 5120;
	setp.le.s32 	%p5, %r232, %r15;
	@%p5 bra 	$L__BB5_23;
$L__BB5_25:
	setp.le.s32 	%p6, %r36, %r232;
	@%p6 bra 	$L__BB5_33;
	sub.s32 	%r19, %r36, %r232;
	setp.ge.s32 	%p7, %r14, %r19;
	@%p7 bra 	$L__BB5_33;
	not.b32 	%r40, %r14;
	add.s32 	%r41, %r36, %r40;
	sub.s32 	%r20, %r41, %r232;
	mul.hi.u32 	%r42, %r20, -858993459;
	shr.u32 	%r43, %r42, 9;
	add.s32 	%r21, %r43, 1;
	and.b32  	%r44, %r43, 3;
	setp.eq.s32 	%p8, %r44, 3;
	mov.u32 	%r236, %r14;
	@%p8 bra 	$L__BB5_30;
	add.s32 	%r234, %r14, %r232;
	and.b32  	%r45, %r21, 3;
	neg.s32 	%r233, %r45;
	mov.u32 	%r236, %r14;
$L__BB5_29:
	.pragma "nounroll";
	mul.wide.u32 	%rd47, %r234, 8;
	add.s64 	%rd46, %rd9, %rd47;
	// begin inline asm
	ld.global.nc.u64 %rd45, [%rd46];
	// end inline asm
	mov.b64 	%fd61, %rd45;
	add.f64 	%fd262, %fd262, %fd61;
	add.s32 	%r236, %r236, 640;
	add.s32 	%r234, %r234, 640;
	add.s32 	%r233, %r233, 1;
	setp.ne.s32 	%p9, %r233, 0;
	@%p9 bra 	$L__BB5_29;
$L__BB5_30:
	setp.lt.u32 	%p10, %r20, 1920;
	@%p10 bra 	$L__BB5_33;
	cvt.u64.u32 	%rd48, %r236;
	cvt.u64.u32 	%rd49, %r232;
	add.s64 	%rd50, %rd48, %rd49;
	shl.b64 	%rd51, %rd50, 3;
	add.s64 	%rd52, %rd51, %rd9;
	add.s64 	%rd108, %rd52, 10240;
	add.s32 	%r237, %r236, %r232;
$L__BB5_32:
	mul.wide.u32 	%rd61, %r237, 8;
	add.s64 	%rd54, %rd9, %rd61;
	// begin inline asm
	ld.global.nc.u64 %rd53, [%rd54];
	// end inline asm
	mov.b64 	%fd62, %rd53;
	add.f64 	%fd63, %fd262, %fd62;
	add.s64 	%rd56, %rd108, -5120;
	// begin inline asm
	ld.global.nc.u64 %rd55, [%rd56];
	// end inline asm
	mov.b64 	%fd64, %rd55;
	add.f64 	%fd65, %fd63, %fd64;
	// begin inline asm
	ld.global.nc.u64 %rd57, [%rd108];
	// end inline asm
	mov.b64 	%fd66, %rd57;
	add.f64 	%fd67, %fd65, %fd66;
	add.s64 	%rd60, %rd108, 5120;
	// begin inline asm
	ld.global.nc.u64 %rd59, [%rd60];
	// end inline asm
	mov.b64 	%fd68, %rd59;
	add.f64 	%fd262, %fd67, %fd68;
	add.s32 	%r236, %r236, 2560;
	add.s64 	%rd108, %rd108, 20480;
	add.s32 	%r237, %r237, 2560;
	setp.lt.s32 	%p11, %r236, %r19;
	@%p11 bra 	$L__BB5_32;
$L__BB5_33:
	// begin inline asm
	mov.u32 %r46, %laneid;
	// end inline asm
	mov.b64 	%rd62, %fd262;
	mov.b64 	{%r48, %r53}, %rd62;
	mov.b32 	%r54, 1;
	mov.b32 	%r95, 31;
	mov.b32 	%r96, -1;
	// begin inline asm
	shfl.sync.down.b32 %r47, %r48, %r54, %r95, %r96;
	// end inline asm
	// begin inline asm
	shfl.sync.down.b32 %r52, %r53, %r54, %r95, %r96;
	// end inline asm
	mov.b64 	%rd63, {%r47, %r52};
	mov.b64 	%fd69, %rd63;
	setp.gt.s32 	%p12, %r46, 30;
	add.f64 	%fd70, %fd262, %fd69;
	selp.f64 	%fd71, %fd262, %fd70, %p12;
	mov.b64 	%rd64, %fd71;
	mov.b64 	{%r58, %r63}, %rd64;
	mov.b32 	%r64, 2;
	// begin inline asm
	shfl.sync.down.b32 %r57, %r58, %r64, %r95, %r96;
	// end inline asm
	// begin inline asm
	shfl.sync.down.b32 %r62, %r63, %r64, %r95, %r96;
	// end inline asm
	mov.b64 	%rd65, {%r57, %r62};
	mov.b64 	%fd72, %rd65;
	setp.gt.s32 	%p13, %r46, 29;
	add.f64 	%fd73, %fd71, %fd72;
	selp.f64 	%fd74, %fd71, %fd73, %p13;
	mov.b64 	%rd66, %fd74;
	mov.b64 	{%r68, %r73}, %rd66;
	mov.b32 	%r74, 4;
	// begin inline asm
	shfl.sync.down.b32 %r67, %r68, %r74, %r95, %r96;
	// end inline asm
	// begin inline asm
	shfl.sync.down.b32 %r72, %r73, %r74, %r95, %r96;
	// end inline asm
	mov.b64 	%rd67, {%r67, %r72};
	mov.b64 	%fd75, %rd67;
	setp.gt.s32 	%p14, %r46, 27;
	add.f64 	%fd76, %fd74, %fd75;
	selp.f64 	%fd77, %fd74, %fd76, %p14;
	mov.b64 	%rd68, %fd77;
	mov.b64 	{%r78, %r83}, %rd68;
	mov.b32 	%r84, 8;
	// begin inline asm
	shfl.sync.down.b32 %r77, %r78, %r84, %r95, %r96;
	// end inline asm
	// begin inline asm
	shfl.sync.down.b32 %r82, %r83, %r84, %r95, %r96;
	// end inline asm
	mov.b64 	%rd69, {%r77, %r82};
	mov.b64 	%fd78, %rd69;
	setp.gt.s32 	%p15, %r46, 23;
	add.f64 	%fd79, %fd77, %fd78;
	selp.f64 	%fd80, %fd77, %fd79, %p15;
	mov.b64 	%rd70, %fd80;
	mov.b64 	{%r88, %r93}, %rd70;
	mov.b32 	%r94, 16;
	// begin inline asm
	shfl.sync.down.b32 %r87, %r88, %r94, %r95, %r96;
	// end inline asm
	// begin inline asm
	shfl.sync.down.b32 %r92, %r93, %r94, %r95, %r96;
	// end inline asm
	mov.b64 	%rd71, {%r87, %r92};
	mov.b64 	%fd81, %rd71;
	setp.gt.s32 	%p16, %r46, 15;
	add.f64 	%fd26, %fd80, %fd81;
	selp.f64 	%fd263, %fd80, %fd26, %p16;
	setp.ne.s32 	%p17, %r46, 0;
	@%p17 bra 	$L__BB5_35;
	shr.u32 	%r97, %r14, 2;
	and.b32  	%r98, %r97, 248;
	mov.u32 	%r99, _ZZN3cub18CUB_300001_SM_10006detail6reduce28DeviceReduceSingleTileKernelINS2_10policy_hubIdjN4cuda3std3__44plusIdEEE10Policy1000EPdSC_iS9_ddNS7_10__identityEEEvT0_T1_T2_T3_T4_T6_E12temp_storage;
	add.s32 	%r100, %r99, %r98;
	st.shared.f64 	[%r100+24], %fd26;
$L__BB5_35:
	bar.sync 	0;
	setp.ne.s32 	%p18, %r14, 0;
	@%p18 bra 	$L__BB5_37;
	ld.shared.f64 	%fd82, [_ZZN3cub18CUB_300001_SM_10006detail6reduce28DeviceReduceSingleTileKernelINS2_10policy_hubIdjN4cuda3std3__44plusIdEEE10Policy1000EPdSC_iS9_ddNS7_10__identityEEEvT0_T1_T2_T3_T4_T6_E12temp_storage+32];
	add.f64 	%fd83, %fd263, %fd82;
	ld.shared.f64 	%fd84, [_ZZN3cub18CUB_300001_SM_10006detail6reduce28DeviceReduceSingleTileKernelINS2_10policy_hubIdjN4cuda3std3__44plusIdEEE10Policy1000EPdSC_iS9_ddNS7_10__identityEEEvT0_T1_T2_T3_T4_T6_E12temp_storage+40];
	add.f64 	%fd85, %fd83, %fd84;
	ld.shared.f64 	%fd86, [_ZZN3cub18CUB_300001_SM_10006detail6reduce28DeviceReduceSingleTileKernelINS2_10policy_hubIdjN4cuda3std3__44plusIdEEE10Policy1000EPdSC_iS9_ddNS7_10__identityEEEvT0_T1_T2_T3_T4_T6_E12temp_storage+48];
	add.f64 	%fd87, %fd85, %fd86;
	ld.shared.f64 	%fd88, [_ZZN3cub18CUB_300001_SM_10006detail6reduce28DeviceReduceSingleTileKernelINS2_10policy_hubIdjN4cuda3std3__44plusIdEEE10Policy1000EPdSC_iS9_ddNS7_10__identityEEEvT0_T1_T2_T3_T4_T6_E12temp_storage+56];
	add.f64 	%fd89, %fd87, %fd88;
	ld.shared.f64 	%fd90, [_ZZN3cub18CUB_300001_SM_10006detail6reduce28DeviceReduceSingleTileKernelINS2_10policy_hubIdjN4cuda3std3__44plusIdEEE10Policy1000EPdSC_iS9_ddNS7_10__identityEEEvT0_T1_T2_T3_T4_T6_E12temp_storage+64];
	add.f64 	%fd91, %fd89, %fd90;
	ld.shared.f64 	%fd92, [_ZZN3cub18CUB_300001_SM_10006detail6reduce28DeviceReduceSingleTileKernelINS2_10policy_hubIdjN4cuda3std3__44plusIdEEE10Policy1000EPdSC_iS9_ddNS7_10__identityEEEvT0_T1_T2_T3_T4_T6_E12temp_storage+72];
	add.f64 	%fd93, %fd91, %fd92;
	ld.shared.f64 	%fd94, [_ZZN3cub18CUB_300001_SM_10006detail6reduce28DeviceReduceSingleTileKernelINS2_10policy_hubIdjN4cuda3std3__44plusIdEEE10Policy1000EPdSC_iS9_ddNS7_10__identityEEEvT0_T1_T2_T3_T4_T6_E12temp_storage+80];
	add.f64 	%fd95, %fd93, %fd94;
	ld.shared.f64 	%fd96, [_ZZN3cub18CUB_300001_SM_10006detail6reduce28DeviceReduceSingleTileKernelINS2_10policy_hubIdjN4cuda3std3__44plusIdEEE10Policy1000EPdSC_iS9_ddNS7_10__identityEEEvT0_T1_T2_T3_T4_T6_E12temp_storage+88];
	add.f64 	%fd97, %fd95, %fd96;
	ld.shared.f64 	%fd98, [_ZZN3cub18CUB_300001_SM_10006detail6reduce28DeviceReduceSingleTileKernelINS2_10policy_hubIdjN4cuda3std3__44plusIdEEE10Policy1000EPdSC_iS9_ddNS7_10__identityEEEvT0_T1_T2_T3_T4_T6_E12temp_storage+96];
	add.f64 	%fd99, %fd97, %fd98;
	ld.shared.f64 	%fd100, [_ZZN3cub18CUB_300001_SM_10006detail6reduce28DeviceReduceSingleTileKernelINS2_10policy_hubIdjN4cuda3std3__44plusIdEEE10Policy1000EPdSC_iS9_ddNS7_10__identityEEEvT0_T1_T2_T3_T4_T6_E12temp_storage+104];
	add.f64 	%fd101, %fd99, %fd100;
	ld.shared.f64 	%fd102, [_ZZN3cub18CUB_300001_SM_10006detail6reduce28DeviceReduceSingleTileKernelINS2_10policy_hubIdjN4cuda3std3__44plusIdEEE10Policy1000EPdSC_iS9_ddNS7_10__identityEEEvT0_T1_T2_T3_T4_T6_E12temp_storage+112];
	add.f64 	%fd103, %fd101, %fd102;
	ld.shared.f64 	%fd104, [_ZZN3cub18CUB_300001_SM_10006detail6reduce28DeviceReduceSingleTileKernelINS2_10policy_hubIdjN4cuda3std3__44plusIdEEE10Policy1000EPdSC_iS9_ddNS7_10__identityEEEvT0_T1_T2_T3_T4_T6_E12temp_storage+120];
	add.f64 	%fd105, %fd103, %fd104;
	ld.shared.f64 	%fd106, [_ZZN3cub18CUB_300001_SM_10006detail6reduce28DeviceReduceSingleTileKernelINS2_10policy_hubIdjN4cuda3std3__44plusIdEEE10Policy1000EPdSC_iS9_ddNS7_10__identityEEEvT0_T1_T2_T3_T4_T6_E12temp_storage+128];
	add.f64 	%fd107, %fd105, %fd106;
	ld.shared.f64 	%fd108, [_ZZN3cub18CUB_300001_SM_10006detail6reduce28DeviceReduceSingleTileKernelINS2_10policy_hubIdjN4cuda3std3__44plusIdEEE10Policy1000EPdSC_iS9_ddNS7_10__identityEEEvT0_T1_T2_T3_T4_T6_E12temp_storage+136];
	add.f64 	%fd109, %fd107, %fd108;
	ld.shared.f64 	%fd110, [_ZZN3cub18CUB_300001_SM_10006detail6reduce28DeviceReduceSingleTileKernelINS2_10policy_hubIdjN4cuda3std3__44plusIdEEE10Policy1000EPdSC_iS9_ddNS7_10__identityEEEvT0_T1_T2_T3_T4_T6_E12temp_storage+144];
	add.f64 	%fd111, %fd109, %fd110;
	ld.shared.f64 	%fd112, [_ZZN3cub18CUB_300001_SM_10006detail6reduce28DeviceReduceSingleTileKernelINS2_10policy_hubIdjN4cuda3std3__44plusIdEEE10Policy1000EPdSC_iS9_ddNS7_10__identityEEEvT0_T1_T2_T3_T4_T6_E12temp_storage+152];
	add.f64 	%fd113, %fd111, %fd112;
	ld.shared.f64 	%fd114, [_ZZN3cub18CUB_300001_SM_10006detail6reduce28DeviceReduceSingleTileKernelINS2_10policy_hubIdjN4cuda3std3__44plusIdEEE10Policy1000EPdSC_iS9_ddNS7_10__identityEEEvT0_T1_T2_T3_T4_T6_E12temp_storage+160];
	add.f64 	%fd115, %fd113, %fd114;
	ld.shared.f64 	%fd116, [_ZZN3cub18CUB_300001_SM_10006detail6reduce28DeviceReduceSingleTileKernelINS2_10policy_hubIdjN4cuda3std3__44plusIdEEE10Policy1000EPdSC_iS9_ddNS7_10__identityEEEvT0_T1_T2_T3_T4_T6_E12temp_storage+168];
	add.f64 	%fd117, %fd115, %fd116;
	ld.shared.f64 	%fd118, [_ZZN3cub18CUB_300001_SM_10006detail6reduce28DeviceReduceSingleTileKernelINS2_10policy_hubIdjN4cuda3std3__44plusIdEEE10Policy1000EPdSC_iS9_ddNS7_10__identityEEEvT0_T1_T2_T3_T4_T6_E12temp_storage+176];
	add.f64 	%fd263, %fd117, %fd118;
$L__BB5_37:
	mov.u32 	%r224, %tid.x;
	setp.ne.s32 	%p60, %r224, 0;
	@%p60 bra 	$L__BB5_39;
	add.f64 	%fd249, %fd30, %fd263;
	st.global.f64 	[%rd1], %fd249;
$L__BB5_39:
	ret;

}
	// .globl	_ZN3cub18CUB_300001_SM_10006detail6reduce28DeviceReduceSingleTileKernelINS2_10policy_hubIdyN4cuda3std3__44plusIdEEE10Policy1000EN6thrust24THRUST_300001_SM_1000_NS10device_ptrIdEEPdyS9_ddNS7_10__identityEEEvT0_T1_T2_T3_T4_T6_
.visible .entry _ZN3cub18CUB_300001_SM_10006detail6reduce28DeviceReduceSingleTileKernelINS2_10policy_hubIdyN4cuda3std3__44plusIdEEE10Policy1000EN6thrust24THRUST_300001_SM_1000_NS10device_ptrIdEEPdyS9_ddNS7_10__identityEEEvT0_T1_T2_T3_T4_T6_(
	.param .align 8 .b8 _ZN3cub18CUB_300001_SM_10006detail6reduce28DeviceReduceSingleTileKernelINS2_10policy_hubIdyN4cuda3std3__44plusIdEEE10Policy1000EN6thrust24THRUST_300001_SM_1000_NS10device_ptrIdEEPdyS9_ddNS7_10__identityEEEvT0_T1_T2_T3_T4_T6__param_0[8],
	.param .u64 .ptr .align 1 _ZN3cub18CUB_300001_SM_10006detail6reduce28DeviceReduceSingleTileKernelINS2_10policy_hubIdyN4cuda3std3__44plusIdEEE10Policy1000EN6thrust24THRUST_300001_SM_1000_NS10device_ptrIdEEPdyS9_ddNS7_10__identityEEEvT0_T1_T2_T3_T4_T6__param_1,
	.param .u64 _ZN3cub18CUB_300001_SM_10006detail6reduce28DeviceReduceSingleTileKernelINS2_10policy_hubIdyN4cuda3std3__44plusIdEEE10Policy1000EN6thrust24THRUST_300001_SM_1000_NS10device_ptrIdEEPdyS9_ddNS7_10__identityEEEvT0_T1_T2_T3_T4_T6__param_2,
	.param .align 1 .b8 _ZN3cub18CUB_300001_SM_10006detail6reduce28DeviceReduceSingleTileKernelINS2_10policy_hubIdyN4cuda3std3__44plusIdEEE10Policy1000EN6thrust24THRUST_300001_SM_1000_NS10device_ptrIdEEPdyS9_ddNS7_10__identityEEEvT0_T1_T2_T3_T4_T6__param_3[1],
	.param .f64 _ZN3cub18CUB_300001_SM_10006detail6reduce28DeviceReduceSingleTileKernelINS2_10policy_hubIdyN4cuda3std3__44plusIdEEE10Policy1000EN6thrust24THRUST_300001_SM_1000_NS10device_ptrIdEEPdyS9_ddNS7_10__identityEEEvT0_T1_T2_T3_T4_T6__param_4,
	.param .align 1 .b8 _ZN3cub18CUB_300001_SM_10006detail6reduce28DeviceReduceSingleTileKernelINS2_10policy_hubIdyN4cuda3std3__44plusIdEEE10Policy1000EN6thrust24THRUST_300001_SM_1000_NS10device_ptrIdEEPdyS9_ddNS7_10__identityEEEvT0_T1_T2_T3_T4_T6__param_5[1]
)
.maxntid 512
.minnctapersm 1
{
	.reg .pred 	%p<67>;
	.reg .b32 	%r<246>;
	.reg .b64 	%rd<86>;
	.reg .b64 	%fd<348>;
	// demoted variable
	.shared .align 8 .b8 _ZZN3cub18CUB_300001_SM_10006detail6reduce28DeviceReduceSingleTileKernelINS2_10policy_hubIdyN4cuda3std3__44plusIdEEE10Policy1000EN6thrust24THRUST_300001_SM_1000_NS10device_ptrIdEEPdyS9_ddNS7_10__identityEEEvT0_T1_T2_T3_T4_T6_E12temp_storage[152];
	ld.param.u64 	%rd18, [_ZN3cub18CUB_300001_SM_10006detail6reduce28DeviceReduceSingleTileKernelINS2_10policy_hubIdyN4cuda3std3__44plusIdEEE10Policy1000EN6thrust24THRUST_300001_SM_1000_NS10device_ptrIdEEPdyS9_ddNS7_10__identityEEEvT0_T1_T2_T3_T4_T6__param_0];
	ld.param.u64 	%rd20, [_ZN3cub18CUB_300001_SM_10006detail6reduce28DeviceReduceSingleTileKernelINS2_10policy_hubIdyN4cuda3std3__44plusIdEEE10Policy1000EN6thrust24THRUST_300001_SM_1000_NS10device_ptrIdEEPdyS9_ddNS7_10__identityEEEvT0_T1_T2_T3_T4_T6__param_1];
	ld.param.u64 	%rd19, [_ZN3cub18CUB_300001_SM_10006detail6reduce28DeviceReduceSingleTileKernelINS2_10policy_hubIdyN4cuda3std3__44plusIdEEE10Policy1000EN6thrust24THRUST_300001_SM_1000_NS10device_ptrIdEEPdyS9_ddNS7_10__identityEEEvT0_T1_T2_T3_T4_T6__param_2];
	ld.param.f64 	%fd42, [_ZN3cub18CUB_300001_SM_10006detail6reduce28DeviceReduceSingleTileKernelINS2_10policy_hubIdyN4cuda3std3__44plusIdEEE10Policy1000EN6thrust24THRUST_300001_SM_1000_NS10device_ptrIdEEPdyS9_ddNS7_10__identityEEEvT0_T1_T2_T3_T4_T6__param_4];
	cvta.to.global.u64 	%rd1, %rd20;
	setp.ne.s64 	%p1, %rd19, 0;
	@%p1 bra 	$L__BB6_3;
	mov.u32 	%r231, %tid.x;
	setp.ne.s32 	%p66, %r231, 0;
	@%p66 bra 	$L__BB6_51;
	st.global.f64 	[%rd1], %fd42;
	bra.uni 	$L__BB6_51;
$L__BB6_3:
	cvta.to.global.u64 	%rd2, %rd18;
	setp.gt.u64 	%p2, %rd19, 3583;
	@%p2 bra 	$L__BB6_28;
	cvt.u32.u64 	%r1, %rd19;
	mov.u32 	%r2, %tid.x;
	setp.ge.u32 	%p24, %r2, %r1;
	mov.f64 	%fd335, 0d0000000000000000;
	mov.u32 	%r235, %r2;
	@%p24 bra 	$L__BB6_6;
	mul.wide.u32 	%rd51, %r2, 8;
	add.s64 	%rd52, %rd2, %rd51;
	ld.global.f64 	%fd335, [%rd52];
	add.s32 	%r235, %r2, 512;
$L__BB6_6:
	setp.ge.u32 	%p25, %r235, %r1;
	@%p25 bra 	$L__BB6_19;
	not.b32 	%r108, %r235;
	add.s32 	%r109, %r108, %r1;
	shr.u32 	%r110, %r109, 9;
	add.s32 	%r5, %r110, 1;
	and.b32  	%r6, %r5, 15;
	setp.lt.u32 	%p26, %r109, 7680;
	@%p26 bra 	$L__BB6_10;
	and.b32  	%r111, %r5, 16777200;
	neg.s32 	%r233, %r111;
	mul.wide.u32 	%rd53, %r235, 8;
	add.s64 	%rd54, %rd53, %rd2;
	add.s64 	%rd81, %rd54, 32768;
$L__BB6_9:
	.pragma "nounroll";
	ld.global.f64 	%fd169, [%rd81+-32768];
	add.f64 	%fd170, %fd335, %fd169;
	ld.global.f64 	%fd171, [%rd81+-28672];
	add.f64 	%fd172, %fd170, %fd171;
	ld.global.f64 	%fd173, [%rd81+-24576];
	add.f64 	%fd174, %fd172, %fd173;
	ld.global.f64 	%fd175, [%rd81+-20480];
	add.f64 	%fd176, %fd174, %fd175;
	ld.global.f64 	%fd177, [%rd81+-16384];
	add.f64 	%fd178, %fd176, %fd177;
	ld.global.f64 	%fd179, [%rd81+-12288];
	add.f64 	%fd180, %fd178, %fd179;
	ld.global.f64 	%fd181, [%rd81+-8192];
	add.f64 	%fd182, %fd180, %fd181;
	ld.global.f64 	%fd183, [%rd81+-4096];
	add.f64 	%fd184, %fd182, %fd183;
	ld.global.f64 	%fd185, [%rd81];
	add.f64 	%fd186, %fd184, %fd185;
	ld.global.f64 	%fd187, [%rd81+4096];
	add.f64 	%fd188, %fd186, %fd187;
	ld.global.f64 	%fd189, [%rd81+8192];
	add.f64 	%fd190, %fd188, %fd189;
	ld.global.f64 	%fd191, [%rd81+12288];
	add.f64 	%fd192, %fd190, %fd191;
	ld.global.f64 	%fd193, [%rd81+16384];
	add.f64 	%fd194, %fd192, %fd193;
	ld.global.f64 	%fd195, [%rd81+20480];
	add.f64 	%fd196, %fd194, %fd195;
	ld.global.f64 	%fd197, [%rd81+24576];
	add.f64 	%fd198, %fd196, %fd197;
	ld.global.f64 	%fd199, [%rd81+28672];
	add.f64 	%fd335, %fd198, %fd199;
	add.s32 	%r235, %r235, 8192;
	add.s32 	%r233, %r233, 16;
	add.s64 	%rd81, %rd81, 65536;
	setp.ne.s32 	%p27, %r233, 0;
	@%p27 bra 	$L__BB6_9;
$L__BB6_10:
	setp.eq.s32 	%p28, %r6, 0;
	@%p28 bra 	$L__BB6_19;
	and.b32  	%r13, %r5, 7;
	setp.lt.u32 	%p29, %r6, 8;
	@%p29 bra 	$L__BB6_13;
	mul.wide.s32 	%rd55, %r235, 8;
	add.s64 	%rd56, %rd2, %rd55;
	ld.global.f64 	%fd201, [%rd56];
	add.f64 	%fd202, %fd335, %fd201;
	ld.global.f64 	%fd203, [%rd56+4096];
	add.f64 	%fd204, %fd202, %fd203;
	ld.global.f64 	%fd205, [%rd56+8192];
	add.f64 	%fd206, %fd204, %fd205;
	ld.global.f64 	%fd207, [%rd56+12288];
	add.f64 	%fd208, %fd206, %fd207;
	ld.global.f64 	%fd209, [%rd56+16384];
	add.f64 	%fd210, %fd208, %fd209;
	ld.global.f64 	%fd211, [%rd56+20480];
	add.f64 	%fd212, %fd210, %fd211;
	ld.global.f64 	%fd213, [%rd56+24576];
	add.f64 	%fd214, %fd212, %fd213;
	ld.global.f64 	%fd215, [%rd56+28672];
	add.f64 	%fd335, %fd214, %fd215;
	add.s32 	%r235, %r235, 4096;
$L__BB6_13:
	setp.eq.s32 	%p30, %r13, 0;
	@%p30 bra 	$L__BB6_19;
	and.b32  	%r16, %r5, 3;
	setp.lt.u32 	%p31, %r13, 4;
	@%p31 bra 	$L__BB6_16;
	mul.wide.s32 	%rd57, %r235, 8;
	add.s64 	%rd58, %rd2, %rd57;
	ld.global.f64 	%fd217, [%rd58];
	add.f64 	%fd218, %fd335, %fd217;
	ld.global.f64 	%fd219, [%rd58+4096];
	add.f64 	%fd220, %fd218, %fd219;
	ld.global.f64 	%fd221, [%rd58+8192];
	add.f64 	%fd222, %fd220, %fd221;
	ld.global.f64 	%fd223, [%rd58+12288];
	add.f64 	%fd335, %fd222, %fd223;
	add.s32 	%r235, %r235, 2048;
$L__BB6_16:
	setp.eq.s32 	%p32, %r16, 0;
	@%p32 bra 	$L__BB6_19;
	neg.s32 	%r238, %r16;
$L__BB6_18:
	.pragma "nounroll";
	mul.wide.s32 	%rd59, %r235, 8;
	add.s64 	%rd60, %rd2, %rd59;
	ld.global.f64 	%fd224, [%rd60];
	add.f64 	%fd335, %fd335, %fd224;
	add.s32 	%r235, %r235, 512;
	add.s32 	%r238, %r238, 1;
	setp.ne.s32 	%p33, %r238, 0;
	@%p33 bra 	$L__BB6_18;
$L__BB6_19:
	setp.lt.u64 	%p34, %rd19, 512;
	@%p34 bra 	$L__BB6_24;
	// begin inline asm
	mov.u32 %r175, %laneid;
	// end inline asm
	mov.b64 	%rd71, %fd335;
	mov.b64 	{%r177, %r182}, %rd71;
	mov.b32 	%r183, 1;
	mov.b32 	%r224, 31;
	mov.b32 	%r225, -1;
	// begin inline asm
	shfl.sync.down.b32 %r176, %r177, %r183, %r224, %r225;
	// end inline asm
	// begin inline asm
	shfl.sync.down.b32 %r181, %r182, %r183, %r224, %r225;
	// end inline asm
	mov.b64 	%rd72, {%r176, %r181};
	mov.b64 	%fd283, %rd72;
	setp.gt.s32 	%p58, %r175, 30;
	add.f64 	%fd284, %fd335, %fd283;
	selp.f64 	%fd285, %fd335, %fd284, %p58;
	mov.b64 	%rd73, %fd285;
	mov.b64 	{%r187, %r192}, %rd73;
	mov.b32 	%r193, 2;
	// begin inline asm
	shfl.sync.down.b32 %r186, %r187, %r193, %r224, %r225;
	// end inline asm
	// begin inline asm
	shfl.sync.down.b32 %r191, %r192, %r193, %r224, %r225;
	// end inline asm
	mov.b64 	%rd74, {%r186, %r191};
	mov.b64 	%fd286, %rd74;
	setp.gt.s32 	%p59, %r175, 29;
	add.f64 	%fd287, %fd285, %fd286;
	selp.f64 	%fd288, %fd285, %fd287, %p59;
	mov.b64 	%rd75, %fd288;
	mov.b64 	{%r197, %r202}, %rd75;
	mov.b32 	%r203, 4;
	// begin inline asm
	shfl.sync.down.b32 %r196, %r197, %r203, %r224, %r225;
	// end inline asm
	// begin inline asm
	shfl.sync.down.b32 %r201, %r202, %r203, %r224, %r225;
	// end inline asm
	mov.b64 	%rd76, {%r196, %r201};
	mov.b64 	%fd289, %rd76;
	setp.gt.s32 	%p60, %r175, 27;
	add.f64 	%fd290, %fd288, %fd289;
	selp.f64 	%fd291, %fd288, %fd290, %p60;
	mov.b64 	%rd77, %fd291;
	mov.b64 	{%r207, %r212}, %rd77;
	mov.b32 	%r213, 8;
	// begin inline asm
	shfl.sync.down.b32 %r206, %r207, %r213, %r224, %r225;
	// end inline asm
	// begin inline asm
	shfl.sync.down.b32 %r211, %r212, %r213, %r224, %r225;
	// end inline asm
	mov.b64 	%rd78, {%r206, %r211};
	mov.b64 	%fd292, %rd78;
	setp.gt.s32 	%p61, %r175, 23;
	add.f64 	%fd293, %fd291, %fd292;
	selp.f64 	%fd294, %fd291, %fd293, %p61;
	mov.b64 	%rd79, %fd294;
	mov.b64 	{%r217, %r222}, %rd79;
	mov.b32 	%r223, 16;
	// begin inline asm
	shfl.sync.down.b32 %r216, %r217, %r223, %r224, %r225;
	// end inline asm
	// begin inline asm
	shfl.sync.down.b32 %r221, %r222, %r223, %r224, %r225;
	// end inline asm
	mov.b64 	%rd80, {%r216, %r221};
	mov.b64 	%fd295, %rd80;
	setp.gt.s32 	%p62, %r175, 15;
	add.f64 	%fd16, %fd294, %fd295;
	selp.f64 	%fd347, %fd294, %fd16, %p62;
	setp.ne.s32 	%p63, %r175, 0;
	@%p63 bra 	$L__BB6_22;
	shr.u32 	%r226, %r2, 2;
	and.b32  	%r227, %r226, 248;
	mov.u32 	%r228, _ZZN3cub18CUB_300001_SM_10006detail6reduce28DeviceReduceSingleTileKernelINS2_10policy_hubIdyN4cuda3std3__44plusIdEEE10Policy1000EN6thrust24THRUST_300001_SM_1000_NS10device_ptrIdEEPdyS9_ddNS7_10__identityEEEvT0_T1_T2_T3_T4_T6_E12temp_storage;
	add.s32 	%r229, %r228, %r227;
	st.shared.f64 	[%r229+16], %fd16;
$L__BB6_22:
	bar.sync 	0;
	setp.ne.s32 	%p64, %r2, 0;
	@%p64 bra 	$L__BB6_49;
	ld.shared.f64 	%fd296, [_ZZN3cub18CUB_300001_SM_10006detail6reduce28DeviceReduceSingleTileKernelINS2_10policy_hubIdyN4cuda3std3__44plusIdEEE10Policy1000EN6thrust24THRUST_300001_SM_1000_NS10device_ptrIdEEPdyS9_ddNS7_10__identityEEEvT0_T1_T2_T3_T4_T6_E12temp_storage+24];
	add.f64 	%fd297, %fd347, %fd296;
	ld.shared.f64 	%fd298, [_ZZN3cub18CUB_300001_SM_10006detail6reduce28DeviceReduceSingleTileKernelINS2_10policy_hubIdyN4cuda3std3__44plusIdEEE10Policy1000EN6thrust24THRUST_300001_SM_1000_NS10device_ptrIdEEPdyS9_ddNS7_10__identityEEEvT0_T1_T2_T3_T4_T6_E12temp_storage+32];
	add.f64 	%fd299, %fd297, %fd298;
	ld.shared.f64 	%fd300, [_ZZN3cub18CUB_300001_SM_10006detail6reduce28DeviceReduceSingleTileKernelINS2_10policy_hubIdyN4cuda3std3__44plusIdEEE10Policy1000EN6thrust24THRUST_300001_SM_1000_NS10device_ptrIdEEPdyS9_ddNS7_10__identityEEEvT0_T1_T2_T3_T4_T6_E12temp_storage+40];
	add.f64 	%fd301, %fd299, %fd300;
	ld.shared.f64 	%fd302, [_ZZN3cub18CUB_300001_SM_10006detail6reduce28DeviceReduceSingleTileKernelINS2_10policy_hubIdyN4cuda3std3__44plusIdEEE10Policy1000EN6thrust24THRUST_300001_SM_1000_NS10device_ptrIdEEPdyS9_ddNS7_10__identityEEEvT0_T1_T2_T3_T4_T6_E12temp_storage+48];
	add.f64 	%fd303, %fd301, %fd302;
	ld.shared.f64 	%fd304, [_ZZN3cub18CUB_300001_SM_10006detail6reduce28DeviceReduceSingleTileKernelINS2_10policy_hubIdyN4cuda3std3__44plusIdEEE10Policy1000EN6thrust24THRUST_300001_SM_1000_NS10device_ptrIdEEPdyS9_ddNS7_10__identityEEEvT0_T1_T2_T3_T4_T6_E12temp_storage+56];
	add.f64 	%fd305, %fd303, %fd304;
	ld.shared.f64 	%fd306, [_ZZN3cub18CUB_300001_SM_10006detail6reduce28DeviceReduceSingleTileKernelINS2_10policy_hubIdyN4cuda3std3__44plusIdEEE10Policy1000EN6thrust24THRUST_300001_SM_1000_NS10device_ptrIdEEPdyS9_ddNS7_10__identityEEEvT0_T1_T2_T3_T4_T6_E12temp_storage+64];
	add.f64 	%fd307, %fd305, %fd306;
	ld.shared.f64 	%fd308, [_ZZN3cub18CUB_300001_SM_10006detail6reduce28DeviceReduceSingleTileKernelINS2_10policy_hubIdyN4cuda3std3__44plusIdEEE10Policy1000EN6thrust24THRUST_300001_SM_1000_NS10device_ptrIdEEPdyS9_ddNS7_10__identityEEEvT0_T1_T2_T3_T4_T6_E12temp_storage+72];
	add.f64 	%fd309, %fd307, %fd308;
	ld.shared.f64 	%fd310, [_ZZN3cub18CUB_300001_SM_10006detail6reduce28DeviceReduceSingleTileKernelINS2_10policy_hubIdyN4cuda3std3__44plusIdEEE10Policy1000EN6thrust24THRUST_300001_SM_1000_NS10device_ptrIdEEPdyS9_ddNS7_10__identityEEEvT0_T1_T2_T3_T4_T6_E12temp_storage+80];
	add.f64 	%fd311, %fd309, %fd310;
	ld.shared.f64 	%fd312, [_ZZN3cub18CUB_300001_SM_10006detail6reduce28DeviceReduceSingleTileKernelINS2_10policy_hubIdyN4cuda3std3__44plusIdEEE10Policy1000EN6thrust24THRUST_300001_SM_1000_NS10device_ptrIdEEPdyS9_ddNS7_10__identityEEEvT0_T1_T2_T3_T4_T6_E12temp_storage+88];
	add.f64 	%fd313, %fd311, %fd312;
	ld.shared.f64 	%fd314, [_ZZN3cub18CUB_300001_SM_10006detail6reduce28DeviceReduceSingleTileKernelINS2_10policy_hubIdyN4cuda3std3__44plusIdEEE10Policy1000EN6thrust24THRUST_300001_SM_1000_NS10device_ptrIdEEPdyS9_ddNS7_10__identityEEEvT0_T1_T2_T3_T4_T6_E12temp_storage+96];
	add.f64 	%fd315, %fd313, %fd314;
	ld.shared.f64 	%fd316, [_ZZN3cub18CUB_300001_SM_10006detail6reduce28DeviceReduceSingleTileKernelINS2_10policy_hubIdyN4cuda3std3__44plusIdEEE10Policy1000EN6thrust24THRUST_300001_SM_1000_NS10device_ptrIdEEPdyS9_ddNS7_10__identityEEEvT0_T1_T2_T3_T4_T6_E12temp_storage+104];
	add.f64 	%fd317, %fd315, %fd316;
	ld.shared.f64 	%fd318, [_ZZN3cub18CUB_300001_SM_10006detail6reduce28DeviceReduceSingleTileKernelINS2_10policy_hubIdyN4cuda3std3__44plusIdEEE10Policy1000EN6thrust24THRUST_300001_SM_1000_NS10device_ptrIdEEPdyS9_ddNS7_10__identityEEEvT0_T1_T2_T3_T4_T6_E12temp_storage+112];
	add.f64 	%fd319, %fd317, %fd318;
	ld.shared.f64 	%fd320, [_ZZN3cub18CUB_300001_SM_10006detail6reduce28DeviceReduceSingleTileKernelINS2_10policy_hubIdyN4cuda3std3__44plusIdEEE10Policy1000EN6thrust24THRUST_300001_SM_1000_NS10device_ptrIdEEPdyS9_ddNS7_10__identityEEEvT0_T1_T2_T3_T4_T6_E12temp_storage+120];
	add.f64 	%fd321, %fd319, %fd320;
	ld.shared.f64 	%fd322, [_ZZN3cub18CUB_300001_SM_10006detail6reduce28DeviceReduceSingleTileKernelINS2_10policy_hubIdyN4cuda3std3__44plusIdEEE10Policy1000EN6thrust24THRUST_300001_SM_1000_NS10device_ptrIdEEPdyS9_ddNS7_10__identityEEEvT0_T1_T2_T3_T4_T6_E12temp_storage+128];
	add.f64 	%fd323, %fd321, %fd322;
	ld.shared.f64 	%fd324, [_ZZN3cub18CUB_300001_SM_10006detail6reduce28DeviceReduceSingleTileKernelINS2_10policy_hubIdyN4cuda3std3__44plusIdEEE10Policy1000EN6thrust24THRUST_300001_SM_1000_NS10device_ptrIdEEPdyS9_ddNS7_10__identityEEEvT0_T1_T2_T3_T4_T6_E12temp_storage+136];
	add.f64 	%fd347, %fd323, %fd324;
	bra.uni 	$L__BB6_49;
$L__BB6_24:
	// begin inline asm
	mov.u32 %r112, %laneid;
	// end inline asm
	and.b32  	%r163, %r2, 992;
	add.s32 	%r164, %r163, 32;
	setp.gt.u32 	%p35, %r164, %r1;
	not.b32 	%r165, %r163;
	add.s32 	%r166, %r1, %r165;
	selp.b32 	%r161, %r166, 31, %p35;
	mov.b64 	%rd61, %fd335;
	mov.b64 	{%r114, %r119}, %rd61;
	mov.b32 	%r120, 1;
	mov.b32 	%r162, -1;
	// begin inline asm
	shfl.sync.down.b32 %r113, %r114, %r120, %r161, %r162;
	// end inline asm
	// begin inline asm
	shfl.sync.down.b32 %r118, %r119, %r120, %r161, %r162;
	// end inline asm
	mov.b64 	%rd62, {%r113, %r118};
	mov.b64 	%fd225, %rd62;
	setp.lt.s32 	%p36, %r112, %r161;
	add.f64 	%fd226, %fd335, %fd225;
	selp.f64 	%fd227, %fd226, %fd335, %p36;
	mov.b64 	%rd63, %fd227;
	mov.b64 	{%r124, %r129}, %rd63;
	mov.b32 	%r130, 2;
	// begin inline asm
	shfl.sync.down.b32 %r123, %r124, %r130, %r161, %r162;
	// end inline asm
	// begin inline asm
	shfl.sync.down.b32 %r128, %r129, %r130, %r161, %r162;
	// end inline asm
	mov.b64 	%rd64, {%r123, %r128};
	mov.b64 	%fd228, %rd64;
	add.s32 	%r167, %r112, 2;
	setp.gt.s32 	%p37, %r167, %r161;
	add.f64 	%fd229, %fd227, %fd228;
	selp.f64 	%fd230, %fd227, %fd229, %p37;
	mov.b64 	%rd65, %fd230;
	mov.b64 	{%r134, %r139}, %rd65;
	mov.b32 	%r140, 4;
	// begin inline asm
	shfl.sync.down.b32 %r133, %r134, %r140, %r161, %r162;
	// end inline asm
	// begin inline asm
	shfl.sync.down.b32 %r138, %r139, %r140, %r161, %r162;
	// end inline asm
	mov.b64 	%rd66, {%r133, %r138};
	mov.b64 	%fd231, %rd66;
	add.s32 	%r168, %r112, 4;
	setp.gt.s32 	%p38, %r168, %r161;
	add.f64 	%fd232, %fd230, %fd231;
	selp.f64 	%fd233, %fd230, %fd232, %p38;
	mov.b64 	%rd67, %fd233;
	mov.b64 	{%r144, %r149}, %rd67;
	mov.b32 	%r150, 8;
	// begin inline asm
	shfl.sync.down.b32 %r143, %r144, %r150, %r161, %r162;
	// end inline asm
	// begin inline asm
	shfl.sync.down.b32 %r148, %r149, %r150, %r161, %r162;
	// end inline asm
	mov.b64 	%rd68, {%r143, %r148};
	mov.b64 	%fd234, %rd68;
	add.s32 	%r169, %r112, 8;
	setp.gt.s32 	%p39, %r169, %r161;
	add.f64 	%fd235, %fd233, %fd234;
	selp.f64 	%fd236, %fd233, %fd235, %p39;
	mov.b64 	%rd69, %fd236;
	mov.b64 	{%r154, %r159}, %rd69;
	mov.b32 	%r160, 16;
	// begin inline asm
	shfl.sync.down.b32 %r153, %r154, %r160, %r161, %r162;
	// end inline asm
	// begin inline asm
	shfl.sync.down.b32 %r158, %r159, %r160, %r161, %r162;
	// end inline asm
	mov.b64 	%rd70, {%r153, %r158};
	mov.b64 	%fd237, %rd70;
	add.s32 	%r170, %r112, 16;
	setp.gt.s32 	%p40, %r170, %r161;
	add.f64 	%fd238, %fd236, %fd237;
	selp.f64 	%fd347, %fd236, %fd238, %p40;
	setp.ne.s32 	%p41, %r112, 0;
	@%p41 bra 	$L__BB6_26;
	shr.u32 	%r171, %r2, 2;
	and.b32  	%r172, %r171, 248;
	mov.u32 	%r173, _ZZN3cub18CUB_300001_SM_10006detail6reduce28DeviceReduceSingleTileKernelINS2_10policy_hubIdyN4cuda3std3__44plusIdEEE10Policy1000EN6thrust24THRUST_300001_SM_1000_NS10device_ptrIdEEPdyS9_ddNS7_10__identityEEEvT0_T1_T2_T3_T4_T6_E12temp_storage;
	add.s32 	%r174, %r173, %r172;
	st.shared.f64 	[%r174+16], %fd347;
$L__BB6_26:
	bar.sync 	0;
	setp.ne.s32 	%p42, %r2, 0;
	@%p42 bra 	$L__BB6_49;
	setp.gt.u64 	%p43, %rd19, 32;
	ld.shared.f64 	%fd239, [_ZZN3cub18CUB_300001_SM_10006detail6reduce28DeviceReduceSingleTileKernelINS2_10policy_hubIdyN4cuda3std3__44plusIdEEE10Policy1000EN6thrust24THRUST_300001_SM_1000_NS10device_ptrIdEEPdyS9_ddNS7_10__identityEEEvT0_T1_T2_T3_T4_T6_E12temp_storage+24];
	add.f64 	%fd240, %fd347, %fd239;
	selp.f64 	%fd241, %fd240, %fd347, %p43;
	setp.gt.u64 	%p44, %rd19, 64;
	ld.shared.f64 	%fd242, [_ZZN3cub18CUB_300001_SM_10006detail6reduce28DeviceReduceSingleTileKernelINS2_10policy_hubIdyN4cuda3std3__44plusIdEEE10Policy1000EN6thrust24THRUST_300001_SM_1000_NS10device_ptrIdEEPdyS9_ddNS7_10__identityEEEvT0_T1_T2_T3_T4_T6_E12temp_storage+32];
	add.f64 	%fd243, %fd242, %fd241;
	selp.f64 	%fd244, %fd243, %fd241, %p44;
	setp.gt.u64 	%p45, %rd19, 96;
	ld.shared.f64 	%fd245, [_ZZN3cub18CUB_300001_SM_10006detail6reduce28DeviceReduceSingleTileKernelINS2_10policy_hubIdyN4cuda3std3__44plusIdEEE10Policy1000EN6thrust24THRUST_300001_SM_1000_NS10device_ptrIdEEPdyS9_ddNS7_10__identityEEEvT0_T1_T2_T3_T4_T6_E12temp_storage+40];
	add.f64 	%fd246, %fd245, %fd244;
	selp.f64 	%fd247, %fd246, %fd244, %p45;
	setp.gt.u64 	%p46, %rd19, 128;
	ld.shared.f64 	%fd248, [_ZZN3cub18CUB_300001_SM_10006detail6reduce28DeviceReduceSingleTileKernelINS2_10policy_hubIdyN4cuda3std3__44plusIdEEE10Policy1000EN6thrust24THRUST_300001_SM_1000_NS10device_ptrIdEEPdyS9_ddNS7_10__identityEEEvT0_T1_T2_T3_T4_T6_E12temp_storage+48];
	add.f64 	%fd249, %fd248, %fd247;
	selp.f64 	%fd250, %fd249, %fd247, %p46;
	setp.gt.u64 	%p47, %rd19, 160;
	ld.shared.f64 	%fd251, [_ZZN3cub18CUB_300001_SM_10006detail6reduce28DeviceReduceSingleTileKernelINS2_10policy_hubIdyN4cuda3std3__44plusIdEEE10Policy1000EN6thrust24THRUST_300001_SM_1000_NS10device_ptrIdEEPdyS9_ddNS7_10__identityEEEvT0_T1_T2_T3_T4_T6_E12temp_storage+56];
	add.f64 	%fd252, %fd251, %fd250;
	selp.f64 	%fd253, %fd252, %fd250, %p47;
	setp.gt.u64 	%p48, %rd19, 192;
	ld.shared.f64 	%fd254, [_ZZN3cub18CUB_300001_SM_10006detail6reduce28DeviceReduceSingleTileKernelINS2_10policy_hubIdyN4cuda3std3__44plusIdEEE10Policy1000EN6thrust24THRUST_300001_SM_1000_NS10device_ptrIdEEPdyS9_ddNS7_10__identityEEEvT0_T1_T2_T3_T4_T6_E12temp_storage+64];
	add.f64 	%fd255, %fd254, %fd253;
	selp.f64 	%fd256, %fd255, %fd253, %p48;
	setp.gt.u64 	%p49, %rd19, 224;
	ld.shared.f64 	%fd257, [_ZZN3cub18CUB_300001_SM_10006detail6reduce28DeviceReduceSingleTileKernelINS2_10policy_hubIdyN4cuda3std3__44plusIdEEE10Policy1000EN6thrust24THRUST_300001_SM_1000_NS10device_ptrIdEEPdyS9_ddNS7_10__identityEEEvT0_T1_T2_T3_T4_T6_E12temp_storage+72];
	add.f64 	%fd258, %fd257, %fd256;
	selp.f64 	%fd259, %fd258, %fd256, %p49;
	setp.gt.u64 	%p50, %rd19, 256;
	ld.shared.f64 	%fd260, [_ZZN3cub18CUB_300001_SM_10006detail6reduce28DeviceReduceSingleTileKernelINS2_10policy_hubIdyN4cuda3std3__44plusIdEEE10Policy1000EN6thrust24THRUST_300001_SM_1000_NS10device_ptrIdEEPdyS9_ddNS7_10__identityEEEvT0_T1_T2_T3_T4_T6_E12temp_storage+80];
	add.f64 	%fd261, %fd260, %fd259;
	selp.f64 	%fd262, %fd261, %fd259, %p50;
	setp.gt.u64 	%p51, %rd19, 288;
	ld.shared.f64 	%fd263, [_ZZN3cub18CUB_300001_SM_10006detail6reduce28DeviceReduceSingleTileKernelINS2_10policy_hubIdyN4cuda3std3__44plusIdEEE10Policy1000EN6thrust24THRUST_300001_SM_1000_NS10device_ptrIdEEPdyS9_ddNS7_10__identityEEEvT0_T1_T2_T3_T4_T6_E12temp_storage+88];
	add.f64 	%fd264, %fd263, %fd262;
	selp.f64 	%fd265, %fd264, %fd262, %p51;
	setp.gt.u64 	%p52, %rd19, 320;
	ld.shared.f64 	%fd266, [_ZZN3cub18CUB_300001_SM_10006detail6reduce28DeviceReduceSingleTileKernelINS2_10policy_hubIdyN4cuda3std3__44plusIdEEE10Policy1000EN6thrust24THRUST_300001_SM_1000_NS10device_ptrIdEEPdyS9_ddNS7_10__identityEEEvT0_T1_T2_T3_T4_T6_E12temp_storage+96];
	add.f64 	%fd267, %fd266, %fd265;
	selp.f64 	%fd268, %fd267, %fd265, %p52;
	setp.gt.u64 	%p53, %rd19, 352;
	ld.shared.f64 	%fd269, [_ZZN3cub18CUB_300001_SM_10006detail6reduce28DeviceReduceSingleTileKernelINS2_10policy_hubIdyN4cuda3std3__44plusIdEEE10Policy1000EN6thrust24THRUST_300001_SM_1000_NS10device_ptrIdEEPdyS9_ddNS7_10__identityEEEvT0_T1_T2_T3_T4_T6_E12temp_storage+104];
	add.f64 	%fd270, %fd269, %fd268;
	selp.f64 	%fd271, %fd270, %fd268, %p53;
	setp.gt.u64 	%p54, %rd19, 384;
	ld.shared.f64 	%fd272, [_ZZN3cub18CUB_300001_SM_10006detail6reduce28DeviceReduceSingleTileKernelINS2_10policy_hubIdyN4cuda3std3__44plusIdEEE10Policy1000EN6thrust24THRUST_300001_SM_1000_NS10device_ptrIdEEPdyS9_ddNS7_10__identityEEEvT0_T1_T2_T3_T4_T6_E12temp_storage+112];
	add.f64 	%fd273, %fd272, %fd271;
	selp.f64 	%fd274, %fd273, %fd271, %p54;
	setp.gt.u64 	%p55, %rd19, 416;
	ld.shared.f64 	%fd275, [_ZZN3cub18CUB_300001_SM_10006detail6reduce28DeviceReduceSingleTileKernelINS2_10policy_hubIdyN4cuda3std3__44plusIdEEE10Policy1000EN6thrust24THRUST_300001_SM_1000_NS10device_ptrIdEEPdyS9_ddNS7_10__identityEEEvT0_T1_T2_T3_T4_T6_E12temp_storage+120];
	add.f64 	%fd276, %fd275, %fd274;
	selp.f64 	%fd277, %fd276, %fd274, %p55;
	setp.gt.u64 	%p56, %rd19, 448;
	ld.shared.f64 	%fd278, [_ZZN3cub18CUB_300001_SM_10006detail6reduce28DeviceReduceSingleTileKernelINS2_10policy_hubIdyN4cuda3std3__44plusIdEEE10Policy1000EN6thrust24THRUST_300001_SM_1000_NS10device_ptrIdEEPdyS9_ddNS7_10__identityEEEvT0_T1_T2_T3_T4_T6_E12temp_storage+128];
	add.f64 	%fd279, %fd278, %fd277;
	selp.f64 	%fd280, %fd279, %fd277, %p56;
	setp.gt.u64 	%p57, %rd19, 480;
	ld.shared.f64 	%fd281, [_ZZN3cub18CUB_300001_SM_10006detail6reduce28DeviceReduceSingleTileKernelINS2_10policy_hubIdyN4cuda3std3__44plusIdEEE10Policy1000EN6thrust24THRUST_300001_SM_1000_NS10device_ptrIdEEPdyS9_ddNS7_10__identityEEEvT0_T1_T2_T3_T4_T6_E12temp_storage+136];
	add.f64 	%fd282, %fd281, %fd280;
	selp.f64 	%fd347, %fd282, %fd280, %p57;
	bra.uni 	$L__BB6_49;
$L__BB6_28:
	mov.u32 	%r24, %tid.x;
	cvt.u64.u32 	%rd6, %r24;
	mul.wide.u32 	%rd22, %r24, 8;
	add.s64 	%rd7, %rd2, %rd22;
	ld.global.f64 	%fd43, [%rd7];
	ld.global.f64 	%fd44, [%rd7+4096];
	ld.global.f64 	%fd45, [%rd7+8192];
	ld.global.f64 	%fd46, [%rd7+12288];
	ld.global.f64 	%fd47, [%rd7+16384];
	ld.global.f64 	%fd48, [%rd7+20480];
	ld.global.f64 	%fd49, [%rd7+24576];
	add.f64 	%fd50, %fd43, %fd44;
	add.f64 	%fd51, %fd50, %fd45;
	add.f64 	%fd52, %fd51, %fd46;
	add.f64 	%fd53, %fd52, %fd47;
	add.f64 	%fd54, %fd53, %fd48;
	add.f64 	%fd346, %fd54, %fd49;
	add.s64 	%rd8, %rd19, -3584;
	setp.lt.u64 	%p3, %rd8, 3584;
	mov.b64 	%rd83, 3584;
	@%p3 bra 	$L__BB6_32;
	mov.b64 	%rd83, 3584;
$L__BB6_30:
	shl.b64 	%rd24, %rd83, 3;
	add.s64 	%rd25, %rd7, %rd24;
	ld.global.f64 	%fd55, [%rd25];
	ld.global.f64 	%fd56, [%rd25+4096];
	ld.global.f64 	%fd57, [%rd25+8192];
	ld.global.f64 	%fd58, [%rd25+12288];
	ld.global.f64 	%fd59, [%rd25+16384];
	ld.global.f64 	%fd60, [%rd25+20480];
	ld.global.f64 	%fd61, [%rd25+24576];
	add.f64 	%fd62, %fd346, %fd55;
	add.f64 	%fd63, %fd62, %fd56;
	add.f64 	%fd64, %fd63, %fd57;
	add.f64 	%fd65, %fd64, %fd58;
	add.f64 	%fd66, %fd65, %fd59;
	add.f64 	%fd67, %fd66, %fd60;
	add.f64 	%fd346, %fd67, %fd61;
	sub.s64 	%rd26, %rd19, %rd83;
	setp.lt.u64 	%p4, %rd26, 3584;
	@%p4 bra 	$L__BB6_45;
	add.s64 	%rd83, %rd83, 3584;
	setp.le.u64 	%p5, %rd83, %rd8;
	@%p5 bra 	$L__BB6_30;
$L__BB6_32:
	setp.le.u64 	%p6, %rd19, %rd83;
	cvt.u32.u64 	%r42, %rd83;
	cvt.u32.u64 	%r43, %rd19;
	sub.s32 	%r44, %r43, %r42;
	setp.ge.s32 	%p7, %r24, %r44;
	or.pred  	%p8, %p6, %p7;
	@%p8 bra 	$L__BB6_45;
	not.b32 	%r47, %r24;
	add.s32 	%r48, %r47, %r43;
	sub.s32 	%r50, %r48, %r42;
	shr.u32 	%r51, %r50, 9;
	add.s32 	%r25, %r51, 1;
	and.b32  	%r26, %r25, 15;
	setp.lt.u32 	%p9, %r50, 7680;
	mov.u32 	%r242, %r24;
	@%p9 bra 	$L__BB6_36;
	and.b32  	%r52, %r25, 16777200;
	neg.s32 	%r240, %r52;
	add.s64 	%rd27, %rd83, %rd6;
	shl.b64 	%rd28, %rd27, 3;
	add.s64 	%rd29, %rd28, %rd2;
	add.s64 	%rd84, %rd29, 32768;
	mov.u32 	%r242, %r24;
$L__BB6_35:
	.pragma "nounroll";
	ld.global.f64 	%fd69, [%rd84+-32768];
	add.f64 	%fd70, %fd346, %fd69;
	ld.global.f64 	%fd71, [%rd84+-28672];
	add.f64 	%fd72, %fd70, %fd71;
	ld.global.f64 	%fd73, [%rd84+-24576];
	add.f64 	%fd74, %fd72, %fd73;
	ld.global.f64 	%fd75, [%rd84+-20480];
	add.f64 	%fd76, %fd74, %fd75;
	ld.global.f64 	%fd77, [%rd84+-16384];
	add.f64 	%fd78, %fd76, %fd77;
	ld.global.f64 	%fd79, [%rd84+-12288];
	add.f64 	%fd80, %fd78, %fd79;
	ld.global.f64 	%fd81, [%rd84+-8192];
	add.f64 	%fd82, %fd80, %fd81;
	ld.global.f64 	%fd83, [%rd84+-4096];
	add.f64 	%fd84, %fd82, %fd83;
	ld.global.f64 	%fd85, [%rd84];
	add.f64 	%fd86, %fd84, %fd85;
	ld.global.f64 	%fd87, [%rd84+4096];
	add.f64 	%fd88, %fd86, %fd87;
	ld.global.f64 	%fd89, [%rd84+8192];
	add.f64 	%fd90, %fd88, %fd89;
	ld.global.f64 	%fd91, [%rd84+12288];
	add.f64 	%fd92, %fd90, %fd91;
	ld.global.f64 	%fd93, [%rd84+16384];
	add.f64 	%fd94, %fd92, %fd93;
	ld.global.f64 	%fd95, [%rd84+20480];
	add.f64 	%fd96, %fd94, %fd95;
	ld.global.f64 	%fd97, [%rd84+24576];
	add.f64 	%fd98, %fd96, %fd97;
	ld.global.f64 	%fd99, [%rd84+28672];
	add.f64 	%fd346, %fd98, %fd99;
	add.s32 	%r242, %r242, 8192;
	add.s32 	%r240, %r240, 16;
	add.s64 	%rd84, %rd84, 65536;
	setp.ne.s32 	%p10, %r240, 0;
	@%p10 bra 	$L__BB6_35;
$L__BB6_36:
	setp.eq.s32 	%p11, %r26, 0;
	@%p11 bra 	$L__BB6_45;
	and.b32  	%r33, %r25, 7;
	setp.lt.u32 	%p12, %r26, 8;
	@%p12 bra 	$L__BB6_39;
	cvt.u64.u32 	%rd30, %r242;
	add.s64 	%rd31, %rd83, %rd30;
	shl.b64 	%rd32, %rd31, 3;
	add.s64 	%rd33, %rd2, %rd32;
	ld.global.f64 	%fd101, [%rd33];
	add.f64 	%fd102, %fd346, %fd101;
	ld.global.f64 	%fd103, [%rd33+4096];
	add.f64 	%fd104, %fd102, %fd103;
	ld.global.f64 	%fd105, [%rd33+8192];
	add.f64 	%fd106, %fd104, %fd105;
	ld.global.f64 	%fd107, [%rd33+12288];
	add.f64 	%fd108, %fd106, %fd107;
	ld.global.f64 	%fd109, [%rd33+16384];
	add.f64 	%fd110, %fd108, %fd109;
	ld.global.f64 	%fd111, [%rd33+20480];
	add.f64 	%fd112, %fd110, %fd111;
	ld.global.f64 	%fd113, [%rd33+24576];
	add.f64 	%fd114, %fd112, %fd113;
	ld.global.f64 	%fd115, [%rd33+28672];
	add.f64 	%fd346, %fd114, %fd115;
	add.s32 	%r242, %r242, 4096;
$L__BB6_39:
	setp.eq.s32 	%p13, %r33, 0;
	@%p13 bra 	$L__BB6_45;
	and.b32  	%r36, %r25, 3;
	setp.lt.u32 	%p14, %r33, 4;
	@%p14 bra 	$L__BB6_42;
	cvt.u64.u32 	%rd34, %r242;
	add.s64 	%rd35, %rd83, %rd34;
	shl.b64 	%rd36, %rd35, 3;
	add.s64 	%rd37, %rd2, %rd36;
	ld.global.f64 	%fd117, [%rd37];
	add.f64 	%fd118, %fd346, %fd117;
	ld.global.f64 	%fd119, [%rd37+4096];
	add.f64 	%fd120, %fd118, %fd119;
	ld.global.f64 	%fd121, [%rd37+8192];
	add.f64 	%fd122, %fd120, %fd121;
	ld.global.f64 	%fd123, [%rd37+12288];
	add.f64 	%fd346, %fd122, %fd123;
	add.s32 	%r242, %r242, 2048;
$L__BB6_42:
	setp.eq.s32 	%p15, %r36, 0;
	@%p15 bra 	$L__BB6_45;
	cvt.u64.u32 	%rd38, %r242;
	add.s64 	%rd39, %rd83, %rd38;
	shl.b64 	%rd40, %rd39, 3;
	add.s64 	%rd85, %rd2, %rd40;
	neg.s32 	%r245, %r36;
$L__BB6_44:
	.pragma "nounroll";
	ld.global.f64 	%fd124, [%rd85];
	add.f64 	%fd346, %fd346, %fd124;
	add.s64 	%rd85, %rd85, 4096;
	add.s32 	%r245, %r245, 1;
	setp.ne.s32 	%p16, %r245, 0;
	@%p16 bra 	$L__BB6_44;
$L__BB6_45:
	// begin inline asm
	mov.u32 %r53, %laneid;
	// end inline asm
	mov.b64 	%rd41, %fd346;
	mov.b64 	{%r55, %r60}, %rd41;
	mov.b32 	%r61, 1;
	mov.b32 	%r102, 31;
	mov.b32 	%r103, -1;
	// begin inline asm
	shfl.sync.down.b32 %r54, %r55, %r61, %r102, %r103;
	// end inline asm
	// begin inline asm
	shfl.sync.down.b32 %r59, %r60, %r61, %r102, %r103;
	// end inline asm
	mov.b64 	%rd42, {%r54, %r59};
	mov.b64 	%fd125, %rd42;
	setp.gt.s32 	%p17, %r53, 30;
	add.f64 	%fd126, %fd346, %fd125;
	selp.f64 	%fd127, %fd346, %fd126, %p17;
	mov.b64 	%rd43, %fd127;
	mov.b64 	{%r65, %r70}, %rd43;
	mov.b32 	%r71, 2;
	// begin inline asm
	shfl.sync.down.b32 %r64, %r65, %r71, %r102, %r103;
	// end inline asm
	// begin inline asm
	shfl.sync.down.b32 %r69, %r70, %r71, %r102, %r103;
	// end inline asm
	mov.b64 	%rd44, {%r64, %r69};
	mov.b64 	%fd128, %rd44;
	setp.gt.s32 	%p18, %r53, 29;
	add.f64 	%fd129, %fd127, %fd128;
	selp.f64 	%fd130, %fd127, %fd129, %p18;
	mov.b64 	%rd45, %fd130;
	mov.b64 	{%r75, %r80}, %rd45;
	mov.b32 	%r81, 4;
	// begin inline asm
	shfl.sync.down.b32 %r74, %r75, %r81, %r102, %r103;
	// end inline asm
	// begin inline asm
	shfl.sync.down.b32 %r79, %r80, %r81, %r102, %r103;
	// end inline asm
	mov.b64 	%rd46, {%r74, %r79};
	mov.b64 	%fd131, %rd46;
	setp.gt.s32 	%p19, %r53, 27;
	add.f64 	%fd132, %fd130, %fd131;
	selp.f64 	%fd133, %fd130, %fd132, %p19;
	mov.b64 	%rd47, %fd133;
	mov.b64 	{%r85, %r90}, %rd47;
	mov.b32 	%r91, 8;
	// begin inline asm
	shfl.sync.down.b32 %r84, %r85, %r91, %r102, %r103;
	// end inline asm
	// begin inline asm
	shfl.sync.down.b32 %r89, %r90, %r91, %r102, %r103;
	// end inline asm
	mov.b64 	%rd48, {%r84, %r89};
	mov.b64 	%fd134, %rd48;
	setp.gt.s32 	%p20, %r53, 23;
	add.f64 	%fd135, %fd133, %fd134;
	selp.f64 	%fd136, %fd133, %fd135, %p20;
	mov.b64 	%rd49, %fd136;
	mov.b64 	{%r95, %r100}, %rd49;
	mov.b32 	%r101, 16;
	// begin inline asm
	shfl.sync.down.b32 %r94, %r95, %r101, %r102, %r103;
	// end inline asm
	// begin inline asm
	shfl.sync.down.b32 %r99, %r100, %r101, %r102, %r103;
	// end inline asm
	mov.b64 	%rd50, {%r94, %r99};
	mov.b64 	%fd137, %rd50;
	setp.gt.s32 	%p21, %r53, 15;
	add.f64 	%fd38, %fd136, %fd137;
	selp.f64 	%fd347, %fd136, %fd38, %p21;
	setp.ne.s32 	%p22, %r53, 0;
	@%p22 bra 	$L__BB6_47;
	shr.u32 	%r104, %r24, 2;
	and.b32  	%r105, %r104, 248;
	mov.u32 	%r106, _ZZN3cub18CUB_300001_SM_10006detail6reduce28DeviceReduceSingleTileKernelINS2_10policy_hubIdyN4cuda3std3__44plusIdEEE10Policy1000EN6thrust24THRUST_300001_SM_1000_NS10device_ptrIdEEPdyS9_ddNS7_10__identityEEEvT0_T1_T2_T3_T4_T6_E12temp_storage;
	add.s32 	%r107, %r106, %r105;
	st.shared.f64 	[%r107+16], %fd38;
$L__BB6_47:
	bar.sync 	0;
	setp.ne.s32 	%p23, %r24, 0;
	@%p23 bra 	$L__BB6_49;
	ld.shared.f64 	%fd138, [_ZZN3cub18CUB_300001_SM_10006detail6reduce28DeviceReduceSingleTileKernelINS2_10policy_hubIdyN4cuda3std3__44plusIdEEE10Policy1000EN6thrust24THRUST_300001_SM_1000_NS10device_ptrIdEEPdyS9_ddNS7_10__identityEEEvT0_T1_T2_T3_T4_T6_E12temp_storage+24];
	add.f64 	%fd139, %fd347, %fd138;
	ld.shared.f64 	%fd140, [_ZZN3cub18CUB_300001_SM_10006detail6reduce28DeviceReduceSingleTileKernelINS2_10policy_hubIdyN4cuda3std3__44plusIdEEE10Policy1000EN6thrust24THRUST_300001_SM_1000_NS10device_ptrIdEEPdyS9_ddNS7_10__identityEEEvT0_T1_T2_T3_T4_T6_E12temp_storage+32];
	add.f64 	%fd141, %fd139, %fd140;
	ld.shared.f64 	%fd142, [_ZZN3cub18CUB_300001_SM_10006detail6reduce28DeviceReduceSingleTileKernelINS2_10policy_hubIdyN4cuda3std3__44plusIdEEE10Policy1000EN6thrust24THRUST_300001_SM_1000_NS10device_ptrIdEEPdyS9_ddNS7_10__identityEEEvT0_T1_T2_T3_T4_T6_E12temp_storage+40];
	add.f64 	%fd143, %fd141, %fd142;
	ld.shared.f64 	%fd144, [_ZZN3cub18CUB_300001_SM_10006detail6reduce28DeviceReduceSingleTileKernelINS2_10policy_hubIdyN4cuda3std3__44plusIdEEE10Policy1000EN6thrust24THRUST_300001_SM_1000_NS10device_ptrIdEEPdyS9_ddNS7_10__identityEEEvT0_T1_T2_T3_T4_T6_E12temp_storage+48];
	add.f64 	%fd145, %fd143, %fd144;
	ld.shared.f64 	%fd146, [_ZZN3cub18CUB_300001_SM_10006detail6reduce28DeviceReduceSingleTileKernelINS2_10policy_hubIdyN4cuda3std3__44plusIdEEE10Policy1000EN6thrust24THRUST_300001_SM_1000_NS10device_ptrIdEEPdyS9_ddNS7_10__identityEEEvT0_T1_T2_T3_T4_T6_E12temp_storage+56];
	add.f64 	%fd147, %fd145, %fd146;
	ld.shared.f64 	%fd148, [_ZZN3cub18CUB_300001_SM_10006detail6reduce28DeviceReduceSingleTileKernelINS2_10policy_hubIdyN4cuda3std3__44plusIdEEE10Policy1000EN6thrust24THRUST_300001_SM_1000_NS10device_ptrIdEEPdyS9_ddNS7_10__identityEEEvT0_T1_T2_T3_T4_T6_E12temp_storage+64];
	add.f64 	%fd149, %fd147, %fd148;
	ld.shared.f64 	%fd150, [_ZZN3cub18CUB_300001_SM_10006detail6reduce28DeviceReduceSingleTileKernelINS2_10policy_hubIdyN4cuda3std3__44plusIdEEE10Policy1000EN6thrust24THRUST_300001_SM_1000_NS10device_ptrIdEEPdyS9_ddNS7_10__identityEEEvT0_T1_T2_T3_T4_T6_E12temp_storage+72];
	add.f64 	%fd151, %fd149, %fd150;
	ld.shared.f64 	%fd152, [_ZZN3cub18CUB_300001_SM_10006detail6reduce28DeviceReduceSingleTileKernelINS2_10policy_hubIdyN4cuda3std3__44plusIdEEE10Policy1000EN6thrust24THRUST_300001_SM_1000_NS10device_ptrIdEEPdyS9_ddNS7_10__identityEEEvT0_T1_T2_T3_T4_T6_E12temp_storage+80];
	add.f64 	%fd153, %fd151, %fd152;
	ld.shared.f64 	%fd154, [_ZZN3cub18CUB_300001_SM_10006detail6reduce28DeviceReduceSingleTileKernelINS2_10policy_hubIdyN4cuda3std3__44plusIdEEE10Policy1000EN6thrust24THRUST_300001_SM_1000_NS10device_ptrIdEEPdyS9_ddNS7_10__identityEEEvT0_T1_T2_T3_T4_T6_E12temp_storage+88];
	add.f64 	%fd155, %fd153, %fd154;
	ld.shared.f64 	%fd156, [_ZZN3cub18CUB_300001_SM_10006detail6reduce28DeviceReduceSingleTileKernelINS2_10policy_hubIdyN4cuda3std3__44plusIdEEE10Policy1000EN6thrust24THRUST_300001_SM_1000_NS10device_ptrIdEEPdyS9_ddNS7_10__identityEEEvT0_T1_T2_T3_T4_T6_E12temp_storage+96];
	add.f64 	%fd157, %fd155, %fd156;
	ld.shared.f64 	%fd158, [_ZZN3cub18CUB_300001_SM_10006detail6reduce28DeviceReduceSingleTileKernelINS2_10policy_hubIdyN4cuda3std3__44plusIdEEE10Policy1000EN6thrust24THRUST_300001_SM_1000_NS10device_ptrIdEEPdyS9_ddNS7_10__identityEEEvT0_T1_T2_T3_T4_T6_E12temp_storage+104];
	add.f64 	%fd159, %fd157, %fd158;
	ld.shared.f64 	%fd160, [_ZZN3cub18CUB_300001_SM_10006detail6reduce28DeviceReduceSingleTileKernelINS2_10policy_hubIdyN4cuda3std3__44plusIdEEE10Policy1000EN6thrust24THRUST_300001_SM_1000_NS10device_ptrIdEEPdyS9_ddNS7_10__identityEEEvT0_T1_T2_T3_T4_T6_E12temp_storage+112];
	add.f64 	%fd161, %fd159, %fd160;
	ld.shared.f64 	%fd162, [_ZZN3cub18CUB_300001_SM_10006detail6reduce28DeviceReduceSingleTileKernelINS2_10policy_hubIdyN4cuda3std3__44plusIdEEE10Policy1000EN6thrust24THRUST_300001_SM_1000_NS10device_ptrIdEEPdyS9_ddNS7_10__identityEEEvT0_T1_T2_T3_T4_T6_E12temp_storage+120];
	add.f64 	%fd163, %fd161, %fd162;
	ld.shared.f64 	%fd164, [_ZZN3cub18CUB_300001_SM_10006detail6reduce28DeviceReduceSingleTileKernelINS2_10policy_hubIdyN4cuda3std3__44plusIdEEE10Policy1000EN6thrust24THRUST_300001_SM_1000_NS10device_ptrIdEEPdyS9_ddNS7_10__identityEEEvT0_T1_T2_T3_T4_T6_E12temp_storage+128];
	add.f64 	%fd165, %fd163, %fd164;
	ld.shared.f64 	%fd166, [_ZZN3cub18CUB_300001_SM_10006detail6reduce28DeviceReduceSingleTileKernelINS2_10policy_hubIdyN4cuda3std3__44plusIdEEE10Policy1000EN6thrust24THRUST_300001_SM_1000_NS10device_ptrIdEEPdyS9_ddNS7_10__identityEEEvT0_T1_T2_T3_T4_T6_E12temp_storage+136];
	add.f64 	%fd347, %fd165, %fd166;
$L__BB6_49:
	mov.u32 	%r230, %tid.x;
	setp.ne.s32 	%p65, %r230, 0;
	@%p65 bra 	$L__BB6_51;
	add.f64 	%fd325, %fd42, %fd347;
	st.global.f64 	[%rd1], %fd325;
$L__BB6_51:
	ret;

}
	// .globl	_ZN3cub18CUB_300001_SM_10006detail6reduce18DeviceReduceKernelINS2_10policy_hubIdyN4cuda3std3__44plusIdEEE10Policy1000EN6thrust24THRUST_300001_SM_1000_NS10device_ptrIdEEyS9_dNS7_10__identityEEEvT0_PT3_T1_NS0_13GridEvenShareISK_EET2_T4_
.visible .entry _ZN3cub18CUB_300001_SM_10006detail6reduce18DeviceReduceKernelINS2_10policy_hubIdyN4cuda3std3__44plusIdEEE10Policy1000EN6thrust24THRUST_300001_SM_1000_NS10device_ptrIdEEyS9_dNS7_10__identityEEEvT0_PT3_T1_NS0_13GridEvenShareISK_EET2_T4_(
	.param .align 8 .b8 _ZN3cub18CUB_300001_SM_10006detail6reduce18DeviceReduceKernelINS2_10policy_hubIdyN4cuda3std3__44plusIdEEE10Policy1000EN6thrust24THRUST_300001_SM_1000_NS10device_ptrIdEEyS9_dNS7_10__identityEEEvT0_PT3_T1_NS0_13GridEvenShareISK_EET2_T4__param_0[8],
	.param .u64 .ptr .align 1 _ZN3cub18CUB_300001_SM_10006detail6reduce18DeviceReduceKernelINS2_10policy_hubIdyN4cuda3std3__44plusIdEEE10Policy1000EN6thrust24THRUST_300001_SM_1000_NS10device_ptrIdEEyS9_dNS7_10__identityEEEvT0_PT3_T1_NS0_13GridEvenShareISK_EET2_T4__param_1,
	.param .u64 _ZN3cub18CUB_300001_SM_10006detail6reduce18DeviceReduceKernelINS2_10policy_hubIdyN4cuda3std3__44plusIdEEE10Policy1000EN6thrust24THRUST_300001_SM_1000_NS10device_ptrIdEEyS9_dNS7_10__identityEEEvT0_PT3_T1_NS0_13GridEvenShareISK_EET2_T4__param_2,
	.param .align 8 .b8 _ZN3cub18CUB_300001_SM_10006detail6reduce18DeviceReduceKernelINS2_10policy_hubIdyN4cuda3std3__44plusIdEEE10Policy1000EN6thrust24THRUST_300001_SM_1000_NS10device_ptrIdEEyS9_dNS7_10__identityEEEvT0_PT3_T1_NS0_13GridEvenShareISK_EET2_T4__param_3[72],
	.param .align 1 .b8 _ZN3cub18CUB_300001_SM_10006detail6reduce18DeviceReduceKernelINS2_10policy_hubIdyN4cuda3std3__44plusIdEEE10Policy1000EN6thrust24THRUST_300001_SM_1000_NS10device_ptrIdEEyS9_dNS7_10__identityEEEvT0_PT3_T1_NS0_13GridEvenShareISK_EET2_T4__param_4[1],
	.param .align 1 .b8 _ZN3cub18CUB_300001_SM_10006detail6reduce18DeviceReduceKernelINS2_10policy_hubIdyN4cuda3std3__44plusIdEEE10Policy1000EN6thrust24THRUST_300001_SM_1000_NS10device_ptrIdEEyS9_dNS7_10__identityEEEvT0_PT3_T1_NS0_13GridEvenShareISK_EET2_T4__param_5[1]
)
.maxntid 512
{
	.reg .pred 	%p<65>;
	.reg .b16 	%rs<4>;
	.reg .b32 	%r<280>;
	.reg .b64 	%rd<107>;
	.reg .b64 	%fd<344>;
	// demoted variable
	.shared .align 8 .b8 _ZZN3cub18CUB_300001_SM_10006detail6reduce18DeviceReduceKernelINS2_10policy_hubIdyN4cuda3std3__44plusIdEEE10Policy1000EN6thrust24THRUST_300001_SM_1000_NS10device_ptrIdEEyS9_dNS7_10__identityEEEvT0_PT3_T1_NS0_13GridEvenShareISK_EET2_T4_E12temp_storage[152];
	ld.param.u64 	%rd1, [_ZN3cub18CUB_300001_SM_10006detail6reduce18DeviceReduceKernelINS2_10policy_hubIdyN4cuda3std3__44plusIdEEE10Policy1000EN6thrust24THRUST_300001_SM_1000_NS10device_ptrIdEEyS9_dNS7_10__identityEEEvT0_PT3_T1_NS0_13GridEvenShareISK_EET2_T4__param_3+32];
	ld.param.u32 	%r1, [_ZN3cub18CUB_300001_SM_10006detail6reduce18DeviceReduceKernelINS2_10policy_hubIdyN4cuda3std3__44plusIdEEE10Policy1000EN6thrust24THRUST_300001_SM_1000_NS10device_ptrIdEEyS9_dNS7_10__identityEEEvT0_PT3_T1_NS0_13GridEvenShareISK_EET2_T4__param_3+40];
	ld.param.u64 	%rd26, [_ZN3cub18CUB_300001_SM_10006detail6reduce18DeviceReduceKernelINS2_10policy_hubIdyN4cuda3std3__44plusIdEEE10Policy1000EN6thrust24THRUST_300001_SM_1000_NS10device_ptrIdEEyS9_dNS7_10__identityEEEvT0_PT3_T1_NS0_13GridEvenShareISK_EET2_T4__param_0];
	cvta.to.global.u64 	%rd2, %rd26;
	mov.u32 	%r2, %ctaid.x;
	mul.lo.s32 	%r50, %r1, 3584;
	cvt.s64.s32 	%rd3, %r50;
	mul.lo.s32 	%r51, %r2, 3584;
	cvt.u64.u32 	%rd4, %r51;
	sub.s64 	%rd5, %rd1, %rd4;
	setp.gt.u64 	%p1, %rd5, 3583;
	@%p1 bra 	$L__BB7_25;
	cvt.u32.u64 	%r136, %rd4;
	cvt.u32.u64 	%r3, %rd1;
	sub.s32 	%r4, %r3, %r136;
	mov.u32 	%r5, %tid.x;
	setp.ge.s32 	%p23, %r5, %r4;
	mov.f64 	%fd332, 0d0000000000000000;
	mov.u32 	%r267, %r5;
	@%p23 bra 	$L__BB7_3;
	add.s32 	%r138, %r136, %r5;
	mul.wide.u32 	%rd60, %r138, 8;
	add.s64 	%rd61, %rd2, %rd60;
	ld.global.f64 	%fd332, [%rd61];
	add.s32 	%r267, %r5, 512;
$L__BB7_3:
	setp.ge.s32 	%p24, %r267, %r4;
	@%p24 bra 	$L__BB7_16;
	not.b32 	%r140, %r267;
	add.s32 	%r141, %r140, %r3;
	sub.s32 	%r142, %r141, %r136;
	shr.u32 	%r143, %r142, 9;
	add.s32 	%r8, %r143, 1;
	and.b32  	%r9, %r8, 15;
	setp.lt.u32 	%p25, %r142, 7680;
	@%p25 bra 	$L__BB7_7;
	and.b32  	%r144, %r8, 16777200;
	neg.s32 	%r265, %r144;
	mul.wide.u32 	%rd62, %r2, 28672;
	mul.wide.u32 	%rd63, %r267, 8;
	add.s64 	%rd64, %rd62, %rd63;
	add.s64 	%rd65, %rd64, %rd2;
	add.s64 	%rd101, %rd65, 32768;
$L__BB7_6:
	.pragma "nounroll";
	ld.global.f64 	%fd167, [%rd101+-32768];
	add.f64 	%fd168, %fd332, %fd167;
	ld.global.f64 	%fd169, [%rd101+-28672];
	add.f64 	%fd170, %fd168, %fd169;
	ld.global.f64 	%fd171, [%rd101+-24576];
	add.f64 	%fd172, %fd170, %fd171;
	ld.global.f64 	%fd173, [%rd101+-20480];
	add.f64 	%fd174, %fd172, %fd173;
	ld.global.f64 	%fd175, [%rd101+-16384];
	add.f64 	%fd176, %fd174, %fd175;
	ld.global.f64 	%fd177, [%rd101+-12288];
	add.f64 	%fd178, %fd176, %fd177;
	ld.global.f64 	%fd179, [%rd101+-8192];
	add.f64 	%fd180, %fd178, %fd179;
	ld.global.f64 	%fd181, [%rd101+-4096];
	add.f64 	%fd182, %fd180, %fd181;
	ld.global.f64 	%fd183, [%rd101];
	add.f64 	%fd184, %fd182, %fd183;
	ld.global.f64 	%fd185, [%rd101+4096];
	add.f64 	%fd186, %fd184, %fd185;
	ld.global.f64 	%fd187, [%rd101+8192];
	add.f64 	%fd188, %fd186, %fd187;
	ld.global.f64 	%fd189, [%rd101+12288];
	add.f64 	%fd190, %fd188, %fd189;
	ld.global.f64 	%fd191, [%rd101+16384];
	add.f64 	%fd192, %fd190, %fd191;
	ld.global.f64 	%fd193, [%rd101+20480];
	add.f64 	%fd194, %fd192, %fd193;
	ld.global.f64 	%fd195, [%rd101+24576];
	add.f64 	%fd196, %fd194, %fd195;
	ld.global.f64 	%fd197, [%rd101+28672];
	add.f64 	%fd332, %fd196, %fd197;
	add.s32 	%r267, %r267, 8192;
	add.s32 	%r265, %r265, 16;
	add.s64 	%rd101, %rd101, 65536;
	setp.ne.s32 	%p26, %r265, 0;
	@%p26 bra 	$L__BB7_6;
$L__BB7_7:
	setp.eq.s32 	%p27, %r9, 0;
	@%p27 bra 	$L__BB7_16;
	and.b32  	%r16, %r8, 7;
	setp.lt.u32 	%p28, %r9, 8;
	@%p28 bra 	$L__BB7_10;
	cvt.s64.s32 	%rd66, %r267;
	add.s64 	%rd67, %rd66, %rd4;
	shl.b64 	%rd68, %rd67, 3;
	add.s64 	%rd69, %rd2, %rd68;
	ld.global.f64 	%fd199, [%rd69];
	add.f64 	%fd200, %fd332, %fd199;
	ld.global.f64 	%fd201, [%rd69+4096];
	add.f64 	%fd202, %fd200, %fd201;
	ld.global.f64 	%fd203, [%rd69+8192];
	add.f64 	%fd204, %fd202, %fd203;
	ld.global.f64 	%fd205, [%rd69+12288];
	add.f64 	%fd206, %fd204, %fd205;
	ld.global.f64 	%fd207, [%rd69+16384];
	add.f64 	%fd208, %fd206, %fd207;
	ld.global.f64 	%fd209, [%rd69+20480];
	add.f64 	%fd210, %fd208, %fd209;
	ld.global.f64 	%fd211, [%rd69+24576];
	add.f64 	%fd212, %fd210, %fd211;
	ld.global.f64 	%fd213, [%rd69+28672];
	add.f64 	%fd332, %fd212, %fd213;
	add.s32 	%r267, %r267, 4096;
$L__BB7_10:
	setp.eq.s32 	%p29, %r16, 0;
	@%p29 bra 	$L__BB7_16;
	and.b32  	%r19, %r8, 3;
	setp.lt.u32 	%p30, %r16, 4;
	@%p30 bra 	$L__BB7_13;
	cvt.s64.s32 	%rd70, %r267;
	add.s64 	%rd71, %rd70, %rd4;
	shl.b64 	%rd72, %rd71, 3;
	add.s64 	%rd73, %rd2, %rd72;
	ld.global.f64 	%fd215, [%rd73];
	add.f64 	%fd216, %fd332, %fd215;
	ld.global.f64 	%fd217, [%rd73+4096];
	add.f64 	%fd218, %fd216, %fd217;
	ld.global.f64 	%fd219, [%rd73+8192];
	add.f64 	%fd220, %fd218, %fd219;
	ld.global.f64 	%fd221, [%rd73+12288];
	add.f64 	%fd332, %fd220, %fd221;
	add.s32 	%r267, %r267, 2048;
$L__BB7_13:
	setp.eq.s32 	%p31, %r19, 0;
	@%p31 bra 	$L__BB7_16;
	mul.wide.u32 	%rd74, %r2, 28672;
	add.s64 	%rd9, %rd2, %rd74;
	neg.s32 	%r270, %r19;
$L__BB7_15:
	.pragma "nounroll";
	mul.wide.s32 	%rd75, %r267, 8;
	add.s64 	%rd76, %rd9, %rd75;
	ld.global.f64 	%fd222, [%rd76];
	add.f64 	%fd332, %fd332, %fd222;
	add.s32 	%r267, %r267, 512;
	add.s32 	%r270, %r270, 1;
	setp.ne.s32 	%p32, %r270, 0;
	@%p32 bra 	$L__BB7_15;
$L__BB7_16:
	setp.lt.s32 	%p33, %r4, 512;
	@%p33 bra 	$L__BB7_21;
	// begin inline asm
	mov.u32 %r208, %laneid;
	// end inline asm
	mov.b64 	%rd87, %fd332;
	mov.b64 	{%r210, %r215}, %rd87;
	mov.b32 	%r216, 1;
	mov.b32 	%r257, 31;
	mov.b32 	%r258, -1;
	// begin inline asm
	shfl.sync.down.b32 %r209, %r210, %r216, %r257, %r258;
	// end inline asm
	// begin inline asm
	shfl.sync.down.b32 %r214, %r215, %r216, %r257, %r258;
	// end inline asm
	mov.b64 	%rd88, {%r209, %r214};
	mov.b64 	%fd281, %rd88;
	setp.gt.s32 	%p57, %r208, 30;
	add.f64 	%fd282, %fd332, %fd281;
	selp.f64 	%fd283, %fd332, %fd282, %p57;
	mov.b64 	%rd89, %fd283;
	mov.b64 	{%r220, %r225}, %rd89;
	mov.b32 	%r226, 2;
	// begin inline asm
	shfl.sync.down.b32 %r219, %r220, %r226, %r257, %r258;
	// end inline asm
	// begin inline asm
	shfl.sync.down.b32 %r224, %r225, %r226, %r257, %r258;
	// end inline asm
	mov.b64 	%rd90, {%r219, %r224};
	mov.b64 	%fd284, %rd90;
	setp.gt.s32 	%p58, %r208, 29;
	add.f64 	%fd285, %fd283, %fd284;
	selp.f64 	%fd286, %fd283, %fd285, %p58;
	mov.b64 	%rd91, %fd286;
	mov.b64 	{%r230, %r235}, %rd91;
	mov.b32 	%r236, 4;
	// begin inline asm
	shfl.sync.down.b32 %r229, %r230, %r236, %r257, %r258;
	// end inline asm
	// begin inline asm
	shfl.sync.down.b32 %r234, %r235, %r236, %r257, %r258;
	// end inline asm
	mov.b64 	%rd92, {%r229, %r234};
	mov.b64 	%fd287, %rd92;
	setp.gt.s32 	%p59, %r208, 27;
	add.f64 	%fd288, %fd286, %fd287;
	selp.f64 	%fd289, %fd286, %fd288, %p59;
	mov.b64 	%rd93, %fd289;
	mov.b64 	{%r240, %r245}, %rd93;
	mov.b32 	%r246, 8;
	// begin inline asm
	shfl.sync.down.b32 %r239, %r240, %r246, %r257, %r258;
	// end inline asm
	// begin inline asm
	shfl.sync.down.b32 %r244, %r245, %r246, %r257, %r258;
	// end inline asm
	mov.b64 	%rd94, {%r239, %r244};
	mov.b64 	%fd290, %rd94;
	setp.gt.s32 	%p60, %r208, 23;
	add.f64 	%fd291, %fd289, %fd290;
	selp.f64 	%fd292, %fd289, %fd291, %p60;
	mov.b64 	%rd95, %fd292;
	mov.b64 	{%r250, %r255}, %rd95;
	mov.b32 	%r256, 16;
	// begin inline asm
	shfl.sync.down.b32 %r249, %r250, %r256, %r257, %r258;
	// end inline asm
	// begin inline asm
	shfl.sync.down.b32 %r254, %r255, %r256, %r257, %r258;
	// end inline asm
	mov.b64 	%rd96, {%r249, %r254};
	mov.b64 	%fd293, %rd96;
	setp.gt.s32 	%p61, %r208, 15;
	add.f64 	%fd16, %fd292, %fd293;
	selp.f64 	%fd343, %fd292, %fd16, %p61;
	setp.ne.s32 	%p62, %r208, 0;
	@%p62 bra 	$L__BB7_19;
	shr.u32 	%r259, %r5, 2;
	and.b32  	%r260, %r259, 248;
	mov.u32 	%r261, _ZZN3cub18CUB_300001_SM_10006detail6reduce18DeviceReduceKernelINS2_10policy_hubIdyN4cuda3std3__44plusIdEEE10Policy1000EN6thrust24THRUST_300001_SM_1000_NS10device_ptrIdEEyS9_dNS7_10__identityEEEvT0_PT3_T1_NS0_13GridEvenShareISK_EET2_T4_E12temp_storage;
	add.s32 	%r262, %r261, %r260;
	st.shared.f64 	[%r262+16], %fd16;
$L__BB7_19:
	bar.sync 	0;
	setp.ne.s32 	%p63, %r5, 0;
	@%p63 bra 	$L__BB7_46;
	ld.shared.f64 	%fd294, [_ZZN3cub18CUB_300001_SM_10006detail6reduce18DeviceReduceKernelINS2_10policy_hubIdyN4cuda3std3__44plusIdEEE10Policy1000EN6thrust24THRUST_300001_SM_1000_NS10device_ptrIdEEyS9_dNS7_10__identityEEEvT0_PT3_T1_NS0_13GridEvenShareISK_EET2_T4_E12temp_storage+24];
	add.f64 	%fd295, %fd343, %fd294;
	ld.shared.f64 	%fd296, [_ZZN3cub18CUB_300001_SM_10006detail6reduce18DeviceReduceKernelINS2_10policy_hubIdyN4cuda3std3__44plusIdEEE10Policy1000EN6thrust24THRUST_300001_SM_1000_NS10device_ptrIdEEyS9_dNS7_10__identityEEEvT0_PT3_T1_NS0_13GridEvenShareISK_EET2_T4_E12temp_storage+32];
	add.f64 	%fd297, %fd295, %fd296;
	ld.shared.f64 	%fd298, [_ZZN3cub18CUB_300001_SM_10006detail6reduce18DeviceReduceKernelINS2_10policy_hubIdyN4cuda3std3__44plusIdEEE10Policy1000EN6thrust24THRUST_300001_SM_1000_NS10device_ptrIdEEyS9_dNS7_10__identityEEEvT0_PT3_T1_NS0_13GridEvenShareISK_EET2_T4_E12temp_storage+40];
	add.f64 	%fd299, %fd297, %fd298;
	ld.shared.f64 	%fd300, [_ZZN3cub18CUB_300001_SM_10006detail6reduce18DeviceReduceKernelINS2_10policy_hubIdyN4cuda3std3__44plusIdEEE10Policy1000EN6thrust24THRUST_300001_SM_1000_NS10device_ptrIdEEyS9_dNS7_10__identityEEEvT0_PT3_T1_NS0_13GridEvenShareISK_EET2_T4_E12temp_storage+48];
	add.f64 	%fd301, %fd299, %fd300;
	ld.shared.f64 	%fd302, [_ZZN3cub18CUB_300001_SM_10006detail6reduce18DeviceReduceKernelINS2_10policy_hubIdyN4cuda3std3__44plusIdEEE10Policy1000EN6thrust24THRUST_300001_SM_1000_NS10device_ptrIdEEyS9_dNS7_10__identityEEEvT0_PT3_T1_NS0_13GridEvenShareISK_EET2_T4_E12temp_storage+56];
	add.f64 	%fd303, %fd301, %fd302;
	ld.shared.f64 	%fd304, [_ZZN3cub18CUB_300001_SM_10006detail6reduce18DeviceReduceKernelINS2_10policy_hubIdyN4cuda3std3__44plusIdEEE10Policy1000EN6thrust24THRUST_300001_SM_1000_NS10device_ptrIdEEyS9_dNS7_10__identityEEEvT0_PT3_T1_NS0_13GridEvenShareISK_EET2_T4_E12temp_storage+64];
	add.f64 	%fd305, %fd303, %fd304;
	ld.shared.f64 	%fd306, [_ZZN3cub18CUB_300001_SM_10006detail6reduce18DeviceReduceKernelINS2_10policy_hubIdyN4cuda3std3__44plusIdEEE10Policy1000EN6thrust24THRUST_300001_SM_1000_NS10device_ptrIdEEyS9_dNS7_10__identityEEEvT0_PT3_T1_NS0_13GridEvenShareISK_EET2_T4_E12temp_storage+72];
	add.f64 	%fd307, %fd305, %fd306;
	ld.shared.f64 	%fd308, [_ZZN3cub18CUB_300001_SM_10006detail6reduce18DeviceReduceKernelINS2_10policy_hubIdyN4cuda3std3__44plusIdEEE10Policy1000EN6thrust24THRUST_300001_SM_1000_NS10device_ptrIdEEyS9_dNS7_10__identityEEEvT0_PT3_T1_NS0_13GridEvenShareISK_EET2_T4_E12temp_storage+80];
	add.f64 	%fd309, %fd307, %fd308;
	ld.shared.f64 	%fd310, [_ZZN3cub18CUB_300001_SM_10006detail6reduce18DeviceReduceKernelINS2_10policy_hubIdyN4cuda3std3__44plusIdEEE10Policy1000EN6thrust24THRUST_300001_SM_1000_NS10device_ptrIdEEyS9_dNS7_10__identityEEEvT0_PT3_T1_NS0_13GridEvenShareISK_EET2_T4_E12temp_storage+88];
	add.f64 	%fd311, %fd309, %fd310;
	ld.shared.f64 	%fd312, [_ZZN3cub18CUB_300001_SM_10006detail6reduce18DeviceReduceKernelINS2_10policy_hubIdyN4cuda3std3__44plusIdEEE10Policy1000EN6thrust24THRUST_300001_SM_1000_NS10device_ptrIdEEyS9_dNS7_10__identityEEEvT0_PT3_T1_NS0_13GridEvenShareISK_EET2_T4_E12temp_storage+96];
	add.f64 	%fd313, %fd311, %fd312;
	ld.shared.f64 	%fd314, [_ZZN3cub18CUB_300001_SM_10006detail6reduce18DeviceReduceKernelINS2_10policy_hubIdyN4cuda3std3__44plusIdEEE10Policy1000EN6thrust24THRUST_300001_SM_1000_NS10device_ptrIdEEyS9_dNS7_10__identityEEEvT0_PT3_T1_NS0_13GridEvenShareISK_EET2_T4_E12temp_storage+104];
	add.f64 	%fd315, %fd313, %fd314;
	ld.shared.f64 	%fd316, [_ZZN3cub18CUB_300001_SM_10006detail6reduce18DeviceReduceKernelINS2_10policy_hubIdyN4cuda3std3__44plusIdEEE10Policy1000EN6thrust24THRUST_300001_SM_1000_NS10device_ptrIdEEyS9_dNS7_10__identityEEEvT0_PT3_T1_NS0_13GridEvenShareISK_EET2_T4_E12temp_storage+112];
	add.f64 	%fd317, %fd315, %fd316;
	ld.shared.f64 	%fd318, [_ZZN3cub18CUB_300001_SM_10006detail6reduce18DeviceReduceKernelINS2_10policy_hubIdyN4cuda3std3__44plusIdEEE10Policy1000EN6thrust24THRUST_300001_SM_1000_NS10device_ptrIdEEyS9_dNS7_10__identityEEEvT0_PT3_T1_NS0_13GridEvenShareISK_EET2_T4_E12temp_storage+120];
	add.f64 	%fd319, %fd317, %fd318;
	ld.shared.f64 	%fd320, [_ZZN3cub18CUB_300001_SM_10006detail6reduce18DeviceReduceKernelINS2_10policy_hubIdyN4cuda3std3__44plusIdEEE10Policy1000EN6thrust24THRUST_300001_SM_1000_NS10device_ptrIdEEyS9_dNS7_10__identityEEEvT0_PT3_T1_NS0_13GridEvenShareISK_EET2_T4_E12temp_storage+128];
	add.f64 	%fd321, %fd319, %fd320;
	ld.shared.f64 	%fd322, [_ZZN3cub18CUB_300001_SM_10006detail6reduce18DeviceReduceKernelINS2_10policy_hubIdyN4cuda3std3__44plusIdEEE10Policy1000EN6thrust24THRUST_300001_SM_1000_NS10device_ptrIdEEyS9_dNS7_10__identityEEEvT0_PT3_T1_NS0_13GridEvenShareISK_EET2_T4_E12temp_storage+136];
	add.f64 	%fd343, %fd321, %fd322;
	bra.uni 	$L__BB7_46;
$L__BB7_21:
	// begin inline asm
	mov.u32 %r145, %laneid;
	// end inline asm
	and.b32  	%r196, %r5, 992;
	add.s32 	%r197, %r196, 32;
	setp.gt.s32 	%p34, %r197, %r4;
	not.b32 	%r198, %r196;
	add.s32 	%r199, %r4, %r198;
	selp.b32 	%r194, %r199, 31, %p34;
	mov.b64 	%rd77, %fd332;
	mov.b64 	{%r147, %r152}, %rd77;
	mov.b32 	%r153, 1;
	mov.b32 	%r195, -1;
	// begin inline asm
	shfl.sync.down.b32 %r146, %r147, %r153, %r194, %r195;
	// end inline asm
	// begin inline asm
	shfl.sync.down.b32 %r151, %r152, %r153, %r194, %r195;
	// end inline asm
	mov.b64 	%rd78, {%r146, %r151};
	mov.b64 	%fd223, %rd78;
	setp.lt.s32 	%p35, %r145, %r194;
	add.f64 	%fd224, %fd332, %fd223;
	selp.f64 	%fd225, %fd224, %fd332, %p35;
	mov.b64 	%rd79, %fd225;
	mov.b64 	{%r157, %r162}, %rd79;
	mov.b32 	%r163, 2;
	// begin inline asm
	shfl.sync.down.b32 %r156, %r157, %r163, %r194, %r195;
	// end inline asm
	// begin inline asm
	shfl.sync.down.b32 %r161, %r162, %r163, %r194, %r195;
	// end inline asm
	mov.b64 	%rd80, {%r156, %r161};
	mov.b64 	%fd226, %rd80;
	add.s32 	%r200, %r145, 2;
	setp.gt.s32 	%p36, %r200, %r194;
	add.f64 	%fd227, %fd225, %fd226;
	selp.f64 	%fd228, %fd225, %fd227, %p36;
	mov.b64 	%rd81, %fd228;
	mov.b64 	{%r167, %r172}, %rd81;
	mov.b32 	%r173, 4;
	// begin inline asm
	shfl.sync.down.b32 %r166, %r167, %r173, %r194, %r195;
	// end inline asm
	// begin inline asm
	shfl.sync.down.b32 %r171, %r172, %r173, %r194, %r195;
	// end inline asm
	mov.b64 	%rd82, {%r166, %r171};
	mov.b64 	%fd229, %rd82;
	add.s32 	%r201, %r145, 4;
	setp.gt.s32 	%p37, %r201, %r194;
	add.f64 	%fd230, %fd228, %fd229;
	selp.f64 	%fd231, %fd228, %fd230, %p37;
	mov.b64 	%rd83, %fd231;
	mov.b64 	{%r177, %r182}, %rd83;
	mov.b32 	%r183, 8;
	// begin inline asm
	shfl.sync.down.b32 %r176, %r177, %r183, %r194, %r195;
	// end inline asm
	// begin inline asm
	shfl.sync.down.b32 %r181, %r182, %r183, %r194, %r195;
	// end inline asm
	mov.b64 	%rd84, {%r176, %r181};
	mov.b64 	%fd232, %rd84;
	add.s32 	%r202, %r145, 8;
	setp.gt.s32 	%p38, %r202, %r194;
	add.f64 	%fd233, %fd231, %fd232;
	selp.f64 	%fd234, %fd231, %fd233, %p38;
	mov.b64 	%rd85, %fd234;
	mov.b64 	{%r187, %r192}, %rd85;
	mov.b32 	%r193, 16;
	// begin inline asm
	shfl.sync.down.b32 %r186, %r187, %r193, %r194, %r195;
	// end inline asm
	// begin inline asm
	shfl.sync.down.b32 %r191, %r192, %r193, %r194, %r195;
	// end inline asm
	mov.b64 	%rd86, {%r186, %r191};
	mov.b64 	%fd235, %rd86;
	add.s32 	%r203, %r145, 16;
	setp.gt.s32 	%p39, %r203, %r194;
	add.f64 	%fd236, %fd234, %fd235;
	selp.f64 	%fd343, %fd234, %fd236, %p39;
	setp.ne.s32 	%p40, %r145, 0;
	@%p40 bra 	$L__BB7_23;
	shr.u32 	%r204, %r5, 2;
	and.b32  	%r205, %r204, 248;
	mov.u32 	%r206, _ZZN3cub18CUB_300001_SM_10006detail6reduce18DeviceReduceKernelINS2_10policy_hubIdyN4cuda3std3__44plusIdEEE10Policy1000EN6thrust24THRUST_300001_SM_1000_NS10device_ptrIdEEyS9_dNS7_10__identityEEEvT0_PT3_T1_NS0_13GridEvenShareISK_EET2_T4_E12temp_storage;
	add.s32 	%r207, %r206, %r205;
	st.shared.f64 	[%r207+16], %fd343;
$L__BB7_23:
	bar.sync 	0;
	setp.ne.s32 	%p41, %r5, 0;
	@%p41 bra 	$L__BB7_46;
	setp.gt.s32 	%p42, %r4, 32;
	ld.shared.f64 	%fd237, [_ZZN3cub18CUB_300001_SM_10006detail6reduce18DeviceReduceKernelINS2_10policy_hubIdyN4cuda3std3__44plusIdEEE10Policy1000EN6thrust24THRUST_300001_SM_1000_NS10device_ptrIdEEyS9_dNS7_10__identityEEEvT0_PT3_T1_NS0_13GridEvenShareISK_EET2_T4_E12temp_storage+24];
	add.f64 	%fd238, %fd343, %fd237;
	selp.f64 	%fd239, %fd238, %fd343, %p42;
	setp.gt.s32 	%p43, %r4, 64;
	ld.shared.f64 	%fd240, [_ZZN3cub18CUB_300001_SM_10006detail6reduce18DeviceReduceKernelINS2_10policy_hubIdyN4cuda3std3__44plusIdEEE10Policy1000EN6thrust24THRUST_300001_SM_1000_NS10device_ptrIdEEyS9_dNS7_10__identityEEEvT0_PT3_T1_NS0_13GridEvenShareISK_EET2_T4_E12temp_storage+32];
	add.f64 	%fd241, %fd240, %fd239;
	selp.f64 	%fd242, %fd241, %fd239, %p43;
	setp.gt.s32 	%p44, %r4, 96;
	ld.shared.f64 	%fd243, [_ZZN3cub18CUB_300001_SM_10006detail6reduce18DeviceReduceKernelINS2_10policy_hubIdyN4cuda3std3__44plusIdEEE10Policy1000EN6thrust24THRUST_300001_SM_1000_NS10device_ptrIdEEyS9_dNS7_10__identityEEEvT0_PT3_T1_NS0_13GridEvenShareISK_EET2_T4_E12temp_storage+40];
	add.f64 	%fd244, %fd243, %fd242;
	selp.f64 	%fd245, %fd244, %fd242, %p44;
	setp.gt.s32 	%p45, %r4, 128;
	ld.shared.f64 	%fd246, [_ZZN3cub18CUB_300001_SM_10006detail6reduce18DeviceReduceKernelINS2_10policy_hubIdyN4cuda3std3__44plusIdEEE10Policy1000EN6thrust24THRUST_300001_SM_1000_NS10device_ptrIdEEyS9_dNS7_10__identityEEEvT0_PT3_T1_NS0_13GridEvenShareISK_EET2_T4_E12temp_storage+48];
	add.f64 	%fd247, %fd246, %fd245;
	selp.f64 	%fd248, %fd247, %fd245, %p45;
	setp.gt.s32 	%p46, %r4, 160;
	ld.shared.f64 	%fd249, [_ZZN3cub18CUB_300001_SM_10006detail6reduce18DeviceReduceKernelINS2_10policy_hubIdyN4cuda3std3__44plusIdEEE10Policy1000EN6thrust24THRUST_300001_SM_1000_NS10device_ptrIdEEyS9_dNS7_10__identityEEEvT0_PT3_T1_NS0_13GridEvenShareISK_EET2_T4_E12temp_storage+56];
	add.f64 	%fd250, %fd249, %fd248;
	selp.f64 	%fd251, %fd250, %fd248, %p46;
	setp.gt.s32 	%p47, %r4, 192;
	ld.shared.f64 	%fd252, [_ZZN3cub18CUB_300001_SM_10006detail6reduce18DeviceReduceKernelINS2_10policy_hubIdyN4cuda3std3__44plusIdEEE10Policy1000EN6thrust24THRUST_300001_SM_1000_NS10device_ptrIdEEyS9_dNS7_10__identityEEEvT0_PT3_T1_NS0_13GridEvenShareISK_EET2_T4_E12temp_storage+64];
	add.f64 	%fd253, %fd252, %fd251;
	selp.f64 	%fd254, %fd253, %fd251, %p47;
	setp.gt.s32 	%p48, %r4, 224;
	ld.shared.f64 	%fd255, [_ZZN3cub18CUB_300001_SM_10006detail6reduce18DeviceReduceKernelINS2_10policy_hubIdyN4cuda3std3__44plusIdEEE10Policy1000EN6thrust24THRUST_300001_SM_1000_NS10device_ptrIdEEyS9_dNS7_10__identityEEEvT0_PT3_T1_NS0_13GridEvenShareISK_EET2_T4_E12temp_storage+72];
	add.f64 	%fd256, %fd255, %fd254;
	selp.f64 	%fd257, %fd256, %fd254, %p48;
	setp.gt.s32 	%p49, %r4, 256;
	ld.shared.f64 	%fd258, [_ZZN3cub18CUB_300001_SM_10006detail6reduce18DeviceReduceKernelINS2_10policy_hubIdyN4cuda3std3__44plusIdEEE10Policy1000EN6thrust24THRUST_300001_SM_1000_NS10device_ptrIdEEyS9_dNS7_10__identityEEEvT0_PT3_T1_NS0_13GridEvenShareISK_EET2_T4_E12temp_storage+80];
	add.f64 	%fd259, %fd258, %fd257;
	selp.f64 	%fd260, %fd259, %fd257, %p49;
	setp.gt.s32 	%p50, %r4, 288;
	ld.shared.f64 	%fd261, [_ZZN3cub18CUB_300001_SM_10006detail6reduce18DeviceReduceKernelINS2_10policy_hubIdyN4cuda3std3__44plusIdEEE10Policy1000EN6thrust24THRUST_300001_SM_1000_NS10device_ptrIdEEyS9_dNS7_10__identityEEEvT0_PT3_T1_NS0_13GridEvenShareISK_EET2_T4_E12temp_storage+88];
	add.f64 	%fd262, %fd261, %fd260;
	selp.f64 	%fd263, %fd262, %fd260, %p50;
	setp.gt.s32 	%p51, %r4, 320;
	ld.shared.f64 	%fd264, [_ZZN3cub18CUB_300001_SM_10006detail6reduce18DeviceReduceKernelINS2_10policy_hubIdyN4cuda3std3__44plusIdEEE10Policy1000EN6thrust24THRUST_300001_SM_1000_NS10device_ptrIdEEyS9_dNS7_10__identityEEEvT0_PT3_T1_NS0_13GridEvenShareISK_EET2_T4_E12temp_storage+96];
	add.f64 	%fd265, %fd264, %fd263;
	selp.f64 	%fd266, %fd265, %fd263, %p51;
	setp.gt.s32 	%p52, %r4, 352;
	ld.shared.f64 	%fd267, [_ZZN3cub18CUB_300001_SM_10006detail6reduce18DeviceReduceKernelINS2_10policy_hubIdyN4cuda3std3__44plusIdEEE10Policy1000EN6thrust24THRUST_300001_SM_1000_NS10device_ptrIdEEyS9_dNS7_10__identityEEEvT0_PT3_T1_NS0_13GridEvenShareISK_EET2_T4_E12temp_storage+104];
	add.f64 	%fd268, %fd267, %fd266;
	selp.f64 	%fd269, %fd268, %fd266, %p52;
	setp.gt.s32 	%p53, %r4, 384;
	ld.shared.f64 	%fd270, [_ZZN3cub18CUB_300001_SM_10006detail6reduce18DeviceReduceKernelINS2_10policy_hubIdyN4cuda3std3__44plusIdEEE10Policy1000EN6thrust24THRUST_300001_SM_1000_NS10device_ptrIdEEyS9_dNS7_10__identityEEEvT0_PT3_T1_NS0_13GridEvenShareISK_EET2_T4_E12temp_storage+112];
	add.f64 	%fd271, %fd270, %fd269;
	selp.f64 	%fd272, %fd271, %fd269, %p53;
	setp.gt.s32 	%p54, %r4, 416;
	ld.shared.f64 	%fd273, [_ZZN3cub18CUB_300001_SM_10006detail6reduce18DeviceReduceKernelINS2_10policy_hubIdyN4cuda3std3__44plusIdEEE10Policy1000EN6thrust24THRUST_300001_SM_1000_NS10device_ptrIdEEyS9_dNS7_10__identityEEEvT0_PT3_T1_NS0_13GridEvenShareISK_EET2_T4_E12temp_storage+120];
	add.f64 	%fd274, %fd273, %fd272;
	selp.f64 	%fd275, %fd274, %fd272, %p54;
	setp.gt.s32 	%p55, %r4, 448;
	ld.shared.f64 	%fd276, [_ZZN3cub18CUB_300001_SM_10006detail6reduce18DeviceReduceKernelINS2_10policy_hubIdyN4cuda3std3__44plusIdEEE10Policy1000EN6thrust24THRUST_300001_SM_1000_NS10device_ptrIdEEyS9_dNS7_10__identityEEEvT0_PT3_T1_NS0_13GridEvenShareISK_EET2_T4_E12temp_storage+128];
	add.f64 	%fd277, %fd276, %fd275;
	selp.f64 	%fd278, %fd277, %fd275, %p55;
	setp.gt.s32 	%p56, %r4, 480;
	ld.shared.f64 	%fd279, [_ZZN3cub18CUB_300001_SM_10006detail6reduce18DeviceReduceKernelINS2_10policy_hubIdyN4cuda3std3__44plusIdEEE10Policy1000EN6thrust24THRUST_300001_SM_1000_NS10device_ptrIdEEyS9_dNS7_10__identityEEEvT0_PT3_T1_NS0_13GridEvenShareISK_EET2_T4_E12temp_storage+136];
	add.f64 	%fd280, %fd279, %fd278;
	selp.f64 	%fd343, %fd280, %fd278, %p56;
	bra.uni 	$L__BB7_46;
$L__BB7_25:
	cvt.u32.u64 	%r52, %rd4;
	mov.u32 	%r27, %tid.x;
	add.s32 	%r53, %r52, %r27;
	mul.wide.u32 	%rd27, %r53, 8;
	add.s64 	%rd28, %rd2, %rd27;
	ld.global.f64 	%fd41, [%rd28];
	ld.global.f64 	%fd42, [%rd28+4096];
	ld.global.f64 	%fd43, [%rd28+8192];
	ld.global.f64 	%fd44, [%rd28+12288];
	ld.global.f64 	%fd45, [%rd28+16384];
	ld.global.f64 	%fd46, [%rd28+20480];
	ld.global.f64 	%fd47, [%rd28+24576];
	add.f64 	%fd48, %fd41, %fd42;
	add.f64 	%fd49, %fd48, %fd43;
	add.f64 	%fd50, %fd49, %fd44;
	add.f64 	%fd51, %fd50, %fd45;
	add.f64 	%fd52, %fd51, %fd46;
	add.f64 	%fd342, %fd52, %fd47;
	setp.lt.u64 	%p2, %rd5, %rd3;
	@%p2 bra 	$L__BB7_42;
	cvt.u32.u64 	%r55, %rd3;
	cvt.u64.u32 	%rd10, %r27;
	add.s64 	%rd103, %rd4, %rd3;
	cvt.u32.u64 	%r28, %rd1;
	not.b32 	%r57, %r27;
	add.s32 	%r58, %r57, %r28;
	sub.s32 	%r59, %r58, %r55;
	sub.s32 	%r272, %r59, %r52;
	add.s64 	%rd29, %rd103, %rd10;
	shl.b64 	%rd30, %rd29, 3;
	add.s64 	%rd31, %rd30, %rd2;
	add.s64 	%rd102, %rd31, 32768;
	mov.b32 	%r273, 0;
	mov.u64 	%rd104, %rd4;
$L__BB7_27:
	cvt.s64.s32 	%rd16, %r50;
	add.s64 	%rd104, %rd104, %rd16;
	add.s64 	%rd32, %rd1, -3584;
	setp.gt.u64 	%p3, %rd104, %rd32;
	@%p3 bra 	$L__BB7_29;
	mul.lo.s32 	%r61, %r1, 3584;
	cvt.s64.s32 	%rd33, %r61;
	add.s64 	%rd34, %rd104, %rd10;
	shl.b64 	%rd35, %rd34, 3;
	add.s64 	%rd36, %rd2, %rd35;
	ld.global.f64 	%fd53, [%rd36];
	ld.global.f64 	%fd54, [%rd36+4096];
	ld.global.f64 	%fd55, [%rd36+8192];
	ld.global.f64 	%fd56, [%rd36+12288];
	ld.global.f64 	%fd57, [%rd36+16384];
	ld.global.f64 	%fd58, [%rd36+20480];
	ld.global.f64 	%fd59, [%rd36+24576];
	add.f64 	%fd60, %fd342, %fd53;
	add.f64 	%fd61, %fd60, %fd54;
	add.f64 	%fd62, %fd61, %fd55;
	add.f64 	%fd63, %fd62, %fd56;
	add.f64 	%fd64, %fd63, %fd57;
	add.f64 	%fd65, %fd64, %fd58;
	add.f64 	%fd342, %fd65, %fd59;
	sub.s64 	%rd37, %rd1, %rd104;
	setp.lt.u64 	%p4, %rd37, %rd33;
	add.s32 	%r273, %r273, 1;
	add.s64 	%rd103, %rd103, %rd33;
	sub.s32 	%r272, %r272, %r61;
	mul.wide.s32 	%rd38, %r61, 8;
	add.s64 	%rd102, %rd102, %rd38;
	@%p4 bra 	$L__BB7_42;
	bra.uni 	$L__BB7_27;
$L__BB7_29:
	setp.le.u64 	%p5, %rd1, %rd104;
	cvt.u32.u64 	%r62, %rd104;
	cvt.u32.u64 	%r63, %rd1;
	sub.s32 	%r64, %r63, %r62;
	setp.ge.s32 	%p6, %r27, %r64;
	or.pred  	%p7, %p5, %p6;
	@%p7 bra 	$L__BB7_42;
	cvt.u32.u64 	%r66, %rd16;
	cvt.u32.u64 	%r67, %rd4;
	not.b32 	%r68, %r27;
	add.s32 	%r69, %r68, %r28;
	add.s32 	%r70, %r66, %r67;
	sub.s32 	%r71, %r69, %r70;
	mul.lo.s32 	%r72, %r1, %r273;
	mad.lo.s32 	%r73, %r72, -3584, %r71;
	shr.u32 	%r74, %r73, 9;
	add.s32 	%r34, %r74, 1;
	and.b32  	%r35, %r34, 15;
	setp.lt.u32 	%p8, %r73, 7680;
	mov.u32 	%r276, %r27;
	@%p8 bra 	$L__BB7_33;
	shr.u32 	%r75, %r272, 9;
	add.s32 	%r76, %r75, 1;
	and.b32  	%r77, %r76, 16777200;
	neg.s32 	%r274, %r77;
	mov.u32 	%r276, %r27;
$L__BB7_32:
	.pragma "nounroll";
	ld.global.f64 	%fd67, [%rd102+-32768];
	add.f64 	%fd68, %fd342, %fd67;
	ld.global.f64 	%fd69, [%rd102+-28672];
	add.f64 	%fd70, %fd68, %fd69;
	ld.global.f64 	%fd71, [%rd102+-24576];
	add.f64 	%fd72, %fd70, %fd71;
	ld.global.f64 	%fd73, [%rd102+-20480];
	add.f64 	%fd74, %fd72, %fd73;
	ld.global.f64 	%fd75, [%rd102+-16384];
	add.f64 	%fd76, %fd74, %fd75;
	ld.global.f64 	%fd77, [%rd102+-12288];
	add.f64 	%fd78, %fd76, %fd77;
	ld.global.f64 	%fd79, [%rd102+-8192];
	add.f64 	%fd80, %fd78, %fd79;
	ld.global.f64 	%fd81, [%rd102+-4096];
	add.f64 	%fd82, %fd80, %fd81;
	ld.global.f64 	%fd83, [%rd102];
	add.f64 	%fd84, %fd82, %fd83;
	ld.global.f64 	%fd85, [%rd102+4096];
	add.f64 	%fd86, %fd84, %fd85;
	ld.global.f64 	%fd87, [%rd102+8192];
	add.f64 	%fd88, %fd86, %fd87;
	ld.global.f64 	%fd89, [%rd102+12288];
	add.f64 	%fd90, %fd88, %fd89;
	ld.global.f64 	%fd91, [%rd102+16384];
	add.f64 	%fd92, %fd90, %fd91;
	ld.global.f64 	%fd93, [%rd102+20480];
	add.f64 	%fd94, %fd92, %fd93;
	ld.global.f64 	%fd95, [%rd102+24576];
	add.f64 	%fd96, %fd94, %fd95;
	ld.global.f64 	%fd97, [%rd102+28672];
	add.f64 	%fd342, %fd96, %fd97;
	add.s32 	%r276, %r276, 8192;
	add.s32 	%r274, %r274, 16;
	add.s64 	%rd102, %rd102, 65536;
	setp.ne.s32 	%p9, %r274, 0;
	@%p9 bra 	$L__BB7_32;
$L__BB7_33:
	setp.eq.s32 	%p10, %r35, 0;
	@%p10 bra 	$L__BB7_42;
	and.b32  	%r42, %r34, 7;
	setp.lt.u32 	%p11, %r35, 8;
	@%p11 bra 	$L__BB7_36;
	cvt.u64.u32 	%rd39, %r276;
	add.s64 	%rd40, %rd104, %rd39;
	shl.b64 	%rd41, %rd40, 3;
	add.s64 	%rd42, %rd2, %rd41;
	ld.global.f64 	%fd99, [%rd42];
	add.f64 	%fd100, %fd342, %fd99;
	ld.global.f64 	%fd101, [%rd42+4096];
	add.f64 	%fd102, %fd100, %fd101;
	ld.global.f64 	%fd103, [%rd42+8192];
	add.f64 	%fd104, %fd102, %fd103;
	ld.global.f64 	%fd105, [%rd42+12288];
	add.f64 	%fd106, %fd104, %fd105;
	ld.global.f64 	%fd107, [%rd42+16384];
	add.f64 	%fd108, %fd106, %fd107;
	ld.global.f64 	%fd109, [%rd42+20480];
	add.f64 	%fd110, %fd108, %fd109;
	ld.global.f64 	%fd111, [%rd42+24576];
	add.f64 	%fd112, %fd110, %fd111;
	ld.global.f64 	%fd113, [%rd42+28672];
	add.f64 	%fd342, %fd112, %fd113;
	add.s32 	%r276, %r276, 4096;
$L__BB7_36:
	setp.eq.s32 	%p12, %r42, 0;
	@%p12 bra 	$L__BB7_42;
	setp.lt.u32 	%p13, %r42, 4;
	@%p13 bra 	$L__BB7_39;
	cvt.u64.u32 	%rd43, %r276;
	add.s64 	%rd44, %rd104, %rd43;
	shl.b64 	%rd45, %rd44, 3;
	add.s64 	%rd46, %rd2, %rd45;
	ld.global.f64 	%fd115, [%rd46];
	add.f64 	%fd116, %fd342, %fd115;
	ld.global.f64 	%fd117, [%rd46+4096];
	add.f64 	%fd118, %fd116, %fd117;
	ld.global.f64 	%fd119, [%rd46+8192];
	add.f64 	%fd120, %fd118, %fd119;
	ld.global.f64 	%fd121, [%rd46+12288];
	add.f64 	%fd342, %fd120, %fd121;
	add.s32 	%r276, %r276, 2048;
$L__BB7_39:
	and.b32  	%r78, %r34, 3;
	setp.eq.s32 	%p14, %r78, 0;
	@%p14 bra 	$L__BB7_42;
	cvt.u64.u32 	%rd47, %r276;
	add.s64 	%rd48, %rd47, %rd103;
	shl.b64 	%rd49, %rd48, 3;
	add.s64 	%rd106, %rd2, %rd49;
	cvt.u16.u32 	%rs1, %r272;
	shr.u16 	%rs2, %rs1, 9;
	add.s16 	%rs3, %rs2, 1;
	cvt.u32.u16 	%r79, %rs3;
	and.b32  	%r80, %r79, 3;
	neg.s32 	%r279, %r80;
$L__BB7_41:
	.pragma "nounroll";
	ld.global.f64 	%fd122, [%rd106];
	add.f64 	%fd342, %fd342, %fd122;
	add.s64 	%rd106, %rd106, 4096;
	add.s32 	%r279, %r279, 1;
	setp.ne.s32 	%p15, %r279, 0;
	@%p15 bra 	$L__BB7_41;
$L__BB7_42:
	// begin inline asm
	mov.u32 %r81, %laneid;
	// end inline asm
	mov.b64 	%rd50, %fd342;
	mov.b64 	{%r83, %r88}, %rd50;
	mov.b32 	%r89, 1;
	mov.b32 	%r130, 31;
	mov.b32 	%r131, -1;
	// begin inline asm
	shfl.sync.down.b32 %r82, %r83, %r89, %r130, %r131;
	// end inline asm
	// begin inline asm
	shfl.sync.down.b32 %r87, %r88, %r89, %r130, %r131;
	// end inline asm
	mov.b64 	%rd51, {%r82, %r87};
	mov.b64 	%fd123, %rd51;
	setp.gt.s32 	%p16, %r81, 30;
	add.f64 	%fd124, %fd342, %fd123;
	selp.f64 	%fd125, %fd342, %fd124, %p16;
	mov.b64 	%rd52, %fd125;
	mov.b64 	{%r93, %r98}, %rd52;
	mov.b32 	%r99, 2;
	// begin inline asm
	shfl.sync.down.b32 %r92, %r93, %r99, %r130, %r131;
	// end inline asm
	// begin inline asm
	shfl.sync.down.b32 %r97, %r98, %r99, %r130, %r131;
	// end inline asm
	mov.b64 	%rd53, {%r92, %r97};
	mov.b64 	%fd126, %rd53;
	setp.gt.s32 	%p17, %r81, 29;
	add.f64 	%fd127, %fd125, %fd126;
	selp.f64 	%fd128, %fd125, %fd127, %p17;
	mov.b64 	%rd54, %fd128;
	mov.b64 	{%r103, %r108}, %rd54;
	mov.b32 	%r109, 4;
	// begin inline asm
	shfl.sync.down.b32 %r102, %r103, %r109, %r130, %r131;
	// end inline asm
	// begin inline asm
	shfl.sync.down.b32 %r107, %r108, %r109, %r130, %r131;
	// end inline asm
	mov.b64 	%rd55, {%r102, %r107};
	mov.b64 	%fd129, %rd55;
	setp.gt.s32 	%p18, %r81, 27;
	add.f64 	%fd130, %fd128, %fd129;
	selp.f64 	%fd131, %fd128, %fd130, %p18;
	mov.b64 	%rd56, %fd131;
	mov.b64 	{%r113, %r118}, %rd56;
	mov.b32 	%r119, 8;
	// begin inline asm
	shfl.sync.down.b32 %r112, %r113, %r119, %r130, %r131;
	// end inline asm
	// begin inline asm
	shfl.sync.down.b32 %r117, %r118, %r119, %r130, %r131;
	// end inline asm
	mov.b64 	%rd57, {%r112, %r117};
	mov.b64 	%fd132, %rd57;
	setp.gt.s32 	%p19, %r81, 23;
	add.f64 	%fd133, %fd131, %fd132;
	selp.f64 	%fd134, %fd131, %fd133, %p19;
	mov.b64 	%rd58, %fd134;
	mov.b64 	{%r123, %r128}, %rd58;
	mov.b32 	%r129, 16;
	// begin inline asm
	shfl.sync.down.b32 %r122, %r123, %r129, %r130, %r131;
	// end inline asm
	// begin inline asm
	shfl.sync.down.b32 %r127, %r128, %r129, %r130, %r131;
	// end inline asm
	mov.b64 	%rd59, {%r122, %r127};
	mov.b64 	%fd135, %rd59;
	setp.gt.s32 	%p20, %r81, 15;
	add.f64 	%fd37, %fd134, %fd135;
	selp.f64 	%fd343, %fd134, %fd37, %p20;
	setp.ne.s32 	%p21, %r81, 0;
	@%p21 bra 	$L__BB7_44;
	shr.u32 	%r132, %r27, 2;
	and.b32  	%r133, %r132, 248;
	mov.u32 	%r134, _ZZN3cub18CUB_300001_SM_10006detail6reduce18DeviceReduceKernelINS2_10policy_hubIdyN4cuda3std3__44plusIdEEE10Policy1000EN6thrust24THRUST_300001_SM_1000_NS10device_ptrIdEEyS9_dNS7_10__identityEEEvT0_PT3_T1_NS0_13GridEvenShareISK_EET2_T4_E12temp_storage;
	add.s32 	%r135, %r134, %r133;
	st.shared.f64 	[%r135+16], %fd37;
$L__BB7_44:
	bar.sync 	0;
	setp.ne.s32 	%p22, %r27, 0;
	@%p22 bra 	$L__BB7_46;
	ld.shared.f64 	%fd136, [_ZZN3cub18CUB_300001_SM_10006detail6reduce18DeviceReduceKernelINS2_10policy_hubIdyN4cuda3std3__44plusIdEEE10Policy1000EN6thrust24THRUST_300001_SM_1000_NS10device_ptrIdEEyS9_dNS7_10__identityEEEvT0_PT3_T1_NS0_13GridEvenShareISK_EET2_T4_E12temp_storage+24];
	add.f64 	%fd137, %fd343, %fd136;
	ld.shared.f64 	%fd138, [_ZZN3cub18CUB_300001_SM_10006detail6reduce18DeviceReduceKernelINS2_10policy_hubIdyN4cuda3std3__44plusIdEEE10Policy1000EN6thrust24THRUST_300001_SM_1000_NS10device_ptrIdEEyS9_dNS7_10__identityEEEvT0_PT3_T1_NS0_13GridEvenShareISK_EET2_T4_E12temp_storage+32];
	add.f64 	%fd139, %fd137, %fd138;
	ld.shared.f64 	%fd140, [_ZZN3cub18CUB_300001_SM_10006detail6reduce18DeviceReduceKernelINS2_10policy_hubIdyN4cuda3std3__44plusIdEEE10Policy1000EN6thrust24THRUST_300001_SM_1000_NS10device_ptrIdEEyS9_dNS7_10__identityEEEvT0_PT3_T1_NS0_13GridEvenShareISK_EET2_T4_E12temp_storage+40];
	add.f64 	%fd141, %fd139, %fd140;
	ld.shared.f64 	%fd142, [_ZZN3cub18CUB_300001_SM_10006detail6reduce18DeviceReduceKernelINS2_10policy_hubIdyN4cuda3std3__44plusIdEEE10Policy1000EN6thrust24THRUST_300001_SM_1000_NS10device_ptrIdEEyS9_dNS7_10__identityEEEvT0_PT3_T1_NS0_13GridEvenShareISK_EET2_T4_E12temp_storage+48];
	add.f64 	%fd143, %fd141, %fd142;
	ld.shared.f64 	%fd144, [_ZZN3cub18CUB_300001_SM_10006detail6reduce18DeviceReduceKernelINS2_10policy_hubIdyN4cuda3std3__44plusIdEEE10Policy1000EN6thrust24THRUST_300001_SM_1000_NS10device_ptrIdEEyS9_dNS7_10__identityEEEvT0_PT3_T1_NS0_13GridEvenShareISK_EET2_T4_E12temp_storage+56];
	add.f64 	%fd145, %fd143, %fd144;
	ld.shared.f64 	%fd146, [_ZZN3cub18CUB_300001_SM_10006detail6reduce18DeviceReduceKernelINS2_10policy_hubIdyN4cuda3std3__44plusIdEEE10Policy1000EN6thrust24THRUST_300001_SM_1000_NS10device_ptrIdEEyS9_dNS7_10__identityEEEvT0_PT3_T1_NS0_13GridEvenShareISK_EET2_T4_E12temp_storage+64];
	add.f64 	%fd147, %fd145, %fd146;
	ld.shared.f64 	%fd148, [_ZZN3cub18CUB_300001_SM_10006detail6reduce18DeviceReduceKernelINS2_10policy_hubIdyN4cuda3std3__44plusIdEEE10Policy1000EN6thrust24THRUST_300001_SM_1000_NS10device_ptrIdEEyS9_dNS7_10__identityEEEvT0_PT3_T1_NS0_13GridEvenShareISK_EET2_T4_E12temp_storage+72];
	add.f64 	%fd149, %fd147, %fd148;
	ld.shared.f64 	%fd150, [_ZZN3cub18CUB_300001_SM_10006detail6reduce18DeviceReduceKernelINS2_10policy_hubIdyN4cuda3std3__44plusIdEEE10Policy1000EN6thrust24THRUST_300001_SM_1000_NS10device_ptrIdEEyS9_dNS7_10__identityEEEvT0_PT3_T1_NS0_13GridEvenShareISK_EET2_T4_E12temp_storage+80];
	add.f64 	%fd151, %fd149, %fd150;
	ld.shared.f64 	%fd152, [_ZZN3cub18CUB_300001_SM_10006detail6reduce18DeviceReduceKernelINS2_10policy_hubIdyN4cuda3std3__44plusIdEEE10Policy1000EN6thrust24THRUST_300001_SM_1000_NS10device_ptrIdEEyS9_dNS7_10__identityEEEvT0_PT3_T1_NS0_13GridEvenShareISK_EET2_T4_E12temp_storage+88];
	add.f64 	%fd153, %fd151, %fd152;
	ld.shared.f64 	%fd154, [_ZZN3cub18CUB_300001_SM_10006detail6reduce18DeviceReduceKernelINS2_10policy_hubIdyN4cuda3std3__44plusIdEEE10Policy1000EN6thrust24THRUST_300001_SM_1000_NS10device_ptrIdEEyS9_dNS7_10__identityEEEvT0_PT3_T1_NS0_13GridEvenShareISK_EET2_T4_E12temp_storage+96];
	add.f64 	%fd155, %fd153, %fd154;
	ld.shared.f64 	%fd156, [_ZZN3cub18CUB_300001_SM_10006detail6reduce18DeviceReduceKernelINS2_10policy_hubIdyN4cuda3std3__44plusIdEEE10Policy1000EN6thrust24THRUST_300001_SM_1000_NS10device_ptrIdEEyS9_dNS7_10__identityEEEvT0_PT3_T1_NS0_13GridEvenShareISK_EET2_T4_E12temp_storage+104];
	add.f64 	%fd157, %fd155, %fd156;
	ld.shared.f64 	%fd158, [_ZZN3cub18CUB_300001_SM_10006detail6reduce18DeviceReduceKernelINS2_10policy_hubIdyN4cuda3std3__44plusIdEEE10Policy1000EN6thrust24THRUST_300001_SM_1000_NS10device_ptrIdEEyS9_dNS7_10__identityEEEvT0_PT3_T1_NS0_13GridEvenShareISK_EET2_T4_E12temp_storage+112];
	add.f64 	%fd159, %fd157, %fd158;
	ld.shared.f64 	%fd160, [_ZZN3cub18CUB_300001_SM_10006detail6reduce18DeviceReduceKernelINS2_10policy_hubIdyN4cuda3std3__44plusIdEEE10Policy1000EN6thrust24THRUST_300001_SM_1000_NS10device_ptrIdEEyS9_dNS7_10__identityEEEvT0_PT3_T1_NS0_13GridEvenShareISK_EET2_T4_E12temp_storage+120];
	add.f64 	%fd161, %fd159, %fd160;
	ld.shared.f64 	%fd162, [_ZZN3cub18CUB_300001_SM_10006detail6reduce18DeviceReduceKernelINS2_10policy_hubIdyN4cuda3std3__44plusIdEEE10Policy1000EN6thrust24THRUST_300001_SM_1000_NS10device_ptrIdEEyS9_dNS7_10__identityEEEvT0_PT3_T1_NS0_13GridEvenShareISK_EET2_T4_E12temp_storage+128];
	add.f64 	%fd163, %fd161, %fd162;
	ld.shared.f64 	%fd164, [_ZZN3cub18CUB_300001_SM_10006detail6reduce18DeviceReduceKernelINS2_10policy_hubIdyN4cuda3std3__44plusIdEEE10Policy1000EN6thrust24THRUST_300001_SM_1000_NS10device_ptrIdEEyS9_dNS7_10__identityEEEvT0_PT3_T1_NS0_13GridEvenShareISK_EET2_T4_E12temp_storage+136];
	add.f64 	%fd343, %fd163, %fd164;
$L__BB7_46:
	mov.u32 	%r263, %tid.x;
	setp.ne.s32 	%p64, %r263, 0;
	@%p64 bra 	$L__BB7_48;
	ld.param.u64 	%rd100, [_ZN3cub18CUB_300001_SM_10006detail6reduce18DeviceReduceKernelINS2_10policy_hubIdyN4cuda3std3__44plusIdEEE10Policy1000EN6thrust24THRUST_300001_SM_1000_NS10device_ptrIdEEyS9_dNS7_10__identityEEEvT0_PT3_T1_NS0_13GridEvenShareISK_EET2_T4__param_1];
	cvta.to.global.u64 	%rd97, %rd100;
	mul.wide.u32 	%rd98, %r2, 8;
	add.s64 	%rd99, %rd97, %rd98;
	st.global.f64 	[%rd99], %fd343;
$L__BB7_48:
	ret;

}
	// .globl	_ZN3cub18CUB_300001_SM_10006detail6reduce28DeviceReduceSingleTileKernelINS2_10policy_hubIdyN4cuda3std3__44plusIdEEE10Policy1000EPdSC_iS9_ddNS7_10__identityEEEvT0_T1_T2_T3_T4_T6_
.visible .entry _ZN3cub18CUB_300001_SM_10006detail6reduce28DeviceReduceSingleTileKernelINS2_10policy_hubIdyN4cuda3std3__44plusIdEEE10Policy1000EPdSC_iS9_ddNS7_10__identityEEEvT0_T1_T2_T3_T4_T6_(
	.param .u64 .ptr .align 1 _ZN3cub18CUB_300001_SM_10006detail6reduce28DeviceReduceSingleTileKernelINS2_10policy_hubIdyN4cuda3std3__44plusIdEEE10Policy1000EPdSC_iS9_ddNS7_10__identityEEEvT0_T1_T2_T3_T4_T6__param_0,
	.param .u64 .ptr .align 1 _ZN3cub18CUB_300001_SM_10006detail6reduce28DeviceReduceSingleTileKernelINS2_10policy_hubIdyN4cuda3std3__44plusIdEEE10Policy1000EPdSC_iS9_ddNS7_10__identityEEEvT0_T1_T2_T3_T4_T6__param_1,
	.param .u32 _ZN3cub18CUB_300001_SM_10006detail6reduce28DeviceReduceSingleTileKernelINS2_10policy_hubIdyN4cuda3std3__44plusIdEEE10Policy1000EPdSC_iS9_ddNS7_10__identityEEEvT0_T1_T2_T3_T4_T6__param_2,
	.param .align 1 .b8 _ZN3cub18CUB_300001_SM_10006detail6reduce28DeviceReduceSingleTileKernelINS2_10policy_hubIdyN4cuda3std3__44plusIdEEE10Policy1000EPdSC_iS9_ddNS7_10__identityEEEvT0_T1_T2_T3_T4_T6__param_3[1],
	.param .f64 _ZN3cub18CUB_300001_SM_10006detail6reduce28DeviceReduceSingleTileKernelINS2_10policy_hubIdyN4cuda3std3__44plusIdEEE10Policy1000EPdSC_iS9_ddNS7_10__identityEEEvT0_T1_T2_T3_T4_T6__param_4,
	.param .align 1 .b8 _ZN3cub18CUB_300001_SM_10006detail6reduce28DeviceReduceSingleTileKernelINS2_10policy_hubIdyN4cuda3std3__44plusIdEEE10Policy1000EPdSC_iS9_ddNS7_10__identityEEEvT0_T1_T2_T3_T4_T6__param_5[1]
)
.maxntid 512
.minnctapersm 1
{
	.reg .pred 	%p<58>;
	.reg .b32 	%r<238>;
	.reg .b64 	%rd<104>;
	.reg .b64 	%fd<232>;
	// demoted variable
	.shared .align 8 .b8 _ZZN3cub18CUB_300001_SM_10006detail6reduce28DeviceReduceSingleTileKernelINS2_10policy_hubIdyN4cuda3std3__44plusIdEEE10Policy1000EPdSC_iS9_ddNS7_10__identityEEEvT0_T1_T2_T3_T4_T6_E12temp_storage[152];
	ld.param.u64 	%rd8, [_ZN3cub18CUB_300001_SM_10006detail6reduce28DeviceReduceSingleTileKernelINS2_10policy_hubIdyN4cuda3std3__44plusIdEEE10Policy1000EPdSC_iS9_ddNS7_10__identityEEEvT0_T1_T2_T3_T4_T6__param_0];
	ld.param.u64 	%rd9, [_ZN3cub18CUB_300001_SM_10006detail6reduce28DeviceReduceSingleTileKernelINS2_10policy_hubIdyN4cuda3std3__44plusIdEEE10Policy1000EPdSC_iS9_ddNS7_10__identityEEEvT0_T1_T2_T3_T4_T6__param_1];
	ld.param.u32 	%r34, [_ZN3cub18CUB_300001_SM_10006detail6reduce28DeviceReduceSingleTileKernelINS2_10policy_hubIdyN4cuda3std3__44plusIdEEE10Policy1000EPdSC_iS9_ddNS7_10__identityEEEvT0_T1_T2_T3_T4_T6__param_2];
	ld.param.f64 	%fd30, [_ZN3cub18CUB_300001_SM_10006detail6reduce28DeviceReduceSingleTileKernelINS2_10policy_hubIdyN4cuda3std3__44plusIdEEE10Policy1000EPdSC_iS9_ddNS7_10__identityEEEvT0_T1_T2_T3_T4_T6__param_4];
	cvta.to.global.u64 	%rd1, %rd9;
	setp.ne.s32 	%p1, %r34, 0;
	@%p1 bra 	$L__BB8_3;
	mov.u32 	%r224, %tid.x;
	setp.ne.s32 	%p57, %r224, 0;
	@%p57 bra 	$L__BB8_39;
	st.global.f64 	[%rd1], %fd30;
	bra.uni 	$L__BB8_39;
$L__BB8_3:
	setp.gt.s32 	%p2, %r34, 3583;
	@%p2 bra 	$L__BB8_21;
	mov.u32 	%r1, %tid.x;
	setp.ge.s32 	%p19, %r1, %r34;
	mov.f64 	%fd223, 0d0000000000000000;
	mov.u32 	%r228, %r1;
	@%p19 bra 	$L__BB8_6;
	mul.wide.u32 	%rd69, %r1, 8;
	add.s64 	%rd68, %rd8, %rd69;
	// begin inline asm
	ld.global.nc.u64 %rd67, [%rd68];
	// end inline asm
	mov.b64 	%fd223, %rd67;
	add.s32 	%r228, %r1, 512;
$L__BB8_6:
	setp.ge.s32 	%p20, %r228, %r34;
	@%p20 bra 	$L__BB8_12;
	not.b32 	%r100, %r228;
	add.s32 	%r4, %r34, %r100;
	and.b32  	%r101, %r4, 1536;
	setp.eq.s32 	%p21, %r101, 1536;
	@%p21 bra 	$L__BB8_10;
	mul.wide.u32 	%rd70, %r228, 8;
	add.s64 	%rd102, %rd8, %rd70;
	shr.u32 	%r102, %r4, 9;
	add.s32 	%r103, %r102, 1;
	and.b32  	%r104, %r103, 3;
	neg.s32 	%r226, %r104;
$L__BB8_9:
	.pragma "nounroll";
	// begin inline asm
	ld.global.nc.u64 %rd71, [%rd102];
	// end inline asm
	mov.b64 	%fd109, %rd71;
	add.f64 	%fd223, %fd223, %fd109;
	add.s32 	%r228, %r228, 512;
	add.s64 	%rd102, %rd102, 4096;
	add.s32 	%r226, %r226, 1;
	setp.ne.s32 	%p22, %r226, 0;
	@%p22 bra 	$L__BB8_9;
$L__BB8_10:
	setp.lt.u32 	%p23, %r4, 1536;
	@%p23 bra 	$L__BB8_12;
$L__BB8_11:
	mul.wide.s32 	%rd81, %r228, 8;
	add.s64 	%rd74, %rd8, %rd81;
	// begin inline asm
	ld.global.nc.u64 %rd73, [%rd74];
	// end inline asm
	mov.b64 	%fd110, %rd73;
	add.f64 	%fd111, %fd223, %fd110;
	add.s64 	%rd76, %rd74, 4096;
	// begin inline asm
	ld.global.nc.u64 %rd75, [%rd76];
	// end inline asm
	mov.b64 	%fd112, %rd75;
	add.f64 	%fd113, %fd111, %fd112;
	add.s64 	%rd78, %rd74, 8192;
	// begin inline asm
	ld.global.nc.u64 %rd77, [%rd78];
	// end inline asm
	mov.b64 	%fd114, %rd77;
	add.f64 	%fd115, %fd113, %fd114;
	add.s64 	%rd80, %rd74, 12288;
	// begin inline asm
	ld.global.nc.u64 %rd79, [%rd80];
	// end inline asm
	mov.b64 	%fd116, %rd79;
	add.f64 	%fd223, %fd115, %fd116;
	add.s32 	%r228, %r228, 2048;
	setp.lt.s32 	%p24, %r228, %r34;
	@%p24 bra 	$L__BB8_11;
$L__BB8_12:
	setp.lt.s32 	%p25, %r34, 512;
	@%p25 bra 	$L__BB8_17;
	// begin inline asm
	mov.u32 %r168, %laneid;
	// end inline asm
	mov.b64 	%rd92, %fd223;
	mov.b64 	{%r170, %r175}, %rd92;
	mov.b32 	%r176, 1;
	mov.b32 	%r217, 31;
	mov.b32 	%r218, -1;
	// begin inline asm
	shfl.sync.down.b32 %r169, %r170, %r176, %r217, %r218;
	// end inline asm
	// begin inline asm
	shfl.sync.down.b32 %r174, %r175, %r176, %r217, %r218;
	// end inline asm
	mov.b64 	%rd93, {%r169, %r174};
	mov.b64 	%fd175, %rd93;
	setp.gt.s32 	%p49, %r168, 30;
	add.f64 	%fd176, %fd223, %fd175;
	selp.f64 	%fd177, %fd223, %fd176, %p49;
	mov.b64 	%rd94, %fd177;
	mov.b64 	{%r180, %r185}, %rd94;
	mov.b32 	%r186, 2;
	// begin inline asm
	shfl.sync.down.b32 %r179, %r180, %r186, %r217, %r218;
	// end inline asm
	// begin inline asm
	shfl.sync.down.b32 %r184, %r185, %r186, %r217, %r218;
	// end inline asm
	mov.b64 	%rd95, {%r179, %r184};
	mov.b64 	%fd178, %rd95;
	setp.gt.s32 	%p50, %r168, 29;
	add.f64 	%fd179, %fd177, %fd178;
	selp.f64 	%fd180, %fd177, %fd179, %p50;
	mov.b64 	%rd96, %fd180;
	mov.b64 	{%r190, %r195}, %rd96;
	mov.b32 	%r196, 4;
	// begin inline asm
	shfl.sync.down.b32 %r189, %r190, %r196, %r217, %r218;
	// end inline asm
	// begin inline asm
	shfl.sync.down.b32 %r194, %r195, %r196, %r217, %r218;
	// end inline asm
	mov.b64 	%rd97, {%r189, %r194};
	mov.b64 	%fd181, %rd97;
	setp.gt.s32 	%p51, %r168, 27;
	add.f64 	%fd182, %fd180, %fd181;
	selp.f64 	%fd183, %fd180, %fd182, %p51;
	mov.b64 	%rd98, %fd183;
	mov.b64 	{%r200, %r205}, %rd98;
	mov.b32 	%r206, 8;
	// begin inline asm
	shfl.sync.down.b32 %r199, %r200, %r206, %r217, %r218;
	// end inline asm
	// begin inline asm
	shfl.sync.down.b32 %r204, %r205, %r206, %r217, %r218;
	// end inline asm
	mov.b64 	%rd99, {%r199, %r204};
	mov.b64 	%fd184, %rd99;
	setp.gt.s32 	%p52, %r168, 23;
	add.f64 	%fd185, %fd183, %fd184;
	selp.f64 	%fd186, %fd183, %fd185, %p52;
	mov.b64 	%rd100, %fd186;
	mov.b64 	{%r210, %r215}, %rd100;
	mov.b32 	%r216, 16;
	// begin inline asm
	shfl.sync.down.b32 %r209, %r210, %r216, %r217, %r218;
	// end inline asm
	// begin inline asm
	shfl.sync.down.b32 %r214, %r215, %r216, %r217, %r218;
	// end inline asm
	mov.b64 	%rd101, {%r209, %r214};
	mov.b64 	%fd187, %rd101;
	setp.gt.s32 	%p53, %r168, 15;
	add.f64 	%fd10, %fd186, %fd187;
	selp.f64 	%fd231, %fd186, %fd10, %p53;
	setp.ne.s32 	%p54, %r168, 0;
	@%p54 bra 	$L__BB8_15;
	shr.u32 	%r219, %r1, 2;
	and.b32  	%r220, %r219, 248;
	mov.u32 	%r221, _ZZN3cub18CUB_300001_SM_10006detail6reduce28DeviceReduceSingleTileKernelINS2_10policy_hubIdyN4cuda3std3__44plusIdEEE10Policy1000EPdSC_iS9_ddNS7_10__identityEEEvT0_T1_T2_T3_T4_T6_E12temp_storage;
	add.s32 	%r222, %r221, %r220;
	st.shared.f64 	[%r222+16], %fd10;
$L__BB8_15:
	bar.sync 	0;
	setp.ne.s32 	%p55, %r1, 0;
	@%p55 bra 	$L__BB8_37;
	ld.shared.f64 	%fd188, [_ZZN3cub18CUB_300001_SM_10006detail6reduce28DeviceReduceSingleTileKernelINS2_10policy_hubIdyN4cuda3std3__44plusIdEEE10Policy1000EPdSC_iS9_ddNS7_10__identityEEEvT0_T1_T2_T3_T4_T6_E12temp_storage+24];
	add.f64 	%fd189, %fd231, %fd188;
	ld.shared.f64 	%fd190, [_ZZN3cub18CUB_300001_SM_10006detail6reduce28DeviceReduceSingleTileKernelINS2_10policy_hubIdyN4cuda3std3__44plusIdEEE10Policy1000EPdSC_iS9_ddNS7_10__identityEEEvT0_T1_T2_T3_T4_T6_E12temp_storage+32];
	add.f64 	%fd191, %fd189, %fd190;
	ld.shared.f64 	%fd192, [_ZZN3cub18CUB_300001_SM_10006detail6reduce28DeviceReduceSingleTileKernelINS2_10policy_hubIdyN4cuda3std3__44plusIdEEE10Policy1000EPdSC_iS9_ddNS7_10__identityEEEvT0_T1_T2_T3_T4_T6_E12temp_storage+40];
	add.f64 	%fd193, %fd191, %fd192;
	ld.shared.f64 	%fd194, [_ZZN3cub18CUB_300001_SM_10006detail6reduce28DeviceReduceSingleTileKernelINS2_10policy_hubIdyN4cuda3std3__44plusIdEEE10Policy1000EPdSC_iS9_ddNS7_10__identityEEEvT0_T1_T2_T3_T4_T6_E12temp_storage+48];
	add.f64 	%fd195, %fd193, %fd194;
	ld.shared.f64 	%fd196, [_ZZN3cub18CUB_300001_SM_10006detail6reduce28DeviceReduceSingleTileKernelINS2_10policy_hubIdyN4cuda3std3__44plusIdEEE10Policy1000EPdSC_iS9_ddNS7_10__identityEEEvT0_T1_T2_T3_T4_T6_E12temp_storage+56];
	add.f64 	%fd197, %fd195, %fd196;
	ld.shared.f64 	%fd198, [_ZZN3cub18CUB_300001_SM_10006detail6reduce28DeviceReduceSingleTileKernelINS2_10policy_hubIdyN4cuda3std3__44plusIdEEE10Policy1000EPdSC_iS9_ddNS7_10__identityEEEvT0_T1_T2_T3_T4_T6_E12temp_storage+64];
	add.f64 	%fd199, %fd197, %fd198;
	ld.shared.f64 	%fd200, [_ZZN3cub18CUB_300001_SM_10006detail6reduce28DeviceReduceSingleTileKernelINS2_10policy_hubIdyN4cuda3std3__44plusIdEEE10Policy1000EPdSC_iS9_ddNS7_10__identityEEEvT0_T1_T2_T3_T4_T6_E12temp_storage+72];
	add.f64 	%fd201, %fd199, %fd200;
	ld.shared.f64 	%fd202, [_ZZN3cub18CUB_300001_SM_10006detail6reduce28DeviceReduceSingleTileKernelINS2_10policy_hubIdyN4cuda3std3__44plusIdEEE10Policy1000EPdSC_iS9_ddNS7_10__identityEEEvT0_T1_T2_T3_T4_T6_E12temp_storage+80];
	add.f64 	%fd203, %fd201, %fd202;
	ld.shared.f64 	%fd204, [_ZZN3cub18CUB_300001_SM_10006detail6reduce28DeviceReduceSingleTileKernelINS2_10policy_hubIdyN4cuda3std3__44plusIdEEE10Policy1000EPdSC_iS9_ddNS7_10__identityEEEvT0_T1_T2_T3_T4_T6_E12temp_storage+88];
	add.f64 	%fd205, %fd203, %fd204;
	ld.shared.f64 	%fd206, [_ZZN3cub18CUB_300001_SM_10006detail6reduce28DeviceReduceSingleTileKernelINS2_10policy_hubIdyN4cuda3std3__44plusIdEEE10Policy1000EPdSC_iS9_ddNS7_10__identityEEEvT0_T1_T2_T3_T4_T6_E12temp_storage+96];
	add.f64 	%fd207, %fd205, %fd206;
	ld.shared.f64 	%fd208, [_ZZN3cub18CUB_300001_SM_10006detail6reduce28DeviceReduceSingleTileKernelINS2_10policy_hubIdyN4cuda3std3__44plusIdEEE10Policy1000EPdSC_iS9_ddNS7_10__identityEEEvT0_T1_T2_T3_T4_T6_E12temp_storage+104];
	add.f64 	%fd209, %fd207, %fd208;
	ld.shared.f64 	%fd210, [_ZZN3cub18CUB_300001_SM_10006detail6reduce28DeviceReduceSingleTileKernelINS2_10policy_hubIdyN4cuda3std3__44plusIdEEE10Policy1000EPdSC_iS9_ddNS7_10__identityEEEvT0_T1_T2_T3_T4_T6_E12temp_storage+112];
	add.f64 	%fd211, %fd209, %fd210;
	ld.shared.f64 	%fd212, [_ZZN3cub18CUB_300001_SM_10006detail6reduce28DeviceReduceSingleTileKernelINS2_10policy_hubIdyN4cuda3std3__44plusIdEEE10Policy1000EPdSC_iS9_ddNS7_10__identityEEEvT0_T1_T2_T3_T4_T6_E12temp_storage+120];
	add.f64 	%fd213, %fd211, %fd212;
	ld.shared.f64 	%fd214, [_ZZN3cub18CUB_300001_SM_10006detail6reduce28DeviceReduceSingleTileKernelINS2_10policy_hubIdyN4cuda3std3__44plusIdEEE10Policy1000EPdSC_iS9_ddNS7_10__identityEEEvT0_T1_T2_T3_T4_T6_E12temp_storage+128];
	add.f64 	%fd215, %fd213, %fd214;
	ld.shared.f64 	%fd216, [_ZZN3cub18CUB_300001_SM_10006detail6reduce28DeviceReduceSingleTileKernelINS2_10policy_hubIdyN4cuda3std3__44plusIdEEE10Policy1000EPdSC_iS9_ddNS7_10__identityEEEvT0_T1_T2_T3_T4_T6_E12temp_storage+136];
	add.f64 	%fd231, %fd215, %fd216;
	bra.uni 	$L__BB8_37;
$L__BB8_17:
	// begin inline asm
	mov.u32 %r105, %laneid;
	// end inline asm
	and.b32  	%r156, %r1, 992;
	add.s32 	%r157, %r156, 32;
	setp.gt.s32 	%p26, %r157, %r34;
	not.b32 	%r158, %r156;
	add.s32 	%r159, %r34, %r158;
	selp.b32 	%r154, %r159, 31, %p26;
	mov.b64 	%rd82, %fd223;
	mov.b64 	{%r107, %r112}, %rd82;
	mov.b32 	%r113, 1;
	mov.b32 	%r155, -1;
	// begin inline asm
	shfl.sync.down.b32 %r106, %r107, %r113, %r154, %r155;
	// end inline asm
	// begin inline asm
	shfl.sync.down.b32 %r111, %r112, %r113, %r154, %r155;
	// end inline asm
	mov.b64 	%rd83, {%r106, %r111};
	mov.b64 	%fd117, %rd83;
	setp.lt.s32 	%p27, %r105, %r154;
	add.f64 	%fd118, %fd223, %fd117;
	selp.f64 	%fd119, %fd118, %fd223, %p27;
	mov.b64 	%rd84, %fd119;
	mov.b64 	{%r117, %r122}, %rd84;
	mov.b32 	%r123, 2;
	// begin inline asm
	shfl.sync.down.b32 %r116, %r117, %r123, %r154, %r155;
	// end inline asm
	// begin inline asm
	shfl.sync.down.b32 %r121, %r122, %r123, %r154, %r155;
	// end inline asm
	mov.b64 	%rd85, {%r116, %r121};
	mov.b64 	%fd120, %rd85;
	add.s32 	%r160, %r105, 2;
	setp.gt.s32 	%p28, %r160, %r154;
	add.f64 	%fd121, %fd119, %fd120;
	selp.f64 	%fd122, %fd119, %fd121, %p28;
	mov.b64 	%rd86, %fd122;
	mov.b64 	{%r127, %r132}, %rd86;
	mov.b32 	%r133, 4;
	// begin inline asm
	shfl.sync.down.b32 %r126, %r127, %r133, %r154, %r155;
	// end inline asm
	// begin inline asm
	shfl.sync.down.b32 %r131, %r132, %r133, %r154, %r155;
	// end inline asm
	mov.b64 	%rd87, {%r126, %r131};
	mov.b64 	%fd123, %rd87;
	add.s32 	%r161, %r105, 4;
	setp.gt.s32 	%p29, %r161, %r154;
	add.f64 	%fd124, %fd122, %fd123;
	selp.f64 	%fd125, %fd122, %fd124, %p29;
	mov.b64 	%rd88, %fd125;
	mov.b64 	{%r137, %r142}, %rd88;
	mov.b32 	%r143, 8;
	// begin inline asm
	shfl.sync.down.b32 %r136, %r137, %r143, %r154, %r155;
	// end inline asm
	// begin inline asm
	shfl.sync.down.b32 %r141, %r142, %r143, %r154, %r155;
	// end inline asm
	mov.b64 	%rd89, {%r136, %r141};
	mov.b64 	%fd126, %rd89;
	add.s32 	%r162, %r105, 8;
	setp.gt.s32 	%p30, %r162, %r154;
	add.f64 	%fd127, %fd125, %fd126;
	selp.f64 	%fd128, %fd125, %fd127, %p30;
	mov.b64 	%rd90, %fd128;
	mov.b64 	{%r147, %r152}, %rd90;
	mov.b32 	%r153, 16;
	// begin inline asm
	shfl.sync.down.b32 %r146, %r147, %r153, %r154, %r155;
	// end inline asm
	// begin inline asm
	shfl.sync.down.b32 %r151, %r152, %r153, %r154, %r155;
	// end inline asm
	mov.b64 	%rd91, {%r146, %r151};
	mov.b64 	%fd129, %rd91;
	add.s32 	%r163, %r105, 16;
	setp.gt.s32 	%p31, %r163, %r154;
	add.f64 	%fd130, %fd128, %fd129;
	selp.f64 	%fd231, %fd128, %fd130, %p31;
	setp.ne.s32 	%p32, %r105, 0;
	@%p32 bra 	$L__BB8_19;
	shr.u32 	%r164, %r1, 2;
	and.b32  	%r165, %r164, 248;
	mov.u32 	%r166, _ZZN3cub18CUB_300001_SM_10006detail6reduce28DeviceReduceSingleTileKernelINS2_10policy_hubIdyN4cuda3std3__44plusIdEEE10Policy1000EPdSC_iS9_ddNS7_10__identityEEEvT0_T1_T2_T3_T4_T6_E12temp_storage;
	add.s32 	%r167, %r166, %r165;
	st.shared.f64 	[%r167+16], %fd231;
$L__BB8_19:
	bar.sync 	0;
	setp.ne.s32 	%p33, %r1, 0;
	@%p33 bra 	$L__BB8_37;
	setp.gt.s32 	%p34, %r34, 32;
	ld.shared.f64 	%fd131, [_ZZN3cub18CUB_300001_SM_10006detail6reduce28DeviceReduceSingleTileKernelINS2_10policy_hubIdyN4cuda3std3__44plusIdEEE10Policy1000EPdSC_iS9_ddNS7_10__identityEEEvT0_T1_T2_T3_T4_T6_E12temp_storage+24];
	add.f64 	%fd132, %fd231, %fd131;
	selp.f64 	%fd133, %fd132, %fd231, %p34;
	setp.gt.s32 	%p35, %r34, 64;
	ld.shared.f64 	%fd134, [_ZZN3cub18CUB_300001_SM_10006detail6reduce28DeviceReduceSingleTileKernelINS2_10policy_hubIdyN4cuda3std3__44plusIdEEE10Policy1000EPdSC_iS9_ddNS7_10__identityEEEvT0_T1_T2_T3_T4_T6_E12temp_storage+32];
	add.f64 	%fd135, %fd134, %fd133;
	selp.f64 	%fd136, %fd135, %fd133, %p35;
	setp.gt.s32 	%p36, %r34, 96;
	ld.shared.f64 	%fd137, [_ZZN3cub18CUB_300001_SM_10006detail6reduce28DeviceReduceSingleTileKernelINS2_10policy_hubIdyN4cuda3std3__44plusIdEEE10Policy1000EPdSC_iS9_ddNS7_10__identityEEEvT0_T1_T2_T3_T4_T6_E12temp_storage+40];
	add.f64 	%fd138, %fd137, %fd136;
	selp.f64 	%fd139, %fd138, %fd136, %p36;
	setp.gt.s32 	%p37, %r34, 128;
	ld.shared.f64 	%fd140, [_ZZN3cub18CUB_300001_SM_10006detail6reduce28DeviceReduceSingleTileKernelINS2_10policy_hubIdyN4cuda3std3__44plusIdEEE10Policy1000EPdSC_iS9_ddNS7_10__identityEEEvT0_T1_T2_T3_T4_T6_E12temp_storage+48];
	add.f64 	%fd141, %fd140, %fd139;
	selp.f64 	%fd142, %fd141, %fd139, %p37;
	setp.gt.s32 	%p38, %r34, 160;
	ld.shared.f64 	%fd143, [_ZZN3cub18CUB_300001_SM_10006detail6reduce28DeviceReduceSingleTileKernelINS2_10policy_hubIdyN4cuda3std3__44plusIdEEE10Policy1000EPdSC_iS9_ddNS7_10__identityEEEvT0_T1_T2_T3_T4_T6_E12temp_storage+56];
	add.f64 	%fd144, %fd143, %fd142;
	selp.f64 	%fd145, %fd144, %fd142, %p38;
	setp.gt.s32 	%p39, %r34, 192;
	ld.shared.f64 	%fd146, [_ZZN3cub18CUB_300001_SM_10006detail6reduce28DeviceReduceSingleTileKernelINS2_10policy_hubIdyN4cuda3std3__44plusIdEEE10Policy1000EPdSC_iS9_ddNS7_10__identityEEEvT0_T1_T2_T3_T4_T6_E12temp_storage+64];
	add.f64 	%fd147, %fd146, %fd145;
	selp.f64 	%fd148, %fd147, %fd145, %p39;
	setp.gt.s32 	%p40, %r34, 224;
	ld.shared.f64 	%fd149, [_ZZN3cub18CUB_300001_SM_10006detail6reduce28DeviceReduceSingleTileKernelINS2_10policy_hubIdyN4cuda3std3__44plusIdEEE10Policy1000EPdSC_iS9_ddNS7_10__identityEEEvT0_T1_T2_T3_T4_T6_E12temp_storage+72];
	add.f64 	%fd150, %fd149, %fd148;
	selp.f64 	%fd151, %fd150, %fd148, %p40;
	setp.gt.s32 	%p41, %r34, 256;
	ld.shared.f64 	%fd152, [_ZZN3cub18CUB_300001_SM_10006detail6reduce28DeviceReduceSingleTileKernelINS2_10policy_hubIdyN4cuda3std3__44plusIdEEE10Policy1000EPdSC_iS9_ddNS7_10__identityEEEvT0_T1_T2_T3_T4_T6_E12temp_storage+80];
	add.f64 	%fd153, %fd152, %fd151;
	selp.f64 	%fd154, %fd153, %fd151, %p41;
	setp.gt.s32 	%p42, %r34, 288;
	ld.shared.f64 	%fd155, [_ZZN3cub18CUB_300001_SM_10006detail6reduce28DeviceReduceSingleTileKernelINS2_10policy_hubIdyN4cuda3std3__44plusIdEEE10Policy1000EPdSC_iS9_ddNS7_10__identityEEEvT0_T1_T2_T3_T4_T6_E12temp_storage+88];
	add.f64 	%fd156, %fd155, %fd154;
	selp.f64 	%fd157, %fd156, %fd154, %p42;
	setp.gt.s32 	%p43, %r34, 320;
	ld.shared.f64 	%fd158, [_ZZN3cub18CUB_300001_SM_10006detail6reduce28DeviceReduceSingleTileKernelINS2_10policy_hubIdyN4cuda3std3__44plusIdEEE10Policy1000EPdSC_iS9_ddNS7_10__identityEEEvT0_T1_T2_T3_T4_T6_E12temp_storage+96];
	add.f64 	%fd159, %fd158, %fd157;
	selp.f64 	%fd160, %fd159, %fd157, %p43;
	setp.gt.s32 	%p44, %r34, 352;
	ld.shared.f64 	%fd161, [_ZZN3cub18CUB_300001_SM_10006detail6reduce28DeviceReduceSingleTileKernelINS2_10policy_hubIdyN4cuda3std3__44plusIdEEE10Policy1000EPdSC_iS9_ddNS7_10__identityEEEvT0_T1_T2_T3_T4_T6_E12temp_storage+104];
	add.f64 	%fd162, %fd161, %fd160;
	selp.f64 	%fd163, %fd162, %fd160, %p44;
	setp.gt.s32 	%p45, %r34, 384;
	ld.shared.f64 	%fd164, [_ZZN3cub18CUB_300001_SM_10006detail6reduce28DeviceReduceSingleTileKernelINS2_10policy_hubIdyN4cuda3std3__44plusIdEEE10Policy1000EPdSC_iS9_ddNS7_10__identityEEEvT0_T1_T2_T3_T4_T6_E12temp_storage+112];
	add.f64 	%fd165, %fd164, %fd163;
	selp.f64 	%fd166, %fd165, %fd163, %p45;
	setp.gt.s32 	%p46, %r34, 416;
	ld.shared.f64 	%fd167, [_ZZN3cub18CUB_300001_SM_10006detail6reduce28DeviceReduceSingleTileKernelINS2_10policy_hubIdyN4cuda3std3__44plusIdEEE10Policy1000EPdSC_iS9_ddNS7_10__identityEEEvT0_T1_T2_T3_T4_T6_E12temp_storage+120];
	add.f64 	%fd168, %fd167, %fd166;
	selp.f64 	%fd169, %fd168, %fd166, %p46;
	setp.gt.s32 	%p47, %r34, 448;
	ld.shared.f64 	%fd170, [_ZZN3cub18CUB_300001_SM_10006detail6reduce28DeviceReduceSingleTileKernelINS2_10policy_hubIdyN4cuda3std3__44plusIdEEE10Policy1000EPdSC_iS9_ddNS7_10__identityEEEvT0_T1_T2_T3_T4_T6_E12temp_storage+128];
	add.f64 	%fd171, %fd170, %fd169;
	selp.f64 	%fd172, %fd171, %fd169, %p47;
	setp.gt.s32 	%p48, %r34, 480;
	ld.shared.f64 	%fd173, [_ZZN3cub18CUB_300001_SM_10006detail6reduce28DeviceReduceSingleTileKernelINS2_10policy_hubIdyN4cuda3std3__44plusIdEEE10Policy1000EPdSC_iS9_ddNS7_10__identityEEEvT0_T1_T2_T3_T4_T6_E12temp_storage+136];
	add.f64 	%fd174, %fd173, %fd172;
	selp.f64 	%fd231, %fd174, %fd172, %p48;
	bra.uni 	$L__BB8_37;
$L__BB8_21:
	mov.u32 	%r13, %tid.x;
	mul.wide.u32 	%rd24, %r13, 8;
	add.s64 	%rd11, %rd8, %rd24;
	// begin inline asm
	ld.global.nc.u64 %rd10, [%rd11];
	// end inline asm
	mov.b64 	%fd31, %rd10;
	add.s64 	%rd13, %rd11, 4096;
	// begin inline asm
	ld.global.nc.u64 %rd12, [%rd13];
	// end inline asm
	mov.b64 	%fd32, %rd12;
	add.s64 	%rd15, %rd11, 8192;
	// begin inline asm
	ld.global.nc.u64 %rd14, [%rd15];
	// end inline asm
	mov.b64 	%fd33, %rd14;
	add.s64 	%rd17, %rd11, 12288;
	// begin inline asm
	ld.global.nc.u64 %rd16, [%rd17];
	// end inline asm
	mov.b64 	%fd34, %rd16;
	add.s64 	%rd19, %rd11, 16384;
	// begin inline asm
	ld.global.nc.u64 %rd18, [%rd19];
	// end inline asm
	mov.b64 	%fd35, %rd18;
	add.s64 	%rd21, %rd11, 20480;
	// begin inline asm
	ld.global.nc.u64 %rd20, [%rd21];
	// end inline asm
	mov.b64 	%fd36, %rd20;
	add.s64 	%rd23, %rd11, 24576;
	// begin inline asm
	ld.global.nc.u64 %rd22, [%rd23];
	// end inline asm
	mov.b64 	%fd37, %rd22;
	add.f64 	%fd38, %fd31, %fd32;
	add.f64 	%fd39, %fd38, %fd33;
	add.f64 	%fd40, %fd39, %fd34;
	add.f64 	%fd41, %fd40, %fd35;
	add.f64 	%fd42, %fd41, %fd36;
	add.f64 	%fd230, %fd42, %fd37;
	setp.lt.u32 	%p3, %r34, 7168;
	mov.b32 	%r231, 3584;
	@%p3 bra 	$L__BB8_25;
	add.s32 	%r14, %r34, -3584;
	mov.b32 	%r231, 3584;
$L__BB8_23:
	add.s32 	%r37, %r231, %r13;
	mul.wide.u32 	%rd39, %r37, 8;
	add.s64 	%rd26, %rd8, %rd39;
	// begin inline asm
	ld.global.nc.u64 %rd25, [%rd26];
	// end inline asm
	mov.b64 	%fd43, %rd25;
	add.s64 	%rd28, %rd26, 4096;
	// begin inline asm
	ld.global.nc.u64 %rd27, [%rd28];
	// end inline asm
	mov.b64 	%fd44, %rd27;
	add.s64 	%rd30, %rd26, 8192;
	// begin inline asm
	ld.global.nc.u64 %rd29, [%rd30];
	// end inline asm
	mov.b64 	%fd45, %rd29;
	add.s64 	%rd32, %rd26, 12288;
	// begin inline asm
	ld.global.nc.u64 %rd31, [%rd32];
	// end inline asm
	mov.b64 	%fd46, %rd31;
	add.s64 	%rd34, %rd26, 16384;
	// begin inline asm
	ld.global.nc.u64 %rd33, [%rd34];
	// end inline asm
	mov.b64 	%fd47, %rd33;
	add.s64 	%rd36, %rd26, 20480;
	// begin inline asm
	ld.global.nc.u64 %rd35, [%rd36];
	// end inline asm
	mov.b64 	%fd48, %rd35;
	add.s64 	%rd38, %rd26, 24576;
	// begin inline asm
	ld.global.nc.u64 %rd37, [%rd38];
	// end inline asm
	mov.b64 	%fd49, %rd37;
	add.f64 	%fd50, %fd230, %fd43;
	add.f64 	%fd51, %fd50, %fd44;
	add.f64 	%fd52, %fd51, %fd45;
	add.f64 	%fd53, %fd52, %fd46;
	add.f64 	%fd54, %fd53, %fd47;
	add.f64 	%fd55, %fd54, %fd48;
	add.f64 	%fd230, %fd55, %fd49;
	sub.s32 	%r38, %r34, %r231;
	setp.lt.s32 	%p4, %r38, 3584;
	@%p4 bra 	$L__BB8_33;
	add.s32 	%r231, %r231, 3584;
	setp.le.s32 	%p5, %r231, %r14;
	@%p5 bra 	$L__BB8_23;
$L__BB8_25:
	setp.le.s32 	%p6, %r34, %r231;
	@%p6 bra 	$L__BB8_33;
	sub.s32 	%r18, %r34, %r231;
	setp.ge.s32 	%p7, %r13, %r18;
	@%p7 bra 	$L__BB8_33;
	not.b32 	%r39, %r13;
	add.s32 	%r40, %r34, %r39;
	sub.s32 	%r19, %r40, %r231;
	and.b32  	%r41, %r19, 1536;
	setp.eq.s32 	%p8, %r41, 1536;
	mov.u32 	%r235, %r13;
	@%p8 bra 	$L__BB8_30;
	add.s32 	%r233, %r13, %r231;
	shr.u32 	%r42, %r19, 9;
	add.s32 	%r43, %r42, 1;
	and.b32  	%r44, %r43, 3;
	neg.s32 	%r232, %r44;
	mov.u32 	%r235, %r13;
$L__BB8_29:
	.pragma "nounroll";
	mul.wide.u32 	%rd42, %r233, 8;
	add.s64 	%rd41, %rd8, %rd42;
	// begin inline asm
	ld.global.nc.u64 %rd40, [%rd41];
	// end inline asm
	mov.b64 	%fd57, %rd40;
	add.f64 	%fd230, %fd230, %fd57;
	add.s32 	%r235, %r235, 512;
	add.s32 	%r233, %r233, 512;
	add.s32 	%r232, %r232, 1;
	setp.ne.s32 	%p9, %r232, 0;
	@%p9 bra 	$L__BB8_29;
$L__BB8_30:
	setp.lt.u32 	%p10, %r19, 1536;
	@%p10 bra 	$L__BB8_33;
	cvt.u64.u32 	%rd43, %r235;
	cvt.u64.u32 	%rd44, %r231;
	add.s64 	%rd45, %rd43, %rd44;
	shl.b64 	%rd46, %rd45, 3;
	add.s64 	%rd47, %rd46, %rd8;
	add.s64 	%rd103, %rd47, 8192;
	add.s32 	%r236, %r235, %r231;
$L__BB8_32:
	mul.wide.u32 	%rd56, %r236, 8;
	add.s64 	%rd49, %rd8, %rd56;
	// begin inline asm
	ld.global.nc.u64 %rd48, [%rd49];
	// end inline asm
	mov.b64 	%fd58, %rd48;
	add.f64 	%fd59, %fd230, %fd58;
	add.s64 	%rd51, %rd103, -4096;
	// begin inline asm
	ld.global.nc.u64 %rd50, [%rd51];
	// end inline asm
	mov.b64 	%fd60, %rd50;
	add.f64 	%fd61, %fd59, %fd60;
	// begin inline asm
	ld.global.nc.u64 %rd52, [%rd103];
	// end inline asm
	mov.b64 	%fd62, %rd52;
	add.f64 	%fd63, %fd61, %fd62;
	add.s64 	%rd55, %rd103, 4096;
	// begin inline asm
	ld.global.nc.u64 %rd54, [%rd55];
	// end inline asm
	mov.b64 	%fd64, %rd54;
	add.f64 	%fd230, %fd63, %fd64;
	add.s32 	%r235, %r235, 2048;
	add.s64 	%rd103, %rd103, 16384;
	add.s32 	%r236, %r236, 2048;
	setp.lt.s32 	%p11, %r235, %r18;
	@%p11 bra 	$L__BB8_32;
$L__BB8_33:
	// begin inline asm
	mov.u32 %r45, %laneid;
	// end inline asm
	mov.b64 	%rd57, %fd230;
	mov.b64 	{%r47, %r52}, %rd57;
	mov.b32 	%r53, 1;
	mov.b32 	%r94, 31;
	mov.b32 	%r95, -1;
	// begin inline asm
	shfl.sync.down.b32 %r46, %r47, %r53, %r94, %r95;
	// end inline asm
	// begin inline asm
	shfl.sync.down.b32 %r51, %r52, %r53, %r94, %r95;
	// end inline asm
	mov.b64 	%rd58, {%r46, %r51};
	mov.b64 	%fd65, %rd58;
	setp.gt.s32 	%p12, %r45, 30;
	add.f64 	%fd66, %fd230, %fd65;
	selp.f64 	%fd67, %fd230, %fd66, %p12;
	mov.b64 	%rd59, %fd67;
	mov.b64 	{%r57, %r62}, %rd59;
	mov.b32 	%r63, 2;
	// begin inline asm
	shfl.sync.down.b32 %r56, %r57, %r63, %r94, %r95;
	// end inline asm
	// begin inline asm
	shfl.sync.down.b32 %r61, %r62, %r63, %r94, %r95;
	// end inline asm
	mov.b64 	%rd60, {%r56, %r61};
	mov.b64 	%fd68, %rd60;
	setp.gt.s32 	%p13, %r45, 29;
	add.f64 	%fd69, %fd67, %fd68;
	selp.f64 	%fd70, %fd67, %fd69, %p13;
	mov.b64 	%rd61, %fd70;
	mov.b64 	{%r67, %r72}, %rd61;
	mov.b32 	%r73, 4;
	// begin inline asm
	shfl.sync.down.b32 %r66, %r67, %r73, %r94, %r95;
	// end inline asm
	// begin inline asm
	shfl.sync.down.b32 %r71, %r72, %r73, %r94, %r95;
	// end inline asm
	mov.b64 	%rd62, {%r66, %r71};
	mov.b64 	%fd71, %rd62;
	setp.gt.s32 	%p14, %r45, 27;
	add.f64 	%fd72, %fd70, %fd71;
	selp.f64 	%fd73, %fd70, %fd72, %p14;
	mov.b64 	%rd63, %fd73;
	mov.b64 	{%r77, %r82}, %rd63;
	mov.b32 	%r83, 8;
	// begin inline asm
	shfl.sync.down.b32 %r76, %r77, %r83, %r94, %r95;
	// end inline asm
	// begin inline asm
	shfl.sync.down.b32 %r81, %r82, %r83, %r94, %r95;
	// end inline asm
	mov.b64 	%rd64, {%r76, %r81};
	mov.b64 	%fd74, %rd64;
	setp.gt.s32 	%p15, %r45, 23;
	add.f64 	%fd75, %fd73, %fd74;
	selp.f64 	%fd76, %fd73, %fd75, %p15;
	mov.b64 	%rd65, %fd76;
	mov.b64 	{%r87, %r92}, %rd65;
	mov.b32 	%r93, 16;
	// begin inline asm
	shfl.sync.down.b32 %r86, %r87, %r93, %r94, %r95;
	// end inline asm
	// begin inline asm
	shfl.sync.down.b32 %r91, %r92, %r93, %r94, %r95;
	// end inline asm
	mov.b64 	%rd66, {%r86, %r91};
	mov.b64 	%fd77, %rd66;
	setp.gt.s32 	%p16, %r45, 15;
	add.f64 	%fd26, %fd76, %fd77;
	selp.f64 	%fd231, %fd76, %fd26, %p16;
	setp.ne.s32 	%p17, %r45, 0;
	@%p17 bra 	$L__BB8_35;
	shr.u32 	%r96, %r13, 2;
	and.b32  	%r97, %r96, 248;
	mov.u32 	%r98, _ZZN3cub18CUB_300001_SM_10006detail6reduce28DeviceReduceSingleTileKernelINS2_10policy_hubIdyN4cuda3std3__44plusIdEEE10Policy1000EPdSC_iS9_ddNS7_10__identityEEEvT0_T1_T2_T3_T4_T6_E12temp_storage;
	add.s32 	%r99, %r98, %r97;
	st.shared.f64 	[%r99+16], %fd26;
$L__BB8_35:
	bar.sync 	0;
	setp.ne.s32 	%p18, %r13, 0;
	@%p18 bra 	$L__BB8_37;
	ld.shared.f64 	%fd78, [_ZZN3cub18CUB_300001_SM_10006detail6reduce28DeviceReduceSingleTileKernelINS2_10policy_hubIdyN4cuda3std3__44plusIdEEE10Policy1000EPdSC_iS9_ddNS7_10__identityEEEvT0_T1_T2_T3_T4_T6_E12temp_storage+24];
	add.f64 	%fd79, %fd231, %fd78;
	ld.shared.f64 	%fd80, [_ZZN3cub18CUB_300001_SM_10006detail6reduce28DeviceReduceSingleTileKernelINS2_10policy_hubIdyN4cuda3std3__44plusIdEEE10Policy1000EPdSC_iS9_ddNS7_10__identityEEEvT0_T1_T2_T3_T4_T6_E12temp_storage+32];
	add.f64 	%fd81, %fd79, %fd80;
	ld.shared.f64 	%fd82, [_ZZN3cub18CUB_300001_SM_10006detail6reduce28DeviceReduceSingleTileKernelINS2_10policy_hubIdyN4cuda3std3__44plusIdEEE10Policy1000EPdSC_iS9_ddNS7_10__identityEEEvT0_T1_T2_T3_T4_T6_E12temp_storage+40];
	add.f64 	%fd83, %fd81, %fd82;
	ld.shared.f64 	%fd84, [_ZZN3cub18CUB_300001_SM_10006detail6reduce28DeviceReduceSingleTileKernelINS2_10policy_hubIdyN4cuda3std3__44plusIdEEE10Policy1000EPdSC_iS9_ddNS7_10__identityEEEvT0_T1_T2_T3_T4_T6_E12temp_storage+48];
	add.f64 	%fd85, %fd83, %fd84;
	ld.shared.f64 	%fd86, [_ZZN3cub18CUB_300001_SM_10006detail6reduce28DeviceReduceSingleTileKernelINS2_10policy_hubIdyN4cuda3std3__44plusIdEEE10Policy1000EPdSC_iS9_ddNS7_10__identityEEEvT0_T1_T2_T3_T4_T6_E12temp_storage+56];
	add.f64 	%fd87, %fd85, %fd86;
	ld.shared.f64 	%fd88, [_ZZN3cub18CUB_300001_SM_10006detail6reduce28DeviceReduceSingleTileKernelINS2_10policy_hubIdyN4cuda3std3__44plusIdEEE10Policy1000EPdSC_iS9_ddNS7_10__identityEEEvT0_T1_T2_T3_T4_T6_E12temp_storage+64];
	add.f64 	%fd89, %fd87, %fd88;
	ld.shared.f64 	%fd90, [_ZZN3cub18CUB_300001_SM_10006detail6reduce28DeviceReduceSingleTileKernelINS2_10policy_hubIdyN4cuda3std3__44plusIdEEE10Policy1000EPdSC_iS9_ddNS7_10__identityEEEvT0_T1_T2_T3_T4_T6_E12temp_storage+72];
	add.f64 	%fd91, %fd89, %fd90;
	ld.shared.f64 	%fd92, [_ZZN3cub18CUB_300001_SM_10006detail6reduce28DeviceReduceSingleTileKernelINS2_10policy_hubIdyN4cuda3std3__44plusIdEEE10Policy1000EPdSC_iS9_ddNS7_10__identityEEEvT0_T1_T2_T3_T4_T6_E12temp_storage+80];
	add.f64 	%fd93, %fd91, %fd92;
	ld.shared.f64 	%fd94, [_ZZN3cub18CUB_300001_SM_10006detail6reduce28DeviceReduceSingleTileKernelINS2_10policy_hubIdyN4cuda3std3__44plusIdEEE10Policy1000EPdSC_iS9_ddNS7_10__identityEEEvT0_T1_T2_T3_T4_T6_E12temp_storage+88];
	add.f64 	%fd95, %fd93, %fd94;
	ld.shared.f64 	%fd96, [_ZZN3cub18CUB_300001_SM_10006detail6reduce28DeviceReduceSingleTileKernelINS2_10policy_hubIdyN4cuda3std3__44plusIdEEE10Policy1000EPdSC_iS9_ddNS7_10__identityEEEvT0_T1_T2_T3_T4_T6_E12temp_storage+96];
	add.f64 	%fd97, %fd95, %fd96;
	ld.shared.f64 	%fd98, [_ZZN3cub18CUB_300001_SM_10006detail6reduce28DeviceReduceSingleTileKernelINS2_10policy_hubIdyN4cuda3std3__44plusIdEEE10Policy1000EPdSC_iS9_ddNS7_10__identityEEEvT0_T1_T2_T3_T4_T6_E12temp_storage+104];
	add.f64 	%fd99, %fd97, %fd98;
	ld.shared.f64 	%fd100, [_ZZN3cub18CUB_300001_SM_10006detail6reduce28DeviceReduceSingleTileKernelINS2_10policy_hubIdyN4cuda3std3__44plusIdEEE10Policy1000EPdSC_iS9_ddNS7_10__identityEEEvT0_T1_T2_T3_T4_T6_E12temp_storage+112];
	add.f64 	%fd101, %fd99, %fd100;
	ld.shared.f64 	%fd102, [_ZZN3cub18CUB_300001_SM_10006detail6reduce28DeviceReduceSingleTileKernelINS2_10policy_hubIdyN4cuda3std3__44plusIdEEE10Policy1000EPdSC_iS9_ddNS7_10__identityEEEvT0_T1_T2_T3_T4_T6_E12temp_storage+120];
	add.f64 	%fd103, %fd101, %fd102;
	ld.shared.f64 	%fd104, [_ZZN3cub18CUB_300001_SM_10006detail6reduce28DeviceReduceSingleTileKernelINS2_10policy_hubIdyN4cuda3std3__44plusIdEEE10Policy1000EPdSC_iS9_ddNS7_10__identityEEEvT0_T1_T2_T3_T4_T6_E12temp_storage+128];
	add.f64 	%fd105, %fd103, %fd104;
	ld.shared.f64 	%fd106, [_ZZN3cub18CUB_300001_SM_10006detail6reduce28DeviceReduceSingleTileKernelINS2_10policy_hubIdyN4cuda3std3__44plusIdEEE10Policy1000EPdSC_iS9_ddNS7_10__identityEEEvT0_T1_T2_T3_T4_T6_E12temp_storage+136];
	add.f64 	%fd231, %fd105, %fd106;
$L__BB8_37:
	mov.u32 	%r223, %tid.x;
	setp.ne.s32 	%p56, %r223, 0;
	@%p56 bra 	$L__BB8_39;
	add.f64 	%fd217, %fd30, %fd231;
	st.global.f64 	[%rd1], %fd217;
$L__BB8_39:
	ret;

}


// ===== COMPILED SASS (sm_100) =====

	.target	sm_100

	.elftype	@"ET_EXEC"


//--------------------- .note.nv.tkinfo           --------------------------
	.section	.note.nv.tkinfo,"",@"SHT_NOTE"
	.sectionflags	@"SHF_NOTE_NV_TKINFO"
	.tkinfo
        /*0018*/ 	.word	0x00000002
        /*0030*/ 	.string	""
        /*0030*/ 	.string	"ptxas"
        /*0030*/ 	.string	"Cuda compilation tools, release 13.0, V13.0.88"
        /*0030*/ 	.string	"Build cuda_13.0.r13.0/compiler.36424714_0"
        /*0030*/ 	.string	"-arch sm_100 -m 64 "



//--------------------- .note.nv.cuinfo           --------------------------
	.section	.note.nv.cuinfo,"",@"SHT_NOTE"
	.sectionflags	@"SHF_NOTE_NV_CUINFO"
        /*0018*/ 	.short	0x0002
        /*001a*/ 	.short	0x0064
        /*001c*/ 	.short	0x0082
	.zero		2


//--------------------- .nv.info                  --------------------------
	.section	.nv.info,"",@"SHT_CUDA_INFO"
	.align	4


	//----- nvinfo : EIATTR_REGCOUNT
	.align		4
        /*0000*/ 	.byte	0x04, 0x2f
        /*0002*/ 	.short	(.L_46 - .L_45)
	.align		4
.L_45:
        /*0004*/ 	.word	index@(_Z21generateStressAddendsPfS_Pddi)
        /*0008*/ 	.word	0x00000016


	//----- nvinfo : EIATTR_FRAME_SIZE
	.align		4
.L_46:
        /*000c*/ 	.byte	0x04, 0x11
        /*000e*/ 	.short	(.L_48 - .L_47)
	.align		4
.L_47:
        /*0010*/ 	.word	index@(_Z21generateStressAddendsPfS_Pddi)
        /*0014*/ 	.word	0x00000000


	//----- nvinfo : EIATTR_REGCOUNT
	.align		4
.L_48:
        /*0018*/ 	.byte	0x04, 0x2f
        /*001a*/ 	.short	(.L_50 - .L_49)
	.align		4
.L_49:
        /*001c*/ 	.word	index@(_Z42generateNormalizedStressDenominatorAddendsPfPdi)
        /*0020*/ 	.word	0x00000012


	//----- nvinfo : EIATTR_FRAME_SIZE
	.align		4
.L_50:
        /*0024*/ 	.byte	0x04, 0x11
        /*0026*/ 	.short	(.L_52 - .L_51)
	.align		4
.L_51:
        /*0028*/ 	.word	index@(_Z42generateNormalizedStressDenominatorAddendsPfPdi)
        /*002c*/ 	.word	0x00000000


	//----- nvinfo : EIATTR_REGCOUNT
	.align		4
.L_52:
        /*0030*/ 	.byte	0x04, 0x2f
        /*0032*/ 	.short	(.L_54 - .L_53)
	.align		4
.L_53:
        /*0034*/ 	.word	index@(_ZN3cub18CUB_300001_SM_10006detail11EmptyKernelIvEEvv)
        /*0038*/ 	.word	0x00000004


	//----- nvinfo : EIATTR_FRAME_SIZE
	.align		4
.L_54:
        /*003c*/ 	.byte	0x04, 0x11
        /*003e*/ 	.short	(.L_56 - .L_55)
	.align		4
.L_55:
        /*0040*/ 	.word	index@(_ZN3cub18CUB_300001_SM_10006detail11EmptyKernelIvEEvv)
        /*0044*/ 	.word	0x00000000


	//----- nvinfo : EIATTR_REGCOUNT
	.align		4
.L_56:
        /*0048*/ 	.byte	0x04, 0x2f
        /*004a*/ 	.short	(.L_58 - .L_57)
	.align		4
.L_57:
        /*004c*/ 	.word	index@(_ZN3cub18CUB_300001_SM_10006detail6reduce28DeviceReduceSingleTileKernelINS2_10policy_hubIdjN4cuda3std3__44plusIdEEE10Policy1000EN6thrust24THRUST_300001_SM_1000_NS10device_ptrIdEEPdjS9_ddNS7_10__identityEEEvT0_T1_T2_T3_T4_T6_)
        /*0050*/ 	.word	0x0000002d


	//----- nvinfo : EIATTR_FRAME_SIZE
	.align		4
.L_58:
        /*0054*/ 	.byte	0x04, 0x11
        /*0056*/ 	.short	(.L_60 - .L_59)
	.align		4
.L_59:
        /*0058*/ 	.word	index@(_ZN3cub18CUB_300001_SM_10006detail6reduce28DeviceReduceSingleTileKernelINS2_10policy_hubIdjN4cuda3std3__44plusIdEEE10Policy1000EN6thrust24THRUST_300001_SM_1000_NS10device_ptrIdEEPdjS9_ddNS7_10__identityEEEvT0_T1_T2_T3_T4_T6_)
        /*005c*/ 	.word	0x00000000


	//----- nvinfo : EIATTR_REGCOUNT
	.align		4
.L_60:
        /*0060*/ 	.byte	0x04, 0x2f
        /*0062*/ 	.short	(.L_62 - .L_61)
	.align		4
.L_61:
        /*0064*/ 	.word	index@(_ZN3cub18CUB_300001_SM_10006detail6reduce18DeviceReduceKernelINS2_10policy_hubIdjN4cuda3std3__44plusIdEEE10Policy1000EN6thrust24THRUST_300001_SM_1000_NS10device_ptrIdEEjS9_dNS7_10__identityEEEvT0_PT3_T1_NS0_13GridEvenShareISK_EET2_T4_)
        /*0068*/ 	.word	0x00000020


	//----- nvinfo : EIATTR_FRAME_SIZE
	.align		4
.L_62:
        /*006c*/ 	.byte	0x04, 0x11
        /*006e*/ 	.short	(.L_64 - .L_63)
	.align		4
.L_63:
        /*0070*/ 	.word	index@(_ZN3cub18CUB_300001_SM_10006detail6reduce18DeviceReduceKernelINS2_10policy_hubIdjN4cuda3std3__44plusIdEEE10Policy1000EN6thrust24THRUST_300001_SM_1000_NS10device_ptrIdEEjS9_dNS7_10__identityEEEvT0_PT3_T1_NS0_13GridEvenShareISK_EET2_T4_)
        /*0074*/ 	.word	0x00000000


	//----- nvinfo : EIATTR_REGCOUNT
	.align		4
.L_64:
        /*0078*/ 	.byte	0x04, 0x2f
        /*007a*/ 	.short	(.L_66 - .L_65)
	.align		4
.L_65:
        /*007c*/ 	.word	index@(_ZN3cub18CUB_300001_SM_10006detail6reduce28DeviceReduceSingleTileKernelINS2_10policy_hubIdjN4cuda3std3__44plusIdEEE10Policy1000EPdSC_iS9_ddNS7_10__identityEEEvT0_T1_T2_T3_T4_T6_)
        /*0080*/ 	.word	0x00000030


	//----- nvinfo : EIATTR_FRAME_SIZE
	.align		4
.L_66:
        /*0084*/ 	.byte	0x04, 0x11
        /*0086*/ 	.short	(.L_68 - .L_67)
	.align		4
.L_67:
        /*0088*/ 	.word	index@(_ZN3cub18CUB_300001_SM_10006detail6reduce28DeviceReduceSingleTileKernelINS2_10policy_hubIdjN4cuda3std3__44plusIdEEE10Policy1000EPdSC_iS9_ddNS7_10__identityEEEvT0_T1_T2_T3_T4_T6_)
        /*008c*/ 	.word	0x00000000


	//----- nvinfo : EIATTR_REGCOUNT
	.align		4
.L_68:
        /*0090*/ 	.byte	0x04, 0x2f
        /*0092*/ 	.short	(.L_70 - .L_69)
	.align		4
.L_69:
        /*0094*/ 	.word	index@(_ZN3cub18CUB_300001_SM_10006detail6reduce28DeviceReduceSingleTileKernelINS2_10policy_hubIdyN4cuda3std3__44plusIdEEE10Policy1000EN6thrust24THRUST_300001_SM_1000_NS10device_ptrIdEEPdyS9_ddNS7_10__identityEEEvT0_T1_T2_T3_T4_T6_)
        /*0098*/ 	.word	0x0000002e


	//----- nvinfo : EIATTR_FRAME_SIZE
	.align		4
.L_70:
        /*009c*/ 	.byte	0x04, 0x11
        /*009e*/ 	.short	(.L_72 - .L_71)
	.align		4
.L_71:
        /*00a0*/ 	.word	index@(_ZN3cub18CUB_300001_SM_10006detail6reduce28DeviceReduceSingleTileKernelINS2_10policy_hubIdyN4cuda3std3__44plusIdEEE10Policy1000EN6thrust24THRUST_300001_SM_1000_NS10device_ptrIdEEPdyS9_ddNS7_10__identityEEEvT0_T1_T2_T3_T4_T6_)
        /*00a4*/ 	.word	0x00000000


	//----- nvinfo : EIATTR_REGCOUNT
	.align		4
.L_72:
        /*00a8*/ 	.byte	0x04, 0x2f
        /*00aa*/ 	.short	(.L_74 - .L_73)
	.align		4
.L_73:
        /*00ac*/ 	.word	index@(_ZN3cub18CUB_300001_SM_10006detail6reduce18DeviceReduceKernelINS2_10policy_hubIdyN4cuda3std3__44plusIdEEE10Policy1000EN6thrust24THRUST_300001_SM_1000_NS10device_ptrIdEEyS9_dNS7_10__identityEEEvT0_PT3_T1_NS0_13GridEvenShareISK_EET2_T4_)
        /*00b0*/ 	.word	0x0000001d


	//----- nvinfo : EIATTR_FRAME_SIZE
	.align		4
.L_74:
        /*00b4*/ 	.byte	0x04, 0x11
        /*00b6*/ 	.short	(.L_76 - .L_75)
	.align		4
.L_75:
        /*00b8*/ 	.word	index@(_ZN3cub18CUB_300001_SM_10006detail6reduce18DeviceReduceKernelINS2_10policy_hubIdyN4cuda3std3__44plusIdEEE10Policy1000EN6thrust24THRUST_300001_SM_1000_NS10device_ptrIdEEyS9_dNS7_10__identityEEEvT0_PT3_T1_NS0_13GridEvenShareISK_EET2_T4_)
        /*00bc*/ 	.word	0x00000000


	//----- nvinfo : EIATTR_REGCOUNT
	.align		4
.L_76:
        /*00c0*/ 	.byte	0x04, 0x2f
        /*00c2*/ 	.short	(.L_78 - .L_77)
	.align		4
.L_77:
        /*00c4*/ 	.word	index@(_ZN3cub18CUB_300001_SM_10006detail6reduce28DeviceReduceSingleTileKernelINS2_10policy_hubIdyN4cuda3std3__44plusIdEEE10Policy1000EPdSC_iS9_ddNS7_10__identityEEEvT0_T1_T2_T3_T4_T6_)
        /*00c8*/ 	.word	0x00000030


	//----- nvinfo : EIATTR_FRAME_SIZE
	.align		4
.L_78:
        /*00cc*/ 	.byte	0x04, 0x11
        /*00ce*/ 	.short	(.L_80 - .L_79)
	.align		4
.L_79:
        /*00d0*/ 	.word	index@(_ZN3cub18CUB_300001_SM_10006detail6reduce28DeviceReduceSingleTileKernelINS2_10policy_hubIdyN4cuda3std3__44plusIdEEE10Policy1000EPdSC_iS9_ddNS7_10__identityEEEvT0_T1_T2_T3_T4_T6_)
        /*00d4*/ 	.word	0x00000000


	//----- nvinfo : EIATTR_MIN_STACK_SIZE
	.align		4
.L_80:
        /*00d8*/ 	.byte	0x04, 0x12
        /*00da*/ 	.short	(.L_82 - .L_81)
	.align		4
.L_81:
        /*00dc*/ 	.word	index@(_ZN3cub18CUB_300001_SM_10006detail6reduce28DeviceReduceSingleTileKernelINS2_10policy_hubIdyN4cuda3std3__44plusIdEEE10Policy1000EPdSC_iS9_ddNS7_10__identityEEEvT0_T1_T2_T3_T4_T6_)
        /*00e0*/ 	.word	0x00000000


	//----- nvinfo : EIATTR_MIN_STACK_SIZE
	.align		4
.L_82:
        /*00e4*/ 	.byte	0x04, 0x12
        /*00e6*/ 	.short	(.L_84 - .L_83)
	.align		4
.L_83:
        /*00e8*/ 	.word	index@(_ZN3cub18CUB_300001_SM_10006detail6reduce18DeviceReduceKernelINS2_10policy_hubIdyN4cuda3std3__44plusIdEEE10Policy1000EN6thrust24THRUST_300001_SM_1000_NS10device_ptrIdEEyS9_dNS7_10__identityEEEvT0_PT3_T1_NS0_13GridEvenShareISK_EET2_T4_)
        /*00ec*/ 	.word	0x00000000


	//----- nvinfo : EIATTR_MIN_STACK_SIZE
	.align		4
.L_84:
        /*00f0*/ 	.byte	0x04, 0x12
        /*00f2*/ 	.short	(.L_86 - .L_85)
	.align		4
.L_85:
        /*00f4*/ 	.word	index@(_ZN3cub18CUB_300001_SM_10006detail6reduce28DeviceReduceSingleTileKernelINS2_10policy_hubIdyN4cuda3std3__44plusIdEEE10Policy1000EN6thrust24THRUST_300001_SM_1000_NS10device_ptrIdEEPdyS9_ddNS7_10__identityEEEvT0_T1_T2_T3_T4_T6_)
        /*00f8*/ 	.word	0x00000000


	//----- nvinfo : EIATTR_MIN_STACK_SIZE
	.align		4
.L_86:
        /*00fc*/ 	.byte	0x04, 0x12
        /*00fe*/ 	.short	(.L_88 - .L_87)
	.align		4
.L_87:
        /*0100*/ 	.word	index@(_ZN3cub18CUB_300001_SM_10006detail6reduce28DeviceReduceSingleTileKernelINS2_10policy_hubIdjN4cuda3std3__44plusIdEEE10Policy1000EPdSC_iS9_ddNS7_10__identityEEEvT0_T1_T2_T3_T4_T6_)
        /*0104*/ 	.word	0x00000000


	//----- nvinfo : EIATTR_MIN_STACK_SIZE
	.align		4
.L_88:
        /*0108*/ 	.byte	0x04, 0x12
        /*010a*/ 	.short	(.L_90 - .L_89)
	.align		4
.L_89:
        /*010c*/ 	.word	index@(_ZN3cub18CUB_300001_SM_10006detail6reduce18DeviceReduceKernelINS2_10policy_hubIdjN4cuda3std3__44plusIdEEE10Policy1000EN6thrust24THRUST_300001_SM_1000_NS10device_ptrIdEEjS9_dNS7_10__identityEEEvT0_PT3_T1_NS0_13GridEvenShareISK_EET2_T4_)
        /*0110*/ 	.word	0x00000000


	//----- nvinfo : EIATTR_MIN_STACK_SIZE
	.align		4
.L_90:
        /*0114*/ 	.byte	0x04, 0x12
        /*0116*/ 	.short	(.L_92 - .L_91)
	.align		4
.L_91:
        /*0118*/ 	.word	index@(_ZN3cub18CUB_300001_SM_10006detail6reduce28DeviceReduceSingleTileKernelINS2_10policy_hubIdjN4cuda3std3__44plusIdEEE10Policy1000EN6thrust24THRUST_300001_SM_1000_NS10device_ptrIdEEPdjS9_ddNS7_10__identityEEEvT0_T1_T2_T3_T4_T6_)
        /*011c*/ 	.word	0x00000000


	//----- nvinfo : EIATTR_MIN_STACK_SIZE
	.align		4
.L_92:
        /*0120*/ 	.byte	0x04, 0x12
        /*0122*/ 	.short	(.L_94 - .L_93)
	.align		4
.L_93:
        /*0124*/ 	.word	index@(_ZN3cub18CUB_300001_SM_10006detail11EmptyKernelIvEEvv)
        /*0128*/ 	.word	0x00000000


	//----- nvinfo : EIATTR_MIN_STACK_SIZE
	.align		4
.L_94:
        /*012c*/ 	.byte	0x04, 0x12
        /*012e*/ 	.short	(.L_96 - .L_95)
	.align		4
.L_95:
        /*0130*/ 	.word	index@(_Z42generateNormalizedStressDenominatorAddendsPfPdi)
        /*0134*/ 	.word	0x00000000


	//----- nvinfo : EIATTR_MIN_STACK_SIZE
	.align		4
.L_96:
        /*0138*/ 	.byte	0x04, 0x12
        /*013a*/ 	.short	(.L_98 - .L_97)
	.align		4
.L_97:
        /*013c*/ 	.word	index@(_Z21generateStressAddendsPfS_Pddi)
        /*0140*/ 	.word	0x00000000
.L_98:


//--------------------- .nv.compat                --------------------------
	.section	.nv.compat,"",@"SHT_CUDA_COMPAT_INFO"
	.align	4
        /*0000*/ 	.byte	0x02, 0x09, 0x00, 0x00, 0x02, 0x02, 0x01, 0x00, 0x02, 0x05, 0x05, 0x00, 0x03, 0x07, 0x01, 0x01
        /*0010*/ 	.byte	0x02, 0x03, 0x00, 0x00, 0x02, 0x06, 0x01, 0x00, 0x04, 0x0b, 0x08, 0x00, 0x01, 0x00, 0x00, 0x00
        /*0020*/ 	.byte	0x00, 0x00, 0x00, 0x00


//--------------------- .nv.info._ZN3cub18CUB_300001_SM_10006detail6reduce28DeviceReduceSingleTileKernelINS2_10policy_hubIdyN4cuda3std3__44plusIdEEE10Policy1000EPdSC_iS9_ddNS7_10__identityEEEvT0_T1_T2_T3_T4_T6_ --------------------------
	.section	.nv.info._ZN3cub18CUB_300001_SM_10006detail6reduce28DeviceReduceSingleTileKernelINS2_10policy_hubIdyN4cuda3std3__44plusIdEEE10Policy1000EPdSC_iS9_ddNS7_10__identityEEEvT0_T1_T2_T3_T4_T6_,"",@"SHT_CUDA_INFO"
	.sectionflags	@""
	.align	4


	//----- nvinfo : EIATTR_CUDA_API_VERSION
	.align		4
        /*0000*/ 	.byte	0x04, 0x37
        /*0002*/ 	.short	(.L_100 - .L_99)
.L_99:
        /*0004*/ 	.word	0x00000082


	//----- nvinfo : EIATTR_KPARAM_INFO
	.align		4
.L_100:
        /*0008*/ 	.byte	0x04, 0x17
        /*000a*/ 	.short	(.L_102 - .L_101)
.L_101:
        /*000c*/ 	.word	0x00000000
        /*0010*/ 	.short	0x0005
        /*0012*/ 	.short	0x0020
        /*0014*/ 	.byte	0x00, 0xf0, 0x05, 0x00


	//----- nvinfo : EIATTR_KPARAM_INFO
	.align		4
.L_102:
        /*0018*/ 	.byte	0x04, 0x17
        /*001a*/ 	.short	(.L_104 - .L_103)
.L_103:
        /*001c*/ 	.word	0x00000000
        /*0020*/ 	.short	0x0004
        /*0022*/ 	.short	0x0018
        /*0024*/ 	.byte	0x00, 0xf0, 0x21, 0x00


	//----- nvinfo : EIATTR_KPARAM_INFO
	.align		4
.L_104:
        /*0028*/ 	.byte	0x04, 0x17
        /*002a*/ 	.short	(.L_106 - .L_105)
.L_105:
        /*002c*/ 	.word	0x00000000
        /*0030*/ 	.short	0x0003
        /*0032*/ 	.short	0x0014
        /*0034*/ 	.byte	0x00, 0xf0, 0x05, 0x00


	//----- nvinfo : EIATTR_KPARAM_INFO
	.align		4
.L_106:
        /*0038*/ 	.byte	0x04, 0x17
        /*003a*/ 	.short	(.L_108 - .L_107)
.L_107:
        /*003c*/ 	.word	0x00000000
        /*0040*/ 	.short	0x0002
        /*0042*/ 	.short	0x0010
        /*0044*/ 	.byte	0x00, 0xf0, 0x11, 0x00


	//----- nvinfo : EIATTR_KPARAM_INFO
	.align		4
.L_108:
        /*0048*/ 	.byte	0x04, 0x17
        /*004a*/ 	.short	(.L_110 - .L_109)
.L_109:
        /*004c*/ 	.word	0x00000000
        /*0050*/ 	.short	0x0001
        /*0052*/ 	.short	0x0008
        /*0054*/ 	.byte	0x00, 0xf5, 0x21, 0x00


	//----- nvinfo : EIATTR_KPARAM_INFO
	.align		4
.L_110:
        /*0058*/ 	.byte	0x04, 0x17
        /*005a*/ 	.short	(.L_112 - .L_111)
.L_111:
        /*005c*/ 	.word	0x00000000
        /*0060*/ 	.short	0x0000
        /*0062*/ 	.short	0x0000
        /*0064*/ 	.byte	0x00, 0xf5, 0x21, 0x00


	//----- nvinfo : EIATTR_SPARSE_MMA_MASK
	.align		4
.L_112:
        /*0068*/ 	.byte	0x03, 0x50
        /*006a*/ 	.short	0x0000


	//----- nvinfo : EIATTR_MAXREG_COUNT
	.align		4
        /*006c*/ 	.byte	0x03, 0x1b
        /*006e*/ 	.short	0x0080


	//----- nvinfo : EIATTR_NUM_BARRIERS
	.align		4
        /*0070*/ 	.byte	0x02, 0x4c
        /*0072*/ 	.byte	0x01
	.zero		1


	//----- nvinfo : EIATTR_MERCURY_ISA_VERSION
	.align		4
        /*0074*/ 	.byte	0x03, 0x5f
        /*0076*/ 	.short	0x0101


	//----- nvinfo : EIATTR_COOP_GROUP_MASK_REGIDS
	.align		4
        /*0078*/ 	.byte	0x04, 0x29
        /*007a*/ 	.short	(.L_114 - .L_113)


	//   ....[0]....
.L_113:
        /*007c*/ 	.word	0xffffffff


	//   ....[1]....
        /*0080*/ 	.word	0xffffffff


	//   ....[2]....
        /*0084*/ 	.word	0xffffffff


	//   ....[3]....
        /*0088*/ 	.word	0xffffffff


	//   ....[4]....
        /*008c*/ 	.word	0xffffffff


	//   ....[5]....
        /*0090*/ 	.word	0xffffffff


	//   ....[6]....
        /*0094*/ 	.word	0xffffffff


	//   ....[7]....
        /*0098*/ 	.word	0xffffffff


	//   ....[8]....
        /*009c*/ 	.word	0xffffffff


	//   ....[9]....
        /*00a0*/ 	.word	0xffffffff


	//   ....[10]....
        /*00a4*/ 	.word	0xffffffff


	//   ....[11]....
        /*00a8*/ 	.word	0xffffffff


	//   ....[12]....
        /*00ac*/ 	.word	0xffffffff


	//   ....[13]....
        /*00b0*/ 	.word	0xffffffff


	//   ....[14]....
        /*00b4*/ 	.word	0xffffffff


	//   ....[15]....
        /*00b8*/ 	.word	0xffffffff


	//   ....[16]....
        /*00bc*/ 	.word	0xffffffff


	//   ....[17]....
        /*00c0*/ 	.word	0xffffffff


	//   ....[18]....
        /*00c4*/ 	.word	0xffffffff


	//   ....[19]....
        /*00c8*/ 	.word	0xffffffff


	//   ....[20]....
        /*00cc*/ 	.word	0xffffffff


	//   ....[21]....
        /*00d0*/ 	.word	0xffffffff


	//   ....[22]....
        /*00d4*/ 	.word	0xffffffff


	//   ....[23]....
        /*00d8*/ 	.word	0xffffffff


	//   ....[24]....
        /*00dc*/ 	.word	0xffffffff


	//   ....[25]....
        /*00e0*/ 	.word	0xffffffff


	//   ....[26]....
        /*00e4*/ 	.word	0xffffffff


	//   ....[27]....
        /*00e8*/ 	.word	0xffffffff


	//   ....[28]....
        /*00ec*/ 	.word	0xffffffff


	//   ....[29]....
        /*00f0*/ 	.word	0xffffffff


	//----- nvinfo : EIATTR_COOP_GROUP_INSTR_OFFSETS
	.align		4
.L_114:
        /*00f4*/ 	.byte	0x04, 0x28
        /*00f6*/ 	.short	(.L_116 - .L_115)


	//   ....[0]....
.L_115:
        /*00f8*/ 	.word	0x00000960


	//   ....[1]....
        /*00fc*/ 	.word	0x00000970


	//   ....[2]....
        /*0100*/ 	.word	0x000009e0


	//   ....[3]....
        /*0104*/ 	.word	0x00000a10


	//   ....[4]....
        /*0108*/ 	.word	0x00000a70


	//   ....[5]....
        /*010c*/ 	.word	0x00000a80


	//   ....[6]....
        /*0110*/ 	.word	0x00000ae0


	//   ....[7]....
        /*0114*/ 	.word	0x00000af0


	//   ....[8]....
        /*0118*/ 	.word	0x00000b40


	//   ....[9]....
        /*011c*/ 	.word	0x00000b60


	//   ....[10]....
        /*0120*/ 	.word	0x00000e10


	//   ....[11]....
        /*0124*/ 	.word	0x00000e20


	//   ....[12]....
        /*0128*/ 	.word	0x00000eb0


	//   ....[13]....
        /*012c*/ 	.word	0x00000ed0


	//   ....[14]....
        /*0130*/ 	.word	0x00000f20


	//   ....[15]....
        /*0134*/ 	.word	0x00000f40


	//   ....[16]....
        /*0138*/ 	.word	0x00000f90


	//   ....[17]....
        /*013c*/ 	.word	0x00000fb0


	//   ....[18]....
        /*0140*/ 	.word	0x00001000


	//   ....[19]....
        /*0144*/ 	.word	0x00001030


	//   ....[20]....
        /*0148*/ 	.word	0x000020b0


	//   ....[21]....
        /*014c*/ 	.word	0x000020c0


	//   ....[22]....
        /*0150*/ 	.word	0x00002130


	//   ....[23]....
        /*0154*/ 	.word	0x00002140


	//   ....[24]....
        /*0158*/ 	.word	0x000021a0


	//   ....[25]....
        /*015c*/ 	.word	0x000021b0


	//   ....[26]....
        /*0160*/ 	.word	0x00002200


	//   ....[27]....
        /*0164*/ 	.word	0x00002220


	//   ....[28]....
        /*0168*/ 	.word	0x00002280


	//   ....[29]....
        /*016c*/ 	.word	0x000022b0


	//----- nvinfo : EIATTR_VRC_CTA_INIT_COUNT
	.align		4
.L_116:
        /*0170*/ 	.byte	0x02, 0x4a
	.zero		1
	.zero		1


	//----- nvinfo : EIATTR_EXIT_INSTR_OFFSETS
	.align		4
        /*0174*/ 	.byte	0x04, 0x1c
        /*0176*/ 	.short	(.L_118 - .L_117)


	//   ....[0]....
.L_117:
        /*0178*/ 	.word	0x00000080


	//   ....[1]....
        /*017c*/ 	.word	0x000000c0


	//   ....[2]....
        /*0180*/ 	.word	0x00002510


	//   ....[3]....
        /*0184*/ 	.word	0x00002560


	//----- nvinfo : EIATTR_MAX_THREADS
	.align		4
.L_118:
        /*0188*/ 	.byte	0x04, 0x05
        /*018a*/ 	.short	(.L_120 - .L_119)
.L_119:
        /*018c*/ 	.word	0x00000200
        /*0190*/ 	.word	0x00000001
        /*0194*/ 	.word	0x00000001


	//----- nvinfo : EIATTR_CRS_STACK_SIZE
	.align		4
.L_120:
        /*0198*/ 	.byte	0x04, 0x1e
        /*019a*/ 	.short	(.L_122 - .L_121)
.L_121:
        /*019c*/ 	.word	0x00000000


	//----- nvinfo : EIATTR_CBANK_PARAM_SIZE
	.align		4
.L_122:
        /*01a0*/ 	.byte	0x03, 0x19
        /*01a2*/ 	.short	0x0021


	//----- nvinfo : EIATTR_PARAM_CBANK
	.align		4
        /*01a4*/ 	.byte	0x04, 0x0a
        /*01a6*/ 	.short	(.L_124 - .L_123)
	.align		4
.L_123:
        /*01a8*/ 	.word	index@(.nv.constant0._ZN3cub18CUB_300001_SM_10006detail6reduce28DeviceReduceSingleTileKernelINS2_10policy_hubIdyN4cuda3std3__44plusIdEEE10Policy1000EPdSC_iS9_ddNS7_10__identityEEEvT0_T1_T2_T3_T4_T6_)
        /*01ac*/ 	.short	0x0380
        /*01ae*/ 	.short	0x0021


	//----- nvinfo : EIATTR_SW_WAR
	.align		4
.L_124:
        /*01b0*/ 	.byte	0x04, 0x36
        /*01b2*/ 	.short	(.L_126 - .L_125)
.L_125:
        /*01b4*/ 	.word	0x00000008
.L_126:


//--------------------- .nv.info._ZN3cub18CUB_300001_SM_10006detail6reduce18DeviceReduceKernelINS2_10policy_hubIdyN4cuda3std3__44plusIdEEE10Policy1000EN6thrust24THRUST_300001_SM_1000_NS10device_ptrIdEEyS9_dNS7_10__identityEEEvT0_PT3_T1_NS0_13GridEvenShareISK_EET2_T4_ --------------------------
	.section	.nv.info._ZN3cub18CUB_300001_SM_10006detail6reduce18DeviceReduceKernelINS2_10policy_hubIdyN4cuda3std3__44plusIdEEE10Policy1000EN6thrust24THRUST_300001_SM_1000_NS10device_ptrIdEEyS9_dNS7_10__identityEEEvT0_PT3_T1_NS0_13GridEvenShareISK_EET2_T4_,"",@"SHT_CUDA_INFO"
	.sectionflags	@""
	.align	4


	//----- nvinfo : EIATTR_CUDA_API_VERSION
	.align		4
        /*0000*/ 	.byte	0x04, 0x37
        /*0002*/ 	.short	(.L_128 - .L_127)
.L_127:
        /*0004*/ 	.word	0x00000082


	//----- nvinfo : EIATTR_KPARAM_INFO
	.align		4
.L_128:
        /*0008*/ 	.byte	0x04, 0x17
        /*000a*/ 	.short	(.L_130 - .L_129)
.L_129:
        /*000c*/ 	.word	0x00000000
        /*0010*/ 	.short	0x0005
        /*0012*/ 	.short	0x0061
        /*0014*/ 	.byte	0x00, 0xf0, 0x05, 0x00


	//----- nvinfo : EIATTR_KPARAM_INFO
	.align		4
.L_130:
        /*0018*/ 	.byte	0x04, 0x17
        /*001a*/ 	.short	(.L_132 - .L_131)
.L_131:
        /*001c*/ 	.word	0x00000000
        /*0020*/ 	.short	0x0004
        /*0022*/ 	.short	0x0060
        /*0024*/ 	.byte	0x00, 0xf0, 0x05, 0x00


	//----- nvinfo : EIATTR_KPARAM_INFO
	.align		4
.L_132:
        /*0028*/ 	.byte	0x04, 0x17
        /*002a*/ 	.short	(.L_134 - .L_133)
.L_133:
        /*002c*/ 	.word	0x00000000
        /*0030*/ 	.short	0x0003
        /*0032*/ 	.short	0x0018
        /*0034*/ 	.byte	0x00, 0xf0, 0x21, 0x01


	//----- nvinfo : EIATTR_KPARAM_INFO
	.align		4
.L_134:
        /*0038*/ 	.byte	0x04, 0x17
        /*003a*/ 	.short	(.L_136 - .L_135)
.L_135:
        /*003c*/ 	.word	0x00000000
        /*0040*/ 	.short	0x0002
        /*0042*/ 	.short	0x0010
        /*0044*/ 	.byte	0x00, 0xf0, 0x21, 0x00


	//----- nvinfo : EIATTR_KPARAM_INFO
	.align		4
.L_136:
        /*0048*/ 	.byte	0x04, 0x17
        /*004a*/ 	.short	(.L_138 - .L_137)
.L_137:
        /*004c*/ 	.word	0x00000000
        /*0050*/ 	.short	0x0001
        /*0052*/ 	.short	0x0008
        /*0054*/ 	.byte	0x00, 0xf5, 0x21, 0x00


	//----- nvinfo : EIATTR_KPARAM_INFO
	.align		4
.L_138:
        /*0058*/ 	.byte	0x04, 0x17
        /*005a*/ 	.short	(.L_140 - .L_139)
.L_139:
        /*005c*/ 	.word	0x00000000
        /*0060*/ 	.short	0x0000
        /*0062*/ 	.short	0x0000
        /*0064*/ 	.byte	0x00, 0xf0, 0x21, 0x00


	//----- nvinfo : EIATTR_SPARSE_MMA_MASK
	.align		4
.L_140:
        /*0068*/ 	.byte	0x03, 0x50
        /*006a*/ 	.short	0x0000


	//----- nvinfo : EIATTR_MAXREG_COUNT
	.align		4
        /*006c*/ 	.byte	0x03, 0x1b
        /*006e*/ 	.short	0x0080


	//----- nvinfo : EIATTR_NUM_BARRIERS
	.align		4
        /*0070*/ 	.byte	0x02, 0x4c
        /*0072*/ 	.byte	0x01
	.zero		1


	//----- nvinfo : EIATTR_MERCURY_ISA_VERSION
	.align		4
        /*0074*/ 	.byte	0x03, 0x5f
        /*0076*/ 	.short	0x0101


	//----- nvinfo : EIATTR_COOP_GROUP_MASK_REGIDS
	.align		4
        /*0078*/ 	.byte	0x04, 0x29
        /*007a*/ 	.short	(.L_142 - .L_141)


	//   ....[0]....
.L_141:
        /*007c*/ 	.word	0xffffffff


	//   ....[1]....
        /*0080*/ 	.word	0xffffffff


	//   ....[2]....
        /*0084*/ 	.word	0xffffffff


	//   ....[3]....
        /*0088*/ 	.word	0xffffffff


	//   ....[4]....
        /*008c*/ 	.word	0xffffffff


	//   ....[5]....
        /*0090*/ 	.word	0xffffffff


	//   ....[6]....
        /*0094*/ 	.word	0xffffffff


	//   ....[7]....
        /*0098*/ 	.word	0xffffffff


	//   ....[8]....
        /*009c*/ 	.word	0xffffffff


	//   ....[9]....
        /*00a0*/ 	.word	0xffffffff


	//   ....[10]....
        /*00a4*/ 	.word	0xffffffff


	//   ....[11]....
        /*00a8*/ 	.word	0xffffffff


	//   ....[12]....
        /*00ac*/ 	.word	0xffffffff


	//   ....[13]....
        /*00b0*/ 	.word	0xffffffff


	//   ....[14]....
        /*00b4*/ 	.word	0xffffffff


	//   ....[15]....
        /*00b8*/ 	.word	0xffffffff


	//   ....[16]....
        /*00bc*/ 	.word	0xffffffff


	//   ....[17]....
        /*00c0*/ 	.word	0xffffffff


	//   ....[18]....
        /*00c4*/ 	.word	0xffffffff


	//   ....[19]....
        /*00c8*/ 	.word	0xffffffff


	//   ....[20]....
        /*00cc*/ 	.word	0xffffffff


	//   ....[21]....
        /*00d0*/ 	.word	0xffffffff


	//   ....[22]....
        /*00d4*/ 	.word	0xffffffff


	//   ....[23]....
        /*00d8*/ 	.word	0xffffffff


	//   ....[24]....
        /*00dc*/ 	.word	0xffffffff


	//   ....[25]....
        /*00e0*/ 	.word	0xffffffff


	//   ....[26]....
        /*00e4*/ 	.word	0xffffffff


	//   ....[27]....
        /*00e8*/ 	.word	0xffffffff


	//   ....[28]....
        /*00ec*/ 	.word	0xffffffff


	//   ....[29]....
        /*00f0*/ 	.word	0xffffffff


	//----- nvinfo : EIATTR_COOP_GROUP_INSTR_OFFSETS
	.align		4
.L_142:
        /*00f4*/ 	.byte	0x04, 0x28
        /*00f6*/ 	.short	(.L_144 - .L_143)


	//   ....[0]....
.L_143:
        /*00f8*/ 	.word	0x000009a0


	//   ....[1]....
        /*00fc*/ 	.word	0x000009b0


	//   ....[2]....
        /*0100*/ 	.word	0x00000a20


	//   ....[3]....
        /*0104*/ 	.word	0x00000a40


	//   ....[4]....
        /*0108*/ 	.word	0x00000ab0


	//   ....[5]....
        /*010c*/ 	.word	0x00000ac0


	//   ....[6]....
        /*0110*/ 	.word	0x00000b10


	//   ....[7]....
        /*0114*/ 	.word	0x00000b30


	//   ....[8]....
        /*0118*/ 	.word	0x00000ba0


	//   ....[9]....
        /*011c*/ 	.word	0x00000bb0


	//   ....[10]....
        /*0120*/ 	.word	0x00000e50


	//   ....[11]....
        /*0124*/ 	.word	0x00000e60


	//   ....[12]....
        /*0128*/ 	.word	0x00000ee0


	//   ....[13]....
        /*012c*/ 	.word	0x00000f00


	//   ....[14]....
        /*0130*/ 	.word	0x00000f50


	//   ....[15]....
        /*0134*/ 	.word	0x00000f80


	//   ....[16]....
        /*0138*/ 	.word	0x00000fd0


	//   ....[17]....
        /*013c*/ 	.word	0x00000ff0


	//   ....[18]....
        /*0140*/ 	.word	0x00001060


	//   ....[19]....
        /*0144*/ 	.word	0x00001090


	//   ....[20]....
        /*0148*/ 	.word	0x00002360


	//   ....[21]....
        /*014c*/ 	.word	0x00002370


	//   ....[22]....
        /*0150*/ 	.word	0x000023f0


	//   ....[23]....
        /*0154*/ 	.word	0x00002400


	//   ....[24]....
        /*0158*/ 	.word	0x00002460


	//   ....[25]....
        /*015c*/ 	.word	0x00002470


	//   ....[26]....
        /*0160*/ 	.word	0x000024c0


	//   ....[27]....
        /*0164*/ 	.word	0x000024f0


	//   ....[28]....
        /*0168*/ 	.word	0x00002570


	//   ....[29]....
        /*016c*/ 	.word	0x00002580


	//----- nvinfo : EIATTR_VRC_CTA_INIT_COUNT
	.align		4
.L_144:
        /*0170*/ 	.byte	0x02, 0x4a
	.zero		1
	.zero		1


	//----- nvinfo : EIATTR_EXIT_INSTR_OFFSETS
	.align		4
        /*0174*/ 	.byte	0x04, 0x1c
        /*0176*/ 	.short	(.L_146 - .L_145)


	//   ....[0]....
.L_145:
        /*0178*/ 	.word	0x000027b0


	//   ....[1]....
        /*017c*/ 	.word	0x00002810


	//----- nvinfo : EIATTR_MAX_THREADS
	.align		4
.L_146:
        /*0180*/ 	.byte	0x04, 0x05
        /*0182*/ 	.short	(.L_148 - .L_147)
.L_147:
        /*0184*/ 	.word	0x00000200
        /*0188*/ 	.word	0x00000001
        /*018c*/ 	.word	0x00000001


	//----- nvinfo : EIATTR_CRS_STACK_SIZE
	.align		4
.L_148:
        /*0190*/ 	.byte	0x04, 0x1e
        /*0192*/ 	.short	(.L_150 - .L_149)
.L_149:
        /*0194*/ 	.word	0x00000000


	//----- nvinfo : EIATTR_CBANK_PARAM_SIZE
	.align		4
.L_150:
        /*0198*/ 	.byte	0x03, 0x19
        /*019a*/ 	.short	0x0062


	//----- nvinfo : EIATTR_PARAM_CBANK
	.align		4
        /*019c*/ 	.byte	0x04, 0x0a
        /*019e*/ 	.short	(.L_152 - .L_151)
	.align		4
.L_151:
        /*01a0*/ 	.word	index@(.nv.constant0._ZN3cub18CUB_300001_SM_10006detail6reduce18DeviceReduceKernelINS2_10policy_hubIdyN4cuda3std3__44plusIdEEE10Policy1000EN6thrust24THRUST_300001_SM_1000_NS10device_ptrIdEEyS9_dNS7_10__identityEEEvT0_PT3_T1_NS0_13GridEvenShareISK_EET2_T4_)
        /*01a4*/ 	.short	0x0380
        /*01a6*/ 	.short	0x0062


	//----- nvinfo : EIATTR_SW_WAR
	.align		4
.L_152:
        /*01a8*/ 	.byte	0x04, 0x36
        /*01aa*/ 	.short	(.L_154 - .L_153)
.L_153:
        /*01ac*/ 	.word	0x00000008
.L_154:


//--------------------- .nv.info._ZN3cub18CUB_300001_SM_10006detail6reduce28DeviceReduceSingleTileKernelINS2_10policy_hubIdyN4cuda3std3__44plusIdEEE10Policy1000EN6thrust24THRUST_300001_SM_1000_NS10device_ptrIdEEPdyS9_ddNS7_10__identityEEEvT0_T1_T2_T3_T4_T6_ --------------------------
	.section	.nv.info._ZN3cub18CUB_300001_SM_10006detail6reduce28DeviceReduceSingleTileKernelINS2_10policy_hubIdyN4cuda3std3__44plusIdEEE10Policy1000EN6thrust24THRUST_300001_SM_1000_NS10device_ptrIdEEPdyS9_ddNS7_10__identityEEEvT0_T1_T2_T3_T4_T6_,"",@"SHT_CUDA_INFO"
	.sectionflags	@""
	.align	4


	//----- nvinfo : EIATTR_CUDA_API_VERSION
	.align		4
        /*0000*/ 	.byte	0x04, 0x37
        /*0002*/ 	.short	(.L_156 - .L_155)
.L_155:
        /*0004*/ 	.word	0x00000082


	//----- nvinfo : EIATTR_KPARAM_INFO
	.align		4
.L_156:
        /*0008*/ 	.byte	0x04, 0x17
        /*000a*/ 	.short	(.L_158 - .L_157)
.L_157:
        /*000c*/ 	.word	0x00000000
        /*0010*/ 	.short	0x0005
        /*0012*/ 	.short	0x0028
        /*0014*/ 	.byte	0x00, 0xf0, 0x05, 0x00


	//----- nvinfo : EIATTR_KPARAM_INFO
	.align		4
.L_158:
        /*0018*/ 	.byte	0x04, 0x17
        /*001a*/ 	.short	(.L_160 - .L_159)
.L_159:
        /*001c*/ 	.word	0x00000000
        /*0020*/ 	.short	0x0004
        /*0022*/ 	.short	0x0020
        /*0024*/ 	.byte	0x00, 0xf0, 0x21, 0x00


	//----- nvinfo : EIATTR_KPARAM_INFO
	.align		4
.L_160:
        /*0028*/ 	.byte	0x04, 0x17
        /*002a*/ 	.short	(.L_162 - .L_161)
.L_161:
        /*002c*/ 	.word	0x00000000
        /*0030*/ 	.short	0x0003
        /*0032*/ 	.short	0x0018
        /*0034*/ 	.byte	0x00, 0xf0, 0x05, 0x00


	//----- nvinfo : EIATTR_KPARAM_INFO
	.align		4
.L_162:
        /*0038*/ 	.byte	0x04, 0x17
        /*003a*/ 	.short	(.L_164 - .L_163)
.L_163:
        /*003c*/ 	.word	0x00000000
        /*0040*/ 	.short	0x0002
        /*0042*/ 	.short	0x0010
        /*0044*/ 	.byte	0x00, 0xf0, 0x21, 0x00


	//----- nvinfo : EIATTR_KPARAM_INFO
	.align		4
.L_164:
        /*0048*/ 	.byte	0x04, 0x17
        /*004a*/ 	.short	(.L_166 - .L_165)
.L_165:
        /*004c*/ 	.word	0x00000000
        /*0050*/ 	.short	0x0001
        /*0052*/ 	.short	0x0008
        /*0054*/ 	.byte	0x00, 0xf5, 0x21, 0x00


	//----- nvinfo : EIATTR_KPARAM_INFO
	.align		4
.L_166:
        /*0058*/ 	.byte	0x04, 0x17
        /*005a*/ 	.short	(.L_168 - .L_167)
.L_167:
        /*005c*/ 	.word	0x00000000
        /*0060*/ 	.short	0x0000
        /*0062*/ 	.short	0x0000
        /*0064*/ 	.byte	0x00, 0xf0, 0x21, 0x00


	//----- nvinfo : EIATTR_SPARSE_MMA_MASK
	.align		4
.L_168:
        /*0068*/ 	.byte	0x03, 0x50
        /*006a*/ 	.short	0x0000


	//----- nvinfo : EIATTR_MAXREG_COUNT
	.align		4
        /*006c*/ 	.byte	0x03, 0x1b
        /*006e*/ 	.short	0x0080


	//----- nvinfo : EIATTR_NUM_BARRIERS
	.align		4
        /*0070*/ 	.byte	0x02, 0x4c
        /*0072*/ 	.byte	0x01
	.zero		1


	//----- nvinfo : EIATTR_MERCURY_ISA_VERSION
	.align		4
        /*0074*/ 	.byte	0x03, 0x5f
        /*0076*/ 	.short	0x0101


	//----- nvinfo : EIATTR_COOP_GROUP_MASK_REGIDS
	.align		4
        /*0078*/ 	.byte	0x04, 0x29
        /*007a*/ 	.short	(.L_170 - .L_169)


	//   ....[0]....
.L_169:
        /*007c*/ 	.word	0xffffffff


	//   ....[1]....
        /*0080*/ 	.word	0xffffffff


	//   ....[2]....
        /*0084*/ 	.word	0xffffffff


	//   ....[3]....
        /*0088*/ 	.word	0xffffffff


	//   ....[4]....
        /*008c*/ 	.word	0xffffffff


	//   ....[5]....
        /*0090*/ 	.word	0xffffffff


	//   ....[6]....
        /*0094*/ 	.word	0xffffffff


	//   ....[7]....
        /*0098*/ 	.word	0xffffffff


	//   ....[8]....
        /*009c*/ 	.word	0xffffffff


	//   ....[9]....
        /*00a0*/ 	.word	0xffffffff


	//   ....[10]....
        /*00a4*/ 	.word	0xffffffff


	//   ....[11]....
        /*00a8*/ 	.word	0xffffffff


	//   ....[12]....
        /*00ac*/ 	.word	0xffffffff


	//   ....[13]....
        /*00b0*/ 	.word	0xffffffff


	//   ....[14]....
        /*00b4*/ 	.word	0xffffffff


	//   ....[15]....
        /*00b8*/ 	.word	0xffffffff


	//   ....[16]....
        /*00bc*/ 	.word	0xffffffff


	//   ....[17]....
        /*00c0*/ 	.word	0xffffffff


	//   ....[18]....
        /*00c4*/ 	.word	0xffffffff


	//   ....[19]....
        /*00c8*/ 	.word	0xffffffff


	//   ....[20]....
        /*00cc*/ 	.word	0xffffffff


	//   ....[21]....
        /*00d0*/ 	.word	0xffffffff


	//   ....[22]....
        /*00d4*/ 	.word	0xffffffff


	//   ....[23]....
        /*00d8*/ 	.word	0xffffffff


	//   ....[24]....
        /*00dc*/ 	.word	0xffffffff


	//   ....[25]....
        /*00e0*/ 	.word	0xffffffff


	//   ....[26]....
        /*00e4*/ 	.word	0xffffffff


	//   ....[27]....
        /*00e8*/ 	.word	0xffffffff


	//   ....[28]....
        /*00ec*/ 	.word	0xffffffff


	//   ....[29]....
        /*00f0*/ 	.word	0xffffffff


	//----- nvinfo : EIATTR_COOP_GROUP_INSTR_OFFSETS
	.align		4
.L_170:
        /*00f4*/ 	.byte	0x04, 0x28
        /*00f6*/ 	.short	(.L_172 - .L_171)


	//   ....[0]....
.L_171:
        /*00f8*/ 	.word	0x00000910


	//   ....[1]....
        /*00fc*/ 	.word	0x00000920


	//   ....[2]....
        /*0100*/ 	.word	0x00000990


	//   ....[3]....
        /*0104*/ 	.word	0x000009a0


	//   ....[4]....
        /*0108*/ 	.word	0x00000a00


	//   ....[5]....
        /*010c*/ 	.word	0x00000a10


	//   ....[6]....
        /*0110*/ 	.word	0x00000a60


	//   ....[7]....
        /*0114*/ 	.word	0x00000a80


	//   ....[8]....
        /*0118*/ 	.word	0x00000ae0


	//   ....[9]....
        /*011c*/ 	.word	0x00000b10


	//   ....[10]....
        /*0120*/ 	.word	0x00000dc0


	//   ....[11]....
        /*0124*/ 	.word	0x00000dd0


	//   ....[12]....
        /*0128*/ 	.word	0x00000e60


	//   ....[13]....
        /*012c*/ 	.word	0x00000e70


	//   ....[14]....
        /*0130*/ 	.word	0x00000ed0


	//   ....[15]....
        /*0134*/ 	.word	0x00000ee0


	//   ....[16]....
        /*0138*/ 	.word	0x00000f30


	//   ....[17]....
        /*013c*/ 	.word	0x00000f50


	//   ....[18]....
        /*0140*/ 	.word	0x00000fc0


	//   ....[19]....
        /*0144*/ 	.word	0x00000ff0


	//   ....[20]....
        /*0148*/ 	.word	0x00002180


	//   ....[21]....
        /*014c*/ 	.word	0x00002190


	//   ....[22]....
        /*0150*/ 	.word	0x00002200


	//   ....[23]....
        /*0154*/ 	.word	0x00002210


	//   ....[24]....
        /*0158*/ 	.word	0x00002270


	//   ....[25]....
        /*015c*/ 	.word	0x00002280


	//   ....[26]....
        /*0160*/ 	.word	0x000022d0


	//   ....[27]....
        /*0164*/ 	.word	0x000022f0


	//   ....[28]....
        /*0168*/ 	.word	0x00002350


	//   ....[29]....
        /*016c*/ 	.word	0x00002380


	//----- nvinfo : EIATTR_VRC_CTA_INIT_COUNT
	.align		4
.L_172:
        /*0170*/ 	.byte	0x02, 0x4a
	.zero		1
	.zero		1


	//----- nvinfo : EIATTR_EXIT_INSTR_OFFSETS
	.align		4
        /*0174*/ 	.byte	0x04, 0x1c
        /*0176*/ 	.short	(.L_174 - .L_173)


	//   ....[0]....
.L_173:
        /*0178*/ 	.word	0x000000a0


	//   ....[1]....
        /*017c*/ 	.word	0x000000e0


	//   ....[2]....
        /*0180*/ 	.word	0x000025e0


	//   ....[3]....
        /*0184*/ 	.word	0x00002630


	//----- nvinfo : EIATTR_MAX_THREADS
	.align		4
.L_174:
        /*0188*/ 	.byte	0x04, 0x05
        /*018a*/ 	.short	(.L_176 - .L_175)
.L_175:
        /*018c*/ 	.word	0x00000200
        /*0190*/ 	.word	0x00000001
        /*0194*/ 	.word	0x00000001


	//----- nvinfo : EIATTR_CRS_STACK_SIZE
	.align		4
.L_176:
        /*0198*/ 	.byte	0x04, 0x1e
        /*019a*/ 	.short	(.L_178 - .L_177)
.L_177:
        /*019c*/ 	.word	0x00000000


	//----- nvinfo : EIATTR_CBANK_PARAM_SIZE
	.align		4
.L_178:
        /*01a0*/ 	.byte	0x03, 0x19
        /*01a2*/ 	.short	0x0029


	//----- nvinfo : EIATTR_PARAM_CBANK
	.align		4
        /*01a4*/ 	.byte	0x04, 0x0a
        /*01a6*/ 	.short	(.L_180 - .L_179)
	.align		4
.L_179:
        /*01a8*/ 	.word	index@(.nv.constant0._ZN3cub18CUB_300001_SM_10006detail6reduce28DeviceReduceSingleTileKernelINS2_10policy_hubIdyN4cuda3std3__44plusIdEEE10Policy1000EN6thrust24THRUST_300001_SM_1000_NS10device_ptrIdEEPdyS9_ddNS7_10__identityEEEvT0_T1_T2_T3_T4_T6_)
        /*01ac*/ 	.short	0x0380
        /*01ae*/ 	.short	0x0029


	//----- nvinfo : EIATTR_SW_WAR
	.align		4
.L_180:
        /*01b0*/ 	.byte	0x04, 0x36
        /*01b2*/ 	.short	(.L_182 - .L_181)
.L_181:
        /*01b4*/ 	.word	0x00000008
.L_182:


//--------------------- .nv.info._ZN3cub18CUB_300001_SM_10006detail6reduce28DeviceReduceSingleTileKernelINS2_10policy_hubIdjN4cuda3std3__44plusIdEEE10Policy1000EPdSC_iS9_ddNS7_10__identityEEEvT0_T1_T2_T3_T4_T6_ --------------------------
	.section	.nv.info._ZN3cub18CUB_300001_SM_10006detail6reduce28DeviceReduceSingleTileKernelINS2_10policy_hubIdjN4cuda3std3__44plusIdEEE10Policy1000EPdSC_iS9_ddNS7_10__identityEEEvT0_T1_T2_T3_T4_T6_,"",@"SHT_CUDA_INFO"
	.sectionflags	@""
	.align	4


	//----- nvinfo : EIATTR_CUDA_API_VERSION
	.align		4
        /*0000*/ 	.byte	0x04, 0x37
        /*0002*/ 	.short	(.L_184 - .L_183)
.L_183:
        /*0004*/ 	.word	0x00000082


	//----- nvinfo : EIATTR_KPARAM_INFO
	.align		4
.L_184:
        /*0008*/ 	.byte	0x04, 0x17
        /*000a*/ 	.short	(.L_186 - .L_185)
.L_185:
        /*000c*/ 	.word	0x00000000
        /*0010*/ 	.short	0x0005
        /*0012*/ 	.short	0x0020
        /*0014*/ 	.byte	0x00, 0xf0, 0x05, 0x00


	//----- nvinfo : EIATTR_KPARAM_INFO
	.align		4
.L_186:
        /*0018*/ 	.byte	0x04, 0x17
        /*001a*/ 	.short	(.L_188 - .L_187)
.L_187:
        /*001c*/ 	.word	0x00000000
        /*0020*/ 	.short	0x0004
        /*0022*/ 	.short	0x0018
        /*0024*/ 	.byte	0x00, 0xf0, 0x21, 0x00


	//----- nvinfo : EIATTR_KPARAM_INFO
	.align		4
.L_188:
        /*0028*/ 	.byte	0x04, 0x17
        /*002a*/ 	.short	(.L_190 - .L_189)
.L_189:
        /*002c*/ 	.word	0x00000000
        /*0030*/ 	.short	0x0003
        /*0032*/ 	.short	0x0014
        /*0034*/ 	.byte	0x00, 0xf0, 0x05, 0x00


	//----- nvinfo : EIATTR_KPARAM_INFO
	.align		4
.L_190:
        /*0038*/ 	.byte	0x04, 0x17
        /*003a*/ 	.short	(.L_192 - .L_191)
.L_191:
        /*003c*/ 	.word	0x00000000
        /*0040*/ 	.short	0x0002
        /*0042*/ 	.short	0x0010
        /*0044*/ 	.byte	0x00, 0xf0, 0x11, 0x00


	//----- nvinfo : EIATTR_KPARAM_INFO
	.align		4
.L_192:
        /*0048*/ 	.byte	0x04, 0x17
        /*004a*/ 	.short	(.L_194 - .L_193)
.L_193:
        /*004c*/ 	.word	0x00000000
        /*0050*/ 	.short	0x0001
        /*0052*/ 	.short	0x0008
        /*0054*/ 	.byte	0x00, 0xf5, 0x21, 0x00


	//----- nvinfo : EIATTR_KPARAM_INFO
	.align		4
.L_194:
        /*0058*/ 	.byte	0x04, 0x17
        /*005a*/ 	.short	(.L_196 - .L_195)
.L_195:
        /*005c*/ 	.word	0x00000000
        /*0060*/ 	.short	0x0000
        /*0062*/ 	.short	0x0000
        /*0064*/ 	.byte	0x00, 0xf5, 0x21, 0x00


	//----- nvinfo : EIATTR_SPARSE_MMA_MASK
	.align		4
.L_196:
        /*0068*/ 	.byte	0x03, 0x50
        /*006a*/ 	.short	0x0000


	//----- nvinfo : EIATTR_MAXREG_COUNT
	.align		4
        /*006c*/ 	.byte	0x03, 0x1b
        /*006e*/ 	.short	0x0060


	//----- nvinfo : EIATTR_NUM_BARRIERS
	.align		4
        /*0070*/ 	.byte	0x02, 0x4c
        /*0072*/ 	.byte	0x01
	.zero		1


	//----- nvinfo : EIATTR_MERCURY_ISA_VERSION
	.align		4
        /*0074*/ 	.byte	0x03, 0x5f
        /*0076*/ 	.short	0x0101


	//----- nvinfo : EIATTR_COOP_GROUP_MASK_REGIDS
	.align		4
        /*0078*/ 	.byte	0x04, 0x29
        /*007a*/ 	.short	(.L_198 - .L_197)


	//   ....[0]....
.L_197:
        /*007c*/ 	.word	0xffffffff


	//   ....[1]....
        /*0080*/ 	.word	0xffffffff


	//   ....[2]....
        /*0084*/ 	.word	0xffffffff


	//   ....[3]....
        /*0088*/ 	.word	0xffffffff


	//   ....[4]....
        /*008c*/ 	.word	0xffffffff


	//   ....[5]....
        /*0090*/ 	.word	0xffffffff


	//   ....[6]....
        /*0094*/ 	.word	0xffffffff


	//   ....[7]....
        /*0098*/ 	.word	0xffffffff


	//   ....[8]....
        /*009c*/ 	.word	0xffffffff


	//   ....[9]....
        /*00a0*/ 	.word	0xffffffff


	//   ....[10]....
        /*00a4*/ 	.word	0xffffffff


	//   ....[11]....
        /*00a8*/ 	.word	0xffffffff


	//   ....[12]....
        /*00ac*/ 	.word	0xffffffff


	//   ....[13]....
        /*00b0*/ 	.word	0xffffffff


	//   ....[14]....
        /*00b4*/ 	.word	0xffffffff


	//   ....[15]....
        /*00b8*/ 	.word	0xffffffff


	//   ....[16]....
        /*00bc*/ 	.word	0xffffffff


	//   ....[17]....
        /*00c0*/ 	.word	0xffffffff


	//   ....[18]....
        /*00c4*/ 	.word	0xffffffff


	//   ....[19]....
        /*00c8*/ 	.word	0xffffffff


	//   ....[20]....
        /*00cc*/ 	.word	0xffffffff


	//   ....[21]....
        /*00d0*/ 	.word	0xffffffff


	//   ....[22]....
        /*00d4*/ 	.word	0xffffffff


	//   ....[23]....
        /*00d8*/ 	.word	0xffffffff


	//   ....[24]....
        /*00dc*/ 	.word	0xffffffff


	//   ....[25]....
        /*00e0*/ 	.word	0xffffffff


	//   ....[26]....
        /*00e4*/ 	.word	0xffffffff


	//   ....[27]....
        /*00e8*/ 	.word	0xffffffff


	//   ....[28]....
        /*00ec*/ 	.word	0xffffffff


	//   ....[29]....
        /*00f0*/ 	.word	0xffffffff


	//----- nvinfo : EIATTR_COOP_GROUP_INSTR_OFFSETS
	.align		4
.L_198:
        /*00f4*/ 	.byte	0x04, 0x28
        /*00f6*/ 	.short	(.L_200 - .L_199)


	//   ....[0]....
.L_199:
        /*00f8*/ 	.word	0x00000980


	//   ....[1]....
        /*00fc*/ 	.word	0x00000990


	//   ....[2]....
        /*0100*/ 	.word	0x00000a00


	//   ....[3]....
        /*0104*/ 	.word	0x00000a30


	//   ....[4]....
        /*0108*/ 	.word	0x00000aa0


	//   ....[5]....
        /*010c*/ 	.word	0x00000ab0


	//   ....[6]....
        /*0110*/ 	.word	0x00000b00


	//   ....[7]....
        /*0114*/ 	.word	0x00000b10


	//   ....[8]....
        /*0118*/ 	.word	0x00000b60


	//   ....[9]....
        /*011c*/ 	.word	0x00000b80


	//   ....[10]....
        /*0120*/ 	.word	0x00000e90


	//   ....[11]....
        /*0124*/ 	.word	0x00000ea0


	//   ....[12]....
        /*0128*/ 	.word	0x00000f30


	//   ....[13]....
        /*012c*/ 	.word	0x00000f50


	//   ....[14]....
        /*0130*/ 	.word	0x00000fa0


	//   ....[15]....
        /*0134*/ 	.word	0x00000fc0


	//   ....[16]....
        /*0138*/ 	.word	0x00001010


	//   ....[17]....
        /*013c*/ 	.word	0x00001040


	//   ....[18]....
        /*0140*/ 	.word	0x000010a0


	//   ....[19]....
        /*0144*/ 	.word	0x000010d0


	//   ....[20]....
        /*0148*/ 	.word	0x000022b0


	//   ....[21]....
        /*014c*/ 	.word	0x000022c0


	//   ....[22]....
        /*0150*/ 	.word	0x00002330


	//   ....[23]....
        /*0154*/ 	.word	0x00002340


	//   ....[24]....
        /*0158*/ 	.word	0x000023a0


	//   ....[25]....
        /*015c*/ 	.word	0x000023d0


	//   ....[26]....
        /*0160*/ 	.word	0x00002450


	//   ....[27]....
        /*0164*/ 	.word	0x00002460


	//   ....[28]....
        /*0168*/ 	.word	0x000024b0


	//   ....[29]....
        /*016c*/ 	.word	0x000024c0


	//----- nvinfo : EIATTR_VRC_CTA_INIT_COUNT
	.align		4
.L_200:
        /*0170*/ 	.byte	0x02, 0x4a
	.zero		1
	.zero		1


	//----- nvinfo : EIATTR_EXIT_INSTR_OFFSETS
	.align		4
        /*0174*/ 	.byte	0x04, 0x1c
        /*0176*/ 	.short	(.L_202 - .L_201)


	//   ....[0]....
.L_201:
        /*0178*/ 	.word	0x00000080


	//   ....[1]....
        /*017c*/ 	.word	0x000000c0


	//   ....[2]....
        /*0180*/ 	.word	0x00002750


	//   ....[3]....
        /*0184*/ 	.word	0x000027a0


	//----- nvinfo : EIATTR_MAX_THREADS
	.align		4
.L_202:
        /*0188*/ 	.byte	0x04, 0x05
        /*018a*/ 	.short	(.L_204 - .L_203)
.L_203:
        /*018c*/ 	.word	0x00000280
        /*0190*/ 	.word	0x00000001
        /*0194*/ 	.word	0x00000001


	//----- nvinfo : EIATTR_CRS_STACK_SIZE
	.align		4
.L_204:
        /*0198*/ 	.byte	0x04, 0x1e
        /*019a*/ 	.short	(.L_206 - .L_205)
.L_205:
        /*019c*/ 	.word	0x00000000


	//----- nvinfo : EIATTR_CBANK_PARAM_SIZE
	.align		4
.L_206:
        /*01a0*/ 	.byte	0x03, 0x19
        /*01a2*/ 	.short	0x0021


	//----- nvinfo : EIATTR_PARAM_CBANK
	.align		4
        /*01a4*/ 	.byte	0x04, 0x0a
        /*01a6*/ 	.short	(.L_208 - .L_207)
	.align		4
.L_207:
        /*01a8*/ 	.word	index@(.nv.constant0._ZN3cub18CUB_300001_SM_10006detail6reduce28DeviceReduceSingleTileKernelINS2_10policy_hubIdjN4cuda3std3__44plusIdEEE10Policy1000EPdSC_iS9_ddNS7_10__identityEEEvT0_T1_T2_T3_T4_T6_)
        /*01ac*/ 	.short	0x0380
        /*01ae*/ 	.short	0x0021


	//----- nvinfo : EIATTR_SW_WAR
	.align		4
.L_208:
        /*01b0*/ 	.byte	0x04, 0x36
        /*01b2*/ 	.short	(.L_210 - .L_209)
.L_209:
        /*01b4*/ 	.word	0x00000008
.L_210:


//--------------------- .nv.info._ZN3cub18CUB_300001_SM_10006detail6reduce18DeviceReduceKernelINS2_10policy_hubIdjN4cuda3std3__44plusIdEEE10Policy1000EN6thrust24THRUST_300001_SM_1000_NS10device_ptrIdEEjS9_dNS7_10__identityEEEvT0_PT3_T1_NS0_13GridEvenShareISK_EET2_T4_ --------------------------
	.section	.nv.info._ZN3cub18CUB_300001_SM_10006detail6reduce18DeviceReduceKernelINS2_10policy_hubIdjN4cuda3std3__44plusIdEEE10Policy1000EN6thrust24THRUST_300001_SM_1000_NS10device_ptrIdEEjS9_dNS7_10__identityEEEvT0_PT3_T1_NS0_13GridEvenShareISK_EET2_T4_,"",@"SHT_CUDA_INFO"
	.sectionflags	@""
	.align	4


	//----- nvinfo : EIATTR_CUDA_API_VERSION
	.align		4
        /*0000*/ 	.byte	0x04, 0x37
        /*0002*/ 	.short	(.L_212 - .L_211)
.L_211:
        /*0004*/ 	.word	0x00000082


	//----- nvinfo : EIATTR_KPARAM_INFO
	.align		4
.L_212:
        /*0008*/ 	.byte	0x04, 0x17
        /*000a*/ 	.short	(.L_214 - .L_213)
.L_213:
        /*000c*/ 	.word	0x00000000
        /*0010*/ 	.short	0x0005
        /*0012*/ 	.short	0x003d
        /*0014*/ 	.byte	0x00, 0xf0, 0x05, 0x00


	//----- nvinfo : EIATTR_KPARAM_INFO
	.align		4
.L_214:
        /*0018*/ 	.byte	0x04, 0x17
        /*001a*/ 	.short	(.L_216 - .L_215)
.L_215:
        /*001c*/ 	.word	0x00000000
        /*0020*/ 	.short	0x0004
        /*0022*/ 	.short	0x003c
        /*0024*/ 	.byte	0x00, 0xf0, 0x05, 0x00


	//----- nvinfo : EIATTR_KPARAM_INFO
	.align		4
.L_216:
        /*0028*/ 	.byte	0x04, 0x17
        /*002a*/ 	.short	(.L_218 - .L_217)
.L_217:
        /*002c*/ 	.word	0x00000000
        /*0030*/ 	.short	0x0003
        /*0032*/ 	.short	0x0014
        /*0034*/ 	.byte	0x00, 0xf0, 0xa1, 0x00


	//----- nvinfo : EIATTR_KPARAM_INFO
	.align		4
.L_218:
        /*0038*/ 	.byte	0x04, 0x17
        /*003a*/ 	.short	(.L_220 - .L_219)
.L_219:
        /*003c*/ 	.word	0x00000000
        /*0040*/ 	.short	0x0002
        /*0042*/ 	.short	0x0010
        /*0044*/ 	.byte	0x00, 0xf0, 0x11, 0x00


	//----- nvinfo : EIATTR_KPARAM_INFO
	.align		4
.L_220:
        /*0048*/ 	.byte	0x04, 0x17
        /*004a*/ 	.short	(.L_222 - .L_221)
.L_221:
        /*004c*/ 	.word	0x00000000
        /*0050*/ 	.short	0x0001
        /*0052*/ 	.short	0x0008
        /*0054*/ 	.byte	0x00, 0xf5, 0x21, 0x00


	//----- nvinfo : EIATTR_KPARAM_INFO
	.align		4
.L_222:
        /*0058*/ 	.byte	0x04, 0x17
        /*005a*/ 	.short	(.L_224 - .L_223)
.L_223:
        /*005c*/ 	.word	0x00000000
        /*0060*/ 	.short	0x0000
        /*0062*/ 	.short	0x0000
        /*0064*/ 	.byte	0x00, 0xf0, 0x21, 0x00


	//----- nvinfo : EIATTR_SPARSE_MMA_MASK
	.align		4
.L_224:
        /*0068*/ 	.byte	0x03, 0x50
        /*006a*/ 	.short	0x0000


	//----- nvinfo : EIATTR_MAXREG_COUNT
	.align		4
        /*006c*/ 	.byte	0x03, 0x1b
        /*006e*/ 	.short	0x0060


	//----- nvinfo : EIATTR_NUM_BARRIERS
	.align		4
        /*0070*/ 	.byte	0x02, 0x4c
        /*0072*/ 	.byte	0x01
	.zero		1


	//----- nvinfo : EIATTR_MERCURY_ISA_VERSION
	.align		4
        /*0074*/ 	.byte	0x03, 0x5f
        /*0076*/ 	.short	0x0101


	//----- nvinfo : EIATTR_COOP_GROUP_MASK_REGIDS
	.align		4
        /*0078*/ 	.byte	0x04, 0x29
        /*007a*/ 	.short	(.L_226 - .L_225)


	//   ....[0]....
.L_225:
        /*007c*/ 	.word	0xffffffff


	//   ....[1]....
        /*0080*/ 	.word	0xffffffff


	//   ....[2]....
        /*0084*/ 	.word	0xffffffff


	//   ....[3]....
        /*0088*/ 	.word	0xffffffff


	//   ....[4]....
        /*008c*/ 	.word	0xffffffff


	//   ....[5]....
        /*0090*/ 	.word	0xffffffff


	//   ....[6]....
        /*0094*/ 	.word	0xffffffff


	//   ....[7]....
        /*0098*/ 	.word	0xffffffff


	//   ....[8]....
        /*009c*/ 	.word	0xffffffff


	//   ....[9]....
        /*00a0*/ 	.word	0xffffffff


	//   ....[10]....
        /*00a4*/ 	.word	0xffffffff


	//   ....[11]....
        /*00a8*/ 	.word	0xffffffff


	//   ....[12]....
        /*00ac*/ 	.word	0xffffffff


	//   ....[13]....
        /*00b0*/ 	.word	0xffffffff


	//   ....[14]....
        /*00b4*/ 	.word	0xffffffff


	//   ....[15]....
        /*00b8*/ 	.word	0xffffffff


	//   ....[16]....
        /*00bc*/ 	.word	0xffffffff


	//   ....[17]....
        /*00c0*/ 	.word	0xffffffff


	//   ....[18]....
        /*00c4*/ 	.word	0xffffffff


	//   ....[19]....
        /*00c8*/ 	.word	0xffffffff


	//   ....[20]....
        /*00cc*/ 	.word	0xffffffff


	//   ....[21]....
        /*00d0*/ 	.word	0xffffffff


	//   ....[22]....
        /*00d4*/ 	.word	0xffffffff


	//   ....[23]....
        /*00d8*/ 	.word	0xffffffff


	//   ....[24]....
        /*00dc*/ 	.word	0xffffffff


	//   ....[25]....
        /*00e0*/ 	.word	0xffffffff


	//   ....[26]....
        /*00e4*/ 	.word	0xffffffff


	//   ....[27]....
        /*00e8*/ 	.word	0xffffffff


	//   ....[28]....
        /*00ec*/ 	.word	0xffffffff


	//   ....[29]....
        /*00f0*/ 	.word	0xffffffff


	//----- nvinfo : EIATTR_COOP_GROUP_INSTR_OFFSETS
	.align		4
.L_226:
        /*00f4*/ 	.byte	0x04, 0x28
        /*00f6*/ 	.short	(.L_228 - .L_227)


	//   ....[0]....
.L_227:
        /*00f8*/ 	.word	0x00000c10


	//   ....[1]....
        /*00fc*/ 	.word	0x00000c20


	//   ....[2]....
        /*0100*/ 	.word	0x00000c90


	//   ....[3]....
        /*0104*/ 	.word	0x00000cb0


	//   ....[4]....
        /*0108*/ 	.word	0x00000d20


	//   ....[5]....
        /*010c*/ 	.word	0x00000d30


	//   ....[6]....
        /*0110*/ 	.word	0x00000d80


	//   ....[7]....
        /*0114*/ 	.word	0x00000da0


	//   ....[8]....
        /*0118*/ 	.word	0x00000df0


	//   ....[9]....
        /*011c*/ 	.word	0x00000e10


	//   ....[10]....
        /*0120*/ 	.word	0x00001120


	//   ....[11]....
        /*0124*/ 	.word	0x00001130


	//   ....[12]....
        /*0128*/ 	.word	0x000011a0


	//   ....[13]....
        /*012c*/ 	.word	0x000011c0


	//   ....[14]....
        /*0130*/ 	.word	0x00001210


	//   ....[15]....
        /*0134*/ 	.word	0x00001230


	//   ....[16]....
        /*0138*/ 	.word	0x00001290


	//   ....[17]....
        /*013c*/ 	.word	0x000012b0


	//   ....[18]....
        /*0140*/ 	.word	0x00001330


	//   ....[19]....
        /*0144*/ 	.word	0x00001360


	//   ....[20]....
        /*0148*/ 	.word	0x000028d0


	//   ....[21]....
        /*014c*/ 	.word	0x000028e0


	//   ....[22]....
        /*0150*/ 	.word	0x00002960


	//   ....[23]....
        /*0154*/ 	.word	0x00002970


	//   ....[24]....
        /*0158*/ 	.word	0x000029d0


	//   ....[25]....
        /*015c*/ 	.word	0x000029e0


	//   ....[26]....
        /*0160*/ 	.word	0x00002a30


	//   ....[27]....
        /*0164*/ 	.word	0x00002a60


	//   ....[28]....
        /*0168*/ 	.word	0x00002ae0


	//   ....[29]....
        /*016c*/ 	.word	0x00002af0


	//----- nvinfo : EIATTR_VRC_CTA_INIT_COUNT
	.align		4
.L_228:
        /*0170*/ 	.byte	0x02, 0x4a
	.zero		1
	.zero		1


	//----- nvinfo : EIATTR_EXIT_INSTR_OFFSETS
	.align		4
        /*0174*/ 	.byte	0x04, 0x1c
        /*0176*/ 	.short	(.L_230 - .L_229)


	//   ....[0]....
.L_229:
        /*0178*/ 	.word	0x00002d80


	//   ....[1]....
        /*017c*/ 	.word	0x00002de0


	//----- nvinfo : EIATTR_MAX_THREADS
	.align		4
.L_230:
        /*0180*/ 	.byte	0x04, 0x05
        /*0182*/ 	.short	(.L_232 - .L_231)
.L_231:
        /*0184*/ 	.word	0x00000280
        /*0188*/ 	.word	0x00000001
        /*018c*/ 	.word	0x00000001


	//----- nvinfo : EIATTR_CRS_STACK_SIZE
	.align		4
.L_232:
        /*0190*/ 	.byte	0x04, 0x1e
        /*0192*/ 	.short	(.L_234 - .L_233)
.L_233:
        /*0194*/ 	.word	0x00000000


	//----- nvinfo : EIATTR_CBANK_PARAM_SIZE
	.align		4
.L_234:
        /*0198*/ 	.byte	0x03, 0x19
        /*019a*/ 	.short	0x003e


	//----- nvinfo : EIATTR_PARAM_CBANK
	.align		4
        /*019c*/ 	.byte	0x04, 0x0a
        /*019e*/ 	.short	(.L_236 - .L_235)
	.align		4
.L_235:
        /*01a0*/ 	.word	index@(.nv.constant0._ZN3cub18CUB_300001_SM_10006detail6reduce18DeviceReduceKernelINS2_10policy_hubIdjN4cuda3std3__44plusIdEEE10Policy1000EN6thrust24THRUST_300001_SM_1000_NS10device_ptrIdEEjS9_dNS7_10__identityEEEvT0_PT3_T1_NS0_13GridEvenShareISK_EET2_T4_)
        /*01a4*/ 	.short	0x0380
        /*01a6*/ 	.short	0x003e


	//----- nvinfo : EIATTR_SW_WAR
	.align		4
.L_236:
        /*01a8*/ 	.byte	0x04, 0x36
        /*01aa*/ 	.short	(.L_238 - .L_237)
.L_237:
        /*01ac*/ 	.word	0x00000008
.L_238:


//--------------------- .nv.info._ZN3cub18CUB_300001_SM_10006detail6reduce28DeviceReduceSingleTileKernelINS2_10policy_hubIdjN4cuda3std3__44plusIdEEE10Policy1000EN6thrust24THRUST_300001_SM_1000_NS10device_ptrIdEEPdjS9_ddNS7_10__identityEEEvT0_T1_T2_T3_T4_T6_ --------------------------
	.section	.nv.info._ZN3cub18CUB_300001_SM_10006detail6reduce28DeviceReduceSingleTileKernelINS2_10policy_hubIdjN4cuda3std3__44plusIdEEE10Policy1000EN6thrust24THRUST_300001_SM_1000_NS10device_ptrIdEEPdjS9_ddNS7_10__identityEEEvT0_T1_T2_T3_T4_T6_,"",@"SHT_CUDA_INFO"
	.sectionflags	@""
	.align	4


	//----- nvinfo : EIATTR_CUDA_API_VERSION
	.align		4
        /*0000*/ 	.byte	0x04, 0x37
        /*0002*/ 	.short	(.L_240 - .L_239)
.L_239:
        /*0004*/ 	.word	0x00000082


	//----- nvinfo : EIATTR_KPARAM_INFO
	.align		4
.L_240:
        /*0008*/ 	.byte	0x04, 0x17
        /*000a*/ 	.short	(.L_242 - .L_241)
.L_241:
        /*000c*/ 	.word	0x00000000
        /*0010*/ 	.short	0x0005
        /*0012*/ 	.short	0x0020
        /*0014*/ 	.byte	0x00, 0xf0, 0x05, 0x00


	//----- nvinfo : EIATTR_KPARAM_INFO
	.align		4
.L_242:
        /*0018*/ 	.byte	0x04, 0x17
        /*001a*/ 	.short	(.L_244 - .L_243)
.L_243:
        /*001c*/ 	.word	0x00000000
        /*0020*/ 	.short	0x0004
        /*0022*/ 	.short	0x0018
        /*0024*/ 	.byte	0x00, 0xf0, 0x21, 0x00


	//----- nvinfo : EIATTR_KPARAM_INFO
	.align		4
.L_244:
        /*0028*/ 	.byte	0x04, 0x17
        /*002a*/ 	.short	(.L_246 - .L_245)
.L_245:
        /*002c*/ 	.word	0x00000000
        /*0030*/ 	.short	0x0003
        /*0032*/ 	.short	0x0014
        /*0034*/ 	.byte	0x00, 0xf0, 0x05, 0x00


	//----- nvinfo : EIATTR_KPARAM_INFO
	.align		4
.L_246:
        /*0038*/ 	.byte	0x04, 0x17
        /*003a*/ 	.short	(.L_248 - .L_247)
.L_247:
        /*003c*/ 	.word	0x00000000
        /*0040*/ 	.short	0x0002
        /*0042*/ 	.short	0x0010
        /*0044*/ 	.byte	0x00, 0xf0, 0x11, 0x00


	//----- nvinfo : EIATTR_KPARAM_INFO
	.align		4
.L_248:
        /*0048*/ 	.byte	0x04, 0x17
        /*004a*/ 	.short	(.L_250 - .L_249)
.L_249:
        /*004c*/ 	.word	0x00000000
        /*0050*/ 	.short	0x0001
        /*0052*/ 	.short	0x0008
        /*0054*/ 	.byte	0x00, 0xf5, 0x21, 0x00


	//----- nvinfo : EIATTR_KPARAM_INFO
	.align		4
.L_250:
        /*0058*/ 	.byte	0x04, 0x17
        /*005a*/ 	.short	(.L_252 - .L_251)
.L_251:
        /*005c*/ 	.word	0x00000000
        /*0060*/ 	.short	0x0000
        /*0062*/ 	.short	0x0000
        /*0064*/ 	.byte	0x00, 0xf0, 0x21, 0x00


	//----- nvinfo : EIATTR_SPARSE_MMA_MASK
	.align		4
.L_252:
        /*0068*/ 	.byte	0x03, 0x50
        /*006a*/ 	.short	0x0000


	//----- nvinfo : EIATTR_MAXREG_COUNT
	.align		4
        /*006c*/ 	.byte	0x03, 0x1b
        /*006e*/ 	.short	0x0060


	//----- nvinfo : EIATTR_NUM_BARRIERS
	.align		4
        /*0070*/ 	.byte	0x02, 0x4c
        /*0072*/ 	.byte	0x01
	.zero		1


	//----- nvinfo : EIATTR_MERCURY_ISA_VERSION
	.align		4
        /*0074*/ 	.byte	0x03, 0x5f
        /*0076*/ 	.short	0x0101


	//----- nvinfo : EIATTR_COOP_GROUP_MASK_REGIDS
	.align		4
        /*0078*/ 	.byte	0x04, 0x29
        /*007a*/ 	.short	(.L_254 - .L_253)


	//   ....[0]....
.L_253:
        /*007c*/ 	.word	0xffffffff


	//   ....[1]....
        /*0080*/ 	.word	0xffffffff


	//   ....[2]....
        /*0084*/ 	.word	0xffffffff


	//   ....[3]....
        /*0088*/ 	.word	0xffffffff


	//   ....[4]....
        /*008c*/ 	.word	0xffffffff


	//   ....[5]....
        /*0090*/ 	.word	0xffffffff


	//   ....[6]....
        /*0094*/ 	.word	0xffffffff


	//   ....[7]....
        /*0098*/ 	.word	0xffffffff


	//   ....[8]....
        /*009c*/ 	.word	0xffffffff


	//   ....[9]....
        /*00a0*/ 	.word	0xffffffff


	//   ....[10]....
        /*00a4*/ 	.word	0xffffffff


	//   ....[11]....
        /*00a8*/ 	.word	0xffffffff


	//   ....[12]....
        /*00ac*/ 	.word	0xffffffff


	//   ....[13]....
        /*00b0*/ 	.word	0xffffffff


	//   ....[14]....
        /*00b4*/ 	.word	0xffffffff


	//   ....[15]....
        /*00b8*/ 	.word	0xffffffff


	//   ....[16]....
        /*00bc*/ 	.word	0xffffffff


	//   ....[17]....
        /*00c0*/ 	.word	0xffffffff


	//   ....[18]....
        /*00c4*/ 	.word	0xffffffff


	//   ....[19]....
        /*00c8*/ 	.word	0xffffffff


	//   ....[20]....
        /*00cc*/ 	.word	0xffffffff


	//   ....[21]....
        /*00d0*/ 	.word	0xffffffff


	//   ....[22]....
        /*00d4*/ 	.word	0xffffffff


	//   ....[23]....
        /*00d8*/ 	.word	0xffffffff


	//   ....[24]....
        /*00dc*/ 	.word	0xffffffff


	//   ....[25]....
        /*00e0*/ 	.word	0xffffffff


	//   ....[26]....
        /*00e4*/ 	.word	0xffffffff


	//   ....[27]....
        /*00e8*/ 	.word	0xffffffff


	//   ....[28]....
        /*00ec*/ 	.word	0xffffffff


	//   ....[29]....
        /*00f0*/ 	.word	0xffffffff


	//----- nvinfo : EIATTR_COOP_GROUP_INSTR_OFFSETS
	.align		4
.L_254:
        /*00f4*/ 	.byte	0x04, 0x28
        /*00f6*/ 	.short	(.L_256 - .L_255)


	//   ....[0]....
.L_255:
        /*00f8*/ 	.word	0x00000930


	//   ....[1]....
        /*00fc*/ 	.word	0x00000940


	//   ....[2]....
        /*0100*/ 	.word	0x000009b0


	//   ....[3]....
        /*0104*/ 	.word	0x000009e0


	//   ....[4]....
        /*0108*/ 	.word	0x00000a50


	//   ....[5]....
        /*010c*/ 	.word	0x00000a60


	//   ....[6]....
        /*0110*/ 	.word	0x00000ab0


	//   ....[7]....
        /*0114*/ 	.word	0x00000ad0


	//   ....[8]....
        /*0118*/ 	.word	0x00000b30


	//   ....[9]....
        /*011c*/ 	.word	0x00000b40


	//   ....[10]....
        /*0120*/ 	.word	0x00000e40


	//   ....[11]....
        /*0124*/ 	.word	0x00000e50


	//   ....[12]....
        /*0128*/ 	.word	0x00000ed0


	//   ....[13]....
        /*012c*/ 	.word	0x00000ef0


	//   ....[14]....
        /*0130*/ 	.word	0x00000f40


	//   ....[15]....
        /*0134*/ 	.word	0x00000f60


	//   ....[16]....
        /*0138*/ 	.word	0x00000fd0


	//   ....[17]....
        /*013c*/ 	.word	0x00000fe0


	//   ....[18]....
        /*0140*/ 	.word	0x00001030


	//   ....[19]....
        /*0144*/ 	.word	0x00001060


	//   ....[20]....
        /*0148*/ 	.word	0x00002450


	//   ....[21]....
        /*014c*/ 	.word	0x00002460


	//   ....[22]....
        /*0150*/ 	.word	0x000024d0


	//   ....[23]....
        /*0154*/ 	.word	0x000024e0


	//   ....[24]....
        /*0158*/ 	.word	0x00002540


	//   ....[25]....
        /*015c*/ 	.word	0x00002550


	//   ....[26]....
        /*0160*/ 	.word	0x000025a0


	//   ....[27]....
        /*0164*/ 	.word	0x000025d0


	//   ....[28]....
        /*0168*/ 	.word	0x00002650


	//   ....[29]....
        /*016c*/ 	.word	0x00002660


	//----- nvinfo : EIATTR_VRC_CTA_INIT_COUNT
	.align		4
.L_256:
        /*0170*/ 	.byte	0x02, 0x4a
	.zero		1
	.zero		1


	//----- nvinfo : EIATTR_EXIT_INSTR_OFFSETS
	.align		4
        /*0174*/ 	.byte	0x04, 0x1c
        /*0176*/ 	.short	(.L_258 - .L_257)


	//   ....[0]....
.L_257:
        /*0178*/ 	.word	0x00000080


	//   ....[1]....
        /*017c*/ 	.word	0x000000c0


	//   ....[2]....
        /*0180*/ 	.word	0x000028f0


	//   ....[3]....
        /*0184*/ 	.word	0x00002940


	//----- nvinfo : EIATTR_MAX_THREADS
	.align		4
.L_258:
        /*0188*/ 	.byte	0x04, 0x05
        /*018a*/ 	.short	(.L_260 - .L_259)
.L_259:
        /*018c*/ 	.word	0x00000280
        /*0190*/ 	.word	0x00000001
        /*0194*/ 	.word	0x00000001


	//----- nvinfo : EIATTR_CRS_STACK_SIZE
	.align		4
.L_260:
        /*0198*/ 	.byte	0x04, 0x1e
        /*019a*/ 	.short	(.L_262 - .L_261)
.L_261:
        /*019c*/ 	.word	0x00000000


	//----- nvinfo : EIATTR_CBANK_PARAM_SIZE
	.align		4
.L_262:
        /*01a0*/ 	.byte	0x03, 0x19
        /*01a2*/ 	.short	0x0021


	//----- nvinfo : EIATTR_PARAM_CBANK
	.align		4
        /*01a4*/ 	.byte	0x04, 0x0a
        /*01a6*/ 	.short	(.L_264 - .L_263)
	.align		4
.L_263:
        /*01a8*/ 	.word	index@(.nv.constant0._ZN3cub18CUB_300001_SM_10006detail6reduce28DeviceReduceSingleTileKernelINS2_10policy_hubIdjN4cuda3std3__44plusIdEEE10Policy1000EN6thrust24THRUST_300001_SM_1000_NS10device_ptrIdEEPdjS9_ddNS7_10__identityEEEvT0_T1_T2_T3_T4_T6_)
        /*01ac*/ 	.short	0x0380
        /*01ae*/ 	.short	0x0021


	//----- nvinfo : EIATTR_SW_WAR
	.align		4
.L_264:
        /*01b0*/ 	.byte	0x04, 0x36
        /*01b2*/ 	.short	(.L_266 - .L_265)
.L_265:
        /*01b4*/ 	.word	0x00000008
.L_266:


//--------------------- .nv.info._ZN3cub18CUB_300001_SM_10006detail11EmptyKernelIvEEvv --------------------------
	.section	.nv.info._ZN3cub18CUB_300001_SM_10006detail11EmptyKernelIvEEvv,"",@"SHT_CUDA_INFO"
	.sectionflags	@""
	.align	4


	//----- nvinfo : EIATTR_CUDA_API_VERSION
	.align		4
        /*0000*/ 	.byte	0x04, 0x37
        /*0002*/ 	.short	(.L_268 - .L_267)
.L_267:
        /*0004*/ 	.word	0x00000082


	//----- nvinfo : EIATTR_SPARSE_MMA_MASK
	.align		4
.L_268:
        /*0008*/ 	.byte	0x03, 0x50
        /*000a*/ 	.short	0x0000


	//----- nvinfo : EIATTR_MAXREG_COUNT
	.align		4
        /*000c*/ 	.byte	0x03, 0x1b
        /*000e*/ 	.short	0x00ff


	//----- nvinfo : EIATTR_MERCURY_ISA_VERSION
	.align		4
        /*0010*/ 	.byte	0x03, 0x5f
        /*0012*/ 	.short	0x0101


	//----- nvinfo : EIATTR_VRC_CTA_INIT_COUNT
	.align		4
        /*0014*/ 	.byte	0x02, 0x4a
	.zero		1
	.zero		1


	//----- nvinfo : EIATTR_EXIT_INSTR_OFFSETS
	.align		4
        /*0018*/ 	.byte	0x04, 0x1c
        /*001a*/ 	.short	(.L_270 - .L_269)


	//   ....[0]....
.L_269:
        /*001c*/ 	.word	0x00000010


	//----- nvinfo : EIATTR_SW_WAR
	.align		4
.L_270:
        /*0020*/ 	.byte	0x04, 0x36
        /*0022*/ 	.short	(.L_272 - .L_271)
.L_271:
        /*0024*/ 	.word	0x00000008
.L_272:


//--------------------- .nv.info._Z42generateNormalizedStressDenominatorAddendsPfPdi --------------------------
	.section	.nv.info._Z42generateNormalizedStressDenominatorAddendsPfPdi,"",@"SHT_CUDA_INFO"
	.sectionflags	@""
	.align	4


	//----- nvinfo : EIATTR_CUDA_API_VERSION
	.align		4
        /*0000*/ 	.byte	0x04, 0x37
        /*0002*/ 	.short	(.L_274 - .L_273)
.L_273:
        /*0004*/ 	.word	0x00000082


	//----- nvinfo : EIATTR_KPARAM_INFO
	.align		4
.L_274:
        /*0008*/ 	.byte	0x04, 0x17
        /*000a*/ 	.short	(.L_276 - .L_275)
.L_275:
        /*000c*/ 	.word	0x00000000
        /*0010*/ 	.short	0x0002
        /*0012*/ 	.short	0x0010
        /*0014*/ 	.byte	0x00, 0xf0, 0x11, 0x00


	//----- nvinfo : EIATTR_KPARAM_INFO
	.align		4
.L_276:
        /*0018*/ 	.byte	0x04, 0x17
        /*001a*/ 	.short	(.L_278 - .L_277)
.L_277:
        /*001c*/ 	.word	0x00000000
        /*0020*/ 	.short	0x0001
        /*0022*/ 	.short	0x0008
        /*0024*/ 	.byte	0x00, 0xf5, 0x21, 0x00


	//----- nvinfo : EIATTR_KPARAM_INFO
	.align		4
.L_278:
        /*0028*/ 	.byte	0x04, 0x17
        /*002a*/ 	.short	(.L_280 - .L_279)
.L_279:
        /*002c*/ 	.word	0x00000000
        /*0030*/ 	.short	0x0000
        /*0032*/ 	.short	0x0000
        /*0034*/ 	.byte	0x00, 0xf5, 0x21, 0x00


	//----- nvinfo : EIATTR_SPARSE_MMA_MASK
	.align		4
.L_280:
        /*0038*/ 	.byte	0x03, 0x50
        /*003a*/ 	.short	0x0000


	//----- nvinfo : EIATTR_MAXREG_COUNT
	.align		4
        /*003c*/ 	.byte	0x03, 0x1b
        /*003e*/ 	.short	0x00ff


	//----- nvinfo : EIATTR_MERCURY_ISA_VERSION
	.align		4
        /*0040*/ 	.byte	0x03, 0x5f
        /*0042*/ 	.short	0x0101


	//----- nvinfo : EIATTR_VRC_CTA_INIT_COUNT
	.align		4
        /*0044*/ 	.byte	0x02, 0x4a
	.zero		1
	.zero		1


	//----- nvinfo : EIATTR_EXIT_INSTR_OFFSETS
	.align		4
        /*0048*/ 	.byte	0x04, 0x1c
        /*004a*/ 	.short	(.L_282 - .L_281)


	//   ....[0]....
.L_281:
        /*004c*/ 	.word	0x000000a0


	//   ....[1]....
        /*0050*/ 	.word	0x00000370


	//----- nvinfo : EIATTR_CRS_STACK_SIZE
	.align		4
.L_282:
        /*0054*/ 	.byte	0x04, 0x1e
        /*0056*/ 	.short	(.L_284 - .L_283)
.L_283:
        /*0058*/ 	.word	0x00000000


	//----- nvinfo : EIATTR_CBANK_PARAM_SIZE
	.align		4
.L_284:
        /*005c*/ 	.byte	0x03, 0x19
        /*005e*/ 	.short	0x0014


	//----- nvinfo : EIATTR_PARAM_CBANK
	.align		4
        /*0060*/ 	.byte	0x04, 0x0a
        /*0062*/ 	.short	(.L_286 - .L_285)
	.align		4
.L_285:
        /*0064*/ 	.word	index@(.nv.constant0._Z42generateNormalizedStressDenominatorAddendsPfPdi)
        /*0068*/ 	.short	0x0380
        /*006a*/ 	.short	0x0014


	//----- nvinfo : EIATTR_SW_WAR
	.align		4
.L_286:
        /*006c*/ 	.byte	0x04, 0x36
        /*006e*/ 	.short	(.L_288 - .L_287)
.L_287:
        /*0070*/ 	.word	0x00000008
.L_288:


//--------------------- .nv.info._Z21generateStressAddendsPfS_Pddi --------------------------
	.section	.nv.info._Z21generateStressAddendsPfS_Pddi,"",@"SHT_CUDA_INFO"
	.sectionflags	@""
	.align	4


	//----- nvinfo : EIATTR_CUDA_API_VERSION
	.align		4
        /*0000*/ 	.byte	0x04, 0x37
        /*0002*/ 	.short	(.L_290 - .L_289)
.L_289:
        /*0004*/ 	.word	0x00000082


	//----- nvinfo : EIATTR_KPARAM_INFO
	.align		4
.L_290:
        /*0008*/ 	.byte	0x04, 0x17
        /*000a*/ 	.short	(.L_292 - .L_291)
.L_291:
        /*000c*/ 	.word	0x00000000
        /*0010*/ 	.short	0x0004
        /*0012*/ 	.short	0x0020
        /*0014*/ 	.byte	0x00, 0xf0, 0x11, 0x00


	//----- nvinfo : EIATTR_KPARAM_INFO
	.align		4
.L_292:
        /*0018*/ 	.byte	0x04, 0x17
        /*001a*/ 	.short	(.L_294 - .L_293)
.L_293:
        /*001c*/ 	.word	0x00000000
        /*0020*/ 	.short	0x0003
        /*0022*/ 	.short	0x0018
        /*0024*/ 	.byte	0x00, 0xf0, 0x21, 0x00


	//----- nvinfo : EIATTR_KPARAM_INFO
	.align		4
.L_294:
        /*0028*/ 	.byte	0x04, 0x17
        /*002a*/ 	.short	(.L_296 - .L_295)
.L_295:
        /*002c*/ 	.word	0x00000000
        /*0030*/ 	.short	0x0002
        /*0032*/ 	.short	0x0010
        /*0034*/ 	.byte	0x00, 0xf5, 0x21, 0x00


	//----- nvinfo : EIATTR_KPARAM_INFO
	.align		4
.L_296:
        /*0038*/ 	.byte	0x04, 0x17
        /*003a*/ 	.short	(.L_298 - .L_297)
.L_297:
        /*003c*/ 	.word	0x00000000
        /*0040*/ 	.short	0x0001
        /*0042*/ 	.short	0x0008
        /*0044*/ 	.byte	0x00, 0xf5, 0x21, 0x00


	//----- nvinfo : EIATTR_KPARAM_INFO
	.align		4
.L_298:
        /*0048*/ 	.byte	0x04, 0x17
        /*004a*/ 	.short	(.L_300 - .L_299)
.L_299:
        /*004c*/ 	.word	0x00000000
        /*0050*/ 	.short	0x0000
        /*0052*/ 	.short	0x0000
        /*0054*/ 	.byte	0x00, 0xf5, 0x21, 0x00


	//----- nvinfo : EIATTR_SPARSE_MMA_MASK
	.align		4
.L_300:
        /*0058*/ 	.byte	0x03, 0x50
        /*005a*/ 	.short	0x0000


	//----- nvinfo : EIATTR_MAXREG_COUNT
	.align		4
        /*005c*/ 	.byte	0x03, 0x1b
        /*005e*/ 	.short	0x00ff


	//----- nvinfo : EIATTR_MERCURY_ISA_VERSION
	.align		4
        /*0060*/ 	.byte	0x03, 0x5f
        /*0062*/ 	.short	0x0101


	//----- nvinfo : EIATTR_VRC_CTA_INIT_COUNT
	.align		4
        /*0064*/ 	.byte	0x02, 0x4a
	.zero		1
	.zero		1


	//----- nvinfo : EIATTR_EXIT_INSTR_OFFSETS
	.align		4
        /*0068*/ 	.byte	0x04, 0x1c
        /*006a*/ 	.short	(.L_302 - .L_301)


	//   ....[0]....
.L_301:
        /*006c*/ 	.word	0x000000a0


	//   ....[1]....
        /*0070*/ 	.word	0x000003e0


	//----- nvinfo : EIATTR_CRS_STACK_SIZE
	.align		4
.L_302:
        /*0074*/ 	.byte	0x04, 0x1e
        /*0076*/ 	.short	(.L_304 - .L_303)
.L_303:
        /*0078*/ 	.word	0x00000000


	//----- nvinfo : EIATTR_CBANK_PARAM_SIZE
	.align		4
.L_304:
        /*007c*/ 	.byte	0x03, 0x19
        /*007e*/ 	.short	0x0024


	//----- nvinfo : EIATTR_PARAM_CBANK
	.align		4
        /*0080*/ 	.byte	0x04, 0x0a
        /*0082*/ 	.short	(.L_306 - .L_305)
	.align		4
.L_305:
        /*0084*/ 	.word	index@(.nv.constant0._Z21generateStressAddendsPfS_Pddi)
        /*0088*/ 	.short	0x0380
        /*008a*/ 	.short	0x0024


	//----- nvinfo : EIATTR_SW_WAR
	.align		4
.L_306:
        /*008c*/ 	.byte	0x04, 0x36
        /*008e*/ 	.short	(.L_308 - .L_307)
.L_307:
        /*0090*/ 	.word	0x00000008
.L_308:


//--------------------- .nv.callgraph             --------------------------
	.section	.nv.callgraph,"",@"SHT_CUDA_CALLGRAPH"
	.align	4
	.sectionentsize	8
	.align		4
        /*0000*/ 	.word	0x00000000
	.align		4
        /*0004*/ 	.word	0xffffffff
	.align		4
        /*0008*/ 	.word	0x00000000
	.align		4
        /*000c*/ 	.word	0xfffffffe
	.align		4
        /*0010*/ 	.word	0x00000000
	.align		4
        /*0014*/ 	.word	0xfffffffd
	.align		4
        /*0018*/ 	.word	0x00000000
	.align		4
        /*001c*/ 	.word	0xfffffffc


//--------------------- .nv.constant4             --------------------------
	.section	.nv.constant4,"a",@progbits
	.align	8
	.align		8
.nv.constant4:
        /*0000*/ 	.dword	_ZN34_INTERNAL_2ee95e92_4_k_cu_35c37a934cuda3std3__45__cpo5beginE
	.align		8
        /*0008*/ 	.dword	_ZN34_INTERNAL_2ee95e92_4_k_cu_35c37a934cuda3std3__45__cpo3endE
	.align		8
        /*0010*/ 	.dword	_ZN34_INTERNAL_2ee95e92_4_k_cu_35c37a934cuda3std3__45__cpo6cbeginE
	.align		8
        /*0018*/ 	.dword	_ZN34_INTERNAL_2ee95e92_4_k_cu_35c37a934cuda3std3__45__cpo4cendE
	.align		8
        /*0020*/ 	.dword	_ZN34_INTERNAL_2ee95e92_4_k_cu_35c37a934cuda3std3__45__cpo6rbeginE
	.align		8
        /*0028*/ 	.dword	_ZN34_INTERNAL_2ee95e92_4_k_cu_35c37a934cuda3std3__45__cpo4rendE
	.align		8
        /*0030*/ 	.dword	_ZN34_INTERNAL_2ee95e92_4_k_cu_35c37a934cuda3std3__45__cpo7crbeginE
	.align		8
        /*0038*/ 	.dword	_ZN34_INTERNAL_2ee95e92_4_k_cu_35c37a934cuda3std3__45__cpo5crendE
	.align		8
        /*0040*/ 	.dword	_ZN34_INTERNAL_2ee95e92_4_k_cu_35c37a934cuda3std3__436_GLOBAL__N__2ee95e92_4_k_cu_35c37a936ignoreE
	.align		8
        /*0048*/ 	.dword	_ZN34_INTERNAL_2ee95e92_4_k_cu_35c37a934cuda3std3__419piecewise_constructE
	.align		8
        /*0050*/ 	.dword	_ZN34_INTERNAL_2ee95e92_4_k_cu_35c37a934cuda3std3__48in_placeE
	.align		8
        /*0058*/ 	.dword	_ZN34_INTERNAL_2ee95e92_4_k_cu_35c37a934cuda3std3__420unreachable_sentinelE
	.align		8
        /*0060*/ 	.dword	_ZN34_INTERNAL_2ee95e92_4_k_cu_35c37a934cuda3std3__47nulloptE
	.align		8
        /*0068*/ 	.dword	_ZN34_INTERNAL_2ee95e92_4_k_cu_35c37a934cuda3std3__48unexpectE
	.align		8
        /*0070*/ 	.dword	_ZN34_INTERNAL_2ee95e92_4_k_cu_35c37a934cuda3std6ranges3__45__cpo4swapE
	.align		8
        /*0078*/ 	.dword	_ZN34_INTERNAL_2ee95e92_4_k_cu_35c37a934cuda3std6ranges3__45__cpo9iter_moveE
	.align		8
        /*0080*/ 	.dword	_ZN34_INTERNAL_2ee95e92_4_k_cu_35c37a934cuda3std6ranges3__45__cpo5beginE
	.align		8
        /*0088*/ 	.dword	_ZN34_INTERNAL_2ee95e92_4_k_cu_35c37a934cuda3std6ranges3__45__cpo3endE
	.align		8
        /*0090*/ 	.dword	_ZN34_INTERNAL_2ee95e92_4_k_cu_35c37a934cuda3std6ranges3__45__cpo6cbeginE
	.align		8
        /*0098*/ 	.dword	_ZN34_INTERNAL_2ee95e92_4_k_cu_35c37a934cuda3std6ranges3__45__cpo4cendE
	.align		8
        /*00a0*/ 	.dword	_ZN34_INTERNAL_2ee95e92_4_k_cu_35c37a934cuda3std6ranges3__45__cpo7advanceE
	.align		8
        /*00a8*/ 	.dword	_ZN34_INTERNAL_2ee95e92_4_k_cu_35c37a934cuda3std6ranges3__45__cpo9iter_swapE
	.align		8
        /*00b0*/ 	.dword	_ZN34_INTERNAL_2ee95e92_4_k_cu_35c37a934cuda3std6ranges3__45__cpo4nextE
	.align		8
        /*00b8*/ 	.dword	_ZN34_INTERNAL_2ee95e92_4_k_cu_35c37a934cuda3std6ranges3__45__cpo4prevE
	.align		8
        /*00c0*/ 	.dword	_ZN34_INTERNAL_2ee95e92_4_k_cu_35c37a934cuda3std6ranges3__45__cpo4dataE
	.align		8
        /*00c8*/ 	.dword	_ZN34_INTERNAL_2ee95e92_4_k_cu_35c37a934cuda3std6ranges3__45__cpo5cdataE
	.align		8
        /*00d0*/ 	.dword	_ZN34_INTERNAL_2ee95e92_4_k_cu_35c37a934cuda3std6ranges3__45__cpo4sizeE
	.align		8
        /*00d8*/ 	.dword	_ZN34_INTERNAL_2ee95e92_4_k_cu_35c37a934cuda3std6ranges3__45__cpo5ssizeE
	.align		8
        /*00e0*/ 	.dword	_ZN34_INTERNAL_2ee95e92_4_k_cu_35c37a934cuda3std6ranges3__45__cpo8distanceE
	.align		8
        /*00e8*/ 	.dword	_ZN34_INTERNAL_2ee95e92_4_k_cu_35c37a936thrust24THRUST_300001_SM_1000_NS8cuda_cub3parE
	.align		8
        /*00f0*/ 	.dword	_ZN34_INTERNAL_2ee95e92_4_k_cu_35c37a936thrust24THRUST_300001_SM_1000_NS8cuda_cub10par_nosyncE
	.align		8
        /*00f8*/ 	.dword	_ZN34_INTERNAL_2ee95e92_4_k_cu_35c37a936thrust24THRUST_300001_SM_1000_NS6system6detail10sequential3seqE
	.align		8
        /*0100*/ 	.dword	_ZN34_INTERNAL_2ee95e92_4_k_cu_35c37a936thrust24THRUST_300001_SM_1000_NS6system3cpp3parE
	.align		8
        /*0108*/ 	.dword	_ZN34_INTERNAL_2ee95e92_4_k_cu_35c37a936thrust24THRUST_300001_SM_1000_NS12placeholders2_1E
	.align		8
        /*0110*/ 	.dword	_ZN34_INTERNAL_2ee95e92_4_k_cu_35c37a936thrust24THRUST_300001_SM_1000_NS12placeholders2_2E
	.align		8
        /*0118*/ 	.dword	_ZN34_INTERNAL_2ee95e92_4_k_cu_35c37a936thrust24THRUST_300001_SM_1000_NS12placeholders2_3E
	.align		8
        /*0120*/ 	.dword	_ZN34_INTERNAL_2ee95e92_4_k_cu_35c37a936thrust24THRUST_300001_SM_1000_NS12placeholders2_4E
	.align		8
        /*0128*/ 	.dword	_ZN34_INTERNAL_2ee95e92_4_k_cu_35c37a936thrust24THRUST_300001_SM_1000_NS12placeholders2_5E
	.align		8
        /*0130*/ 	.dword	_ZN34_INTERNAL_2ee95e92_4_k_cu_35c37a936thrust24THRUST_300001_SM_1000_NS12placeholders2_6E
	.align		8
        /*0138*/ 	.dword	_ZN34_INTERNAL_2ee95e92_4_k_cu_35c37a936thrust24THRUST_300001_SM_1000_NS12placeholders2_7E
	.align		8
        /*0140*/ 	.dword	_ZN34_INTERNAL_2ee95e92_4_k_cu_35c37a936thrust24THRUST_300001_SM_1000_NS12placeholders2_8E
	.align		8
        /*0148*/ 	.dword	_ZN34_INTERNAL_2ee95e92_4_k_cu_35c37a936thrust24THRUST_300001_SM_1000_NS12placeholders2_9E
	.align		8
        /*0150*/ 	.dword	_ZN34_INTERNAL_2ee95e92_4_k_cu_35c37a936thrust24THRUST_300001_SM_1000_NS12placeholders3_10E
	.align		8
        /*0158*/ 	.dword	_ZN34_INTERNAL_2ee95e92_4_k_cu_35c37a936thrust24THRUST_300001_SM_1000_NS3seqE
	.align		8
        /*0160*/ 	.dword	_ZN34_INTERNAL_2ee95e92_4_k_cu_35c37a936thrust24THRUST_300001_SM_1000_NS6deviceE


//--------------------- .text._ZN3cub18CUB_300001_SM_10006detail6reduce28DeviceReduceSingleTileKernelINS2_10policy_hubIdyN4cuda3std3__44plusIdEEE10Policy1000EPdSC_iS9_ddNS7_10__identityEEEvT0_T1_T2_T3_T4_T6_ --------------------------
	.section	.text._ZN3cub18CUB_300001_SM_10006detail6reduce28DeviceReduceSingleTileKernelINS2_10policy_hubIdyN4cuda3std3__44plusIdEEE10Policy1000EPdSC_iS9_ddNS7_10__identityEEEvT0_T1_T2_T3_T4_T6_,"ax",@progbits
	.align	128
        .global         _ZN3cub18CUB_300001_SM_10006detail6reduce28DeviceReduceSingleTileKernelINS2_10policy_hubIdyN4cuda3std3__44plusIdEEE10Policy1000EPdSC_iS9_ddNS7_10__identityEEEvT0_T1_T2_T3_T4_T6_
        .type           _ZN3cub18CUB_300001_SM_10006detail6reduce28DeviceReduceSingleTileKernelINS2_10policy_hubIdyN4cuda3std3__44plusIdEEE10Policy1000EPdSC_iS9_ddNS7_10__identityEEEvT0_T1_T2_T3_T4_T6_,@function
        .size           _ZN3cub18CUB_300001_SM_10006detail6reduce28DeviceReduceSingleTileKernelINS2_10policy_hubIdyN4cuda3std3__44plusIdEEE10Policy1000EPdSC_iS9_ddNS7_10__identityEEEvT0_T1_T2_T3_T4_T6_,(.L_x_186 - _ZN3cub18CUB_300001_SM_10006detail6reduce28DeviceReduceSingleTileKernelINS2_10policy_hubIdyN4cuda3std3__44plusIdEEE10Policy1000EPdSC_iS9_ddNS7_10__identityEEEvT0_T1_T2_T3_T4_T6_)
        .other          _ZN3cub18CUB_300001_SM_10006detail6reduce28DeviceReduceSingleTileKernelINS2_10policy_hubIdyN4cuda3std3__44plusIdEEE10Policy1000EPdSC_iS9_ddNS7_10__identityEEEvT0_T1_T2_T3_T4_T6_,@"STO_CUDA_ENTRY STV_DEFAULT"
_ZN3cub18CUB_300001_SM_10006detail6reduce28DeviceReduceSingleTileKernelINS2_10policy_hubIdyN4cuda3std3__44plusIdEEE10Policy1000EPdSC_iS9_ddNS7_10__identityEEEvT0_T1_T2_T3_T4_T6_:
.text._ZN3cub18CUB_300001_SM_10006detail6reduce28DeviceReduceSingleTileKernelINS2_10policy_hubIdyN4cuda3std3__44plusIdEEE10Policy1000EPdSC_iS9_ddNS7_10__identityEEEvT0_T1_T2_T3_T4_T6_:
[----:B------:R-:W-:Y:S01]  /*0000*/  LDC R1, c[0x0][0x37c] ;  /* 0x0000df00ff017b82 */ /* 0x000fe20000000800 */
[----:B------:R-:W0:Y:S01]  /*0010*/  LDCU UR4, c[0x0][0x390] ;  /* 0x00007200ff0477ac */ /* 0x000e220008000800 */
[----:B------:R-:W1:Y:S01]  /*0020*/  LDCU.64 UR6, c[0x0][0x358] ;  /* 0x00006b00ff0677ac */ /* 0x000e620008000a00 */
[----:B0-----:R-:W-:-:S05]  /*0030*/  IMAD.U32 R4, RZ, RZ, UR4 ;  /* 0x00000004ff047e24 */ /* 0x001fca000f8e00ff */
[----:B------:R-:W-:-:S13]  /*0040*/  ISETP.NE.AND P0, PT, R4, RZ, PT ;  /* 0x000000ff0400720c */ /* 0x000fda0003f05270 */
[----:B-1----:R-:W-:Y:S05]  /*0050*/  @P0 BRA `(.L_x_0) ;  /* 0x00000000001c0947 */ /* 0x002fea0003800000 */
[----:B------:R-:W0:Y:S02]  /*0060*/  S2R R0, SR_TID.X ;  /* 0x0000000000007919 */ /* 0x000e240000002100 */
[----:B0-----:R-:W-:-:S13]  /*0070*/  ISETP.NE.AND P0, PT, R0, RZ, PT ;  /* 0x000000ff0000720c */ /* 0x001fda0003f05270 */
[----:B------:R-:W-:Y:S05]  /*0080*/  @P0 EXIT ;  /* 0x000000000000094d */ /* 0x000fea0003800000 */
[----:B------:R-:W0:Y:S08]  /*0090*/  LDC.64 R2, c[0x0][0x388] ;  /* 0x0000e200ff027b82 */ /* 0x000e300000000a00 */
[----:B------:R-:W0:Y:S02]  /*00a0*/  LDC.64 R4, c[0x0][0x398] ;  /* 0x0000e600ff047b82 */ /* 0x000e240000000a00 */
[----:B0-----:R-:W-:Y:S01]  /*00b0*/  STG.E.64 desc[UR6][R2.64], R4 ;  /* 0x0000000402007986 */ /* 0x001fe2000c101b06 */
[----:B------:R-:W-:Y:S05]  /*00c0*/  EXIT ;  /* 0x000000000000794d */ /* 0x000fea0003800000 */
.L_x_0:
[----:B------:R-:W-:Y:S01]  /*00d0*/  ISETP.GT.AND P0, PT, R4, 0xdff, PT ;  /* 0x00000dff0400780c */ /* 0x000fe20003f04270 */
[----:B------:R-:W-:-:S12]  /*00e0*/  BSSY.RECONVERGENT B0, `(.L_x_1) ;  /* 0x0000242000007945 */ /* 0x000fd80003800200 */
[----:B------:R-:W-:Y:S05]  /*00f0*/  @P0 BRA `(.L_x_2) ;  /* 0x0000001400180947 */ /* 0x000fea0003800000 */
[----:B------:R-:W0:Y:S01]  /*0100*/  S2R R5, SR_TID.X ;  /* 0x0000000000057919 */ /* 0x000e220000002100 */
[----:B------:R-:W-:Y:S01]  /*0110*/  BSSY.RECONVERGENT B1, `(.L_x_3) ;  /* 0x0000009000017945 */ /* 0x000fe20003800200 */
[----:B------:R-:W-:Y:S02]  /*0120*/  CS2R R2, SRZ ;  /* 0x0000000000027805 */ /* 0x000fe4000001ff00 */
[----:B0-----:R-:W-:Y:S01]  /*0130*/  ISETP.GE.AND P0, PT, R5, R4, PT ;  /* 0x000000040500720c */ /* 0x001fe20003f06270 */
[----:B------:R-:W-:-:S12]  /*0140*/  IMAD.MOV.U32 R7, RZ, RZ, R5 ;  /* 0x000000ffff077224 */ /* 0x000fd800078e0005 */
[----:B------:R-:W-:Y:S05]  /*0150*/  @P0 BRA `(.L_x_4) ;  /* 0x0000000000100947 */ /* 0x000fea0003800000 */
[----:B------:R-:W0:Y:S02]  /*0160*/  LDC.64 R2, c[0x0][0x380] ;  /* 0x0000e000ff027b82 */ /* 0x000e240000000a00 */
[----:B0-----:R-:W-:-:S06]  /*0170*/  IMAD.WIDE.U32 R2, R5, 0x8, R2 ;  /* 0x0000000805027825 */ /* 0x001fcc00078e0002 */
[----:B------:R-:W5:Y:S01]  /*0180*/  LDG.E.64.CONSTANT R2, desc[UR6][R2.64] ;  /* 0x0000000602027981 */ /* 0x000f62000c1e9b00 */
[----:B------:R-:W-:-:S07]  /*0190*/  VIADD R7, R5, 0x200 ;  /* 0x0000020005077836 */ /* 0x000fce0000000000 */
.L_x_4:
[----:B------:R-:W-:Y:S05]  /*01a0*/  BSYNC.RECONVERGENT B1 ;  /* 0x0000000000017941 */ /* 0x000fea0003800200 */
.L_x_3:
[----:B------:R-:W-:Y:S01]  /*01b0*/  ISETP.GE.AND P0, PT, R7, R4, PT ;  /* 0x000000040700720c */ /* 0x000fe20003f06270 */
[----:B------:R-:W-:-:S12]  /*01c0*/  BSSY.RECONVERGENT B1, `(.L_x_5) ;  /* 0x0000076000017945 */ /* 0x000fd80003800200 */
[----:B------:R-:W-:Y:S05]  /*01d0*/  @P0 BRA `(.L_x_6) ;  /* 0x0000000400d00947 */ /* 0x000fea0003800000 */
[----:B------:R-:W-:Y:S01]  /*01e0*/  LOP3.LUT R9, RZ, R7, RZ, 0x33, !PT ;  /* 0x00000007ff097212 */ /* 0x000fe200078e33ff */
[----:B------:R-:W-:Y:S04]  /*01f0*/  BSSY.RECONVERGENT B2, `(.L_x_7) ;  /* 0x0000017000027945 */ /* 0x000fe80003800200 */
[----:B------:R-:W-:-:S05]  /*0200*/  IMAD.IADD R0, R9, 0x1, R4 ;  /* 0x0000000109007824 */ /* 0x000fca00078e0204 */
[C---:B------:R-:W-:Y:S02]  /*0210*/  LOP3.LUT R6, R0.reuse, 0x600, RZ, 0xc0, !PT ;  /* 0x0000060000067812 */ /* 0x040fe400078ec0ff */
[----:B------:R-:W-:Y:S02]  /*0220*/  ISETP.GE.U32.AND P0, PT, R0, 0x600, PT ;  /* 0x000006000000780c */ /* 0x000fe40003f06070 */
[----:B------:R-:W-:-:S13]  /*0230*/  ISETP.NE.AND P1, PT, R6, 0x600, PT ;  /* 0x000006000600780c */ /* 0x000fda0003f25270 */
[----:B------:R-:W-:Y:S05]  /*0240*/  @!P1 BRA `(.L_x_8) ;  /* 0x0000000000449947 */ /* 0x000fea0003800000 */
[----:B------:R-:W0:Y:S01]  /*0250*/  LDC.64 R8, c[0x0][0x380] ;  /* 0x0000e000ff087b82 */ /* 0x000e220000000a00 */
[----:B------:R-:W-:-:S04]  /*0260*/  LEA.HI R0, R0, 0x1, RZ, 0x17 ;  /* 0x0000000100007811 */ /* 0x000fc800078fb8ff */
[----:B------:R-:W-:-:S05]  /*0270*/  LOP3.LUT R0, R0, 0x3, RZ, 0xc0, !PT ;  /* 0x0000000300007812 */ /* 0x000fca00078ec0ff */
[----:B------:R-:W-:Y:S02]  /*0280*/  IMAD.MOV R0, RZ, RZ, -R0 ;  /* 0x000000ffff007224 */ /* 0x000fe400078e0a00 */
[----:B0-----:R-:W-:-:S04]  /*0290*/  IMAD.WIDE.U32 R8, R7, 0x8, R8 ;  /* 0x0000000807087825 */ /* 0x001fc800078e0008 */
[----:B------:R-:W-:Y:S02]  /*02a0*/  IMAD.MOV.U32 R6, RZ, RZ, R8 ;  /* 0x000000ffff067224 */ /* 0x000fe400078e0008 */
[----:B------:R-:W-:-:S07]  /*02b0*/  IMAD.MOV.U32 R11, RZ, RZ, R9 ;  /* 0x000000ffff0b7224 */ /* 0x000fce00078e0009 */
.L_x_9:
[----:B------:R-:W-:Y:S02]  /*02c0*/  IMAD.MOV.U32 R8, RZ, RZ, R6 ;  /* 0x000000ffff087224 */ /* 0x000fe400078e0006 */
[----:B------:R-:W-:-:S06]  /*02d0*/  IMAD.MOV.U32 R9, RZ, RZ, R11 ;  /* 0x000000ffff097224 */ /* 0x000fcc00078e000b */
[----:B------:R-:W2:Y:S01]  /*02e0*/  LDG.E.64.CONSTANT R8, desc[UR6][R8.64] ;  /* 0x0000000608087981 */ /* 0x000ea2000c1e9b00 */
[----:B------:R-:W-:Y:S01]  /*02f0*/  VIADD R0, R0, 0x1 ;  /* 0x0000000100007836 */ /* 0x000fe20000000000 */
[----:B------:R-:W-:Y:S01]  /*0300*/  IADD3 R6, P2, PT, R6, 0x1000, RZ ;  /* 0x0000100006067810 */ /* 0x000fe20007f5e0ff */
[----:B------:R-:W-:-:S03]  /*0310*/  VIADD R7, R7, 0x200 ;  /* 0x0000020007077836 */ /* 0x000fc60000000000 */
[----:B------:R-:W-:Y:S01]  /*0320*/  ISETP.NE.AND P1, PT, R0, RZ, PT ;  /* 0x000000ff0000720c */ /* 0x000fe20003f25270 */
[----:B------:R-:W-:Y:S01]  /*0330*/  IMAD.X R11, RZ, RZ, R11, P2 ;  /* 0x000000ffff0b7224 */ /* 0x000fe200010e060b */
[----:B--2--5:R-:W-:-:S11]  /*0340*/  DADD R2, R8, R2 ;  /* 0x0000000008027229 */ /* 0x024fd60000000002 */
[----:B------:R-:W-:Y:S05]  /*0350*/  @P1 BRA `(.L_x_9) ;  /* 0xfffffffc00d81947 */ /* 0x000fea000383ffff */
.L_x_8:
[----:B------:R-:W-:Y:S05]  /*0360*/  BSYNC.RECONVERGENT B2 ;  /* 0x0000000000027941 */ /* 0x000fea0003800200 */
.L_x_7:
[----:B------:R-:W-:Y:S05]  /*0370*/  @!P0 BRA `(.L_x_6) ;  /* 0x0000000400688947 */ /* 0x000fea0003800000 */
[----:B------:R-:W-:Y:S01]  /*0380*/  IMAD.IADD R0, R4, 0x1, -R7 ;  /* 0x0000000104007824 */ /* 0x000fe200078e0a07 */
[----:B------:R-:W-:Y:S01]  /*0390*/  BSSY.RECONVERGENT B2, `(.L_x_10) ;  /* 0x0000031000027945 */ /* 0x000fe20003800200 */
[----:B------:R-:W-:-:S03]  /*03a0*/  PLOP3.LUT P0, PT, PT, PT, PT, 0x80, 0x8 ;  /* 0x000000000008781c */ /* 0x000fc60003f0f070 */
[----:B------:R-:W-:-:S13]  /*03b0*/  ISETP.GT.AND P1, PT, R0, 0x1800, PT ;  /* 0x000018000000780c */ /* 0x000fda0003f24270 */
[----:B------:R-:W-:Y:S05]  /*03c0*/  @!P1 BRA `(.L_x_11) ;  /* 0x0000000000b49947 */ /* 0x000fea0003800000 */
[----:B------:R-:W-:Y:S01]  /*03d0*/  PLOP3.LUT P0, PT, PT, PT, PT, 0x8, 0x80 ;  /* 0x000000000080781c */ /* 0x000fe20003f0e170 */
[----:B------:R-:W-:-:S12]  /*03e0*/  VIADD R0, R4, 0xffffe800 ;  /* 0xffffe80004007836 */ /* 0x000fd80000000000 */
.L_x_12:
[----:B------:R-:W0:Y:S02]  /*03f0*/  LDC.64 R32, c[0x0][0x380] ;  /* 0x0000e000ff207b82 */ /* 0x000e240000000a00 */
[----:B0-----:R-:W-:-:S05]  /*0400*/  IMAD.WIDE R14, R7, 0x8, R32 ;  /* 0x00000008070e7825 */ /* 0x001fca00078e0220 */
[----:B------:R-:W2:Y:S04]  /*0410*/  LDG.E.64.CONSTANT R8, desc[UR6][R14.64] ;  /* 0x000000060e087981 */ /* 0x000ea8000c1e9b00 */
[----:B------:R-:W3:Y:S04]  /*0420*/  LDG.E.64.CONSTANT R10, desc[UR6][R14.64+0x1000] ;  /* 0x001000060e0a7981 */ /* 0x000ee8000c1e9b00 */
[----:B------:R-:W4:Y:S01]  /*0430*/  LDG.E.64.CONSTANT R12, desc[UR6][R14.64+0x2000] ;  /* 0x002000060e0c7981 */ /* 0x000f22000c1e9b00 */
[----:B------:R-:W-:-:S03]  /*0440*/  VIADD R41, R7, 0x800 ;  /* 0x0000080007297836 */ /* 0x000fc60000000000 */
[----:B------:R-:W4:Y:S01]  /*0450*/  LDG.E.64.CONSTANT R30, desc[UR6][R14.64+0x3000] ;  /* 0x003000060e1e7981 */ /* 0x000f22000c1e9b00 */
[----:B------:R-:W-:-:S05]  /*0460*/  IMAD.WIDE R40, R41, 0x8, R32 ;  /* 0x0000000829287825 */ /* 0x000fca00078e0220 */
[----:B------:R-:W4:Y:S04]  /*0470*/  LDG.E.64.CONSTANT R28, desc[UR6][R40.64] ;  /* 0x00000006281c7981 */ /* 0x000f28000c1e9b00 */
[----:B------:R-:W4:Y:S04]  /*0480*/  LDG.E.64.CONSTANT R26, desc[UR6][R40.64+0x1000] ;  /* 0x00100006281a7981 */ /* 0x000f28000c1e9b00 */
        /* <DEDUP_REMOVED lines=12> */
[----:B------:R-:W4:Y:S04]  /*0550*/  LDG.E.64.CONSTANT R34, desc[UR6][R44.64+0x2000] ;  /* 0x002000062c227981 */ /* 0x000f28000c1e9b00 */
[----:B------:R-:W4:Y:S01]  /*0560*/  LDG.E.64.CONSTANT R32, desc[UR6][R44.64+0x3000] ;  /* 0x003000062c207981 */ /* 0x000f22000c1e9b00 */
[----:B------:R-:W-:-:S05]  /*0570*/  VIADD R7, R7, 0x2000 ;  /* 0x0000200007077836 */ /* 0x000fca0000000000 */
[----:B------:R-:W-:Y:S01]  /*0580*/  ISETP.GE.AND P1, PT, R7, R0, PT ;  /* 0x000000000700720c */ /* 0x000fe20003f26270 */
[----:B--2--5:R-:W-:-:S08]  /*0590*/  DADD R8, R8, R2 ;  /* 0x0000000008087229 */ /* 0x024fd00000000002 */
[----:B---3--:R-:W-:-:S08]  /*05a0*/  DADD R8, R8, R10 ;  /* 0x0000000008087229 */ /* 0x008fd0000000000a */
[----:B----4-:R-:W-:-:S08]  /*05b0*/  DADD R8, R8, R12 ;  /* 0x0000000008087229 */ /* 0x010fd0000000000c */
[----:B------:R-:W-:-:S08]  /*05c0*/  DADD R8, R8, R30 ;  /* 0x0000000008087229 */ /* 0x000fd0000000001e */
        /* <DEDUP_REMOVED lines=11> */
[----:B------:R-:W-:Y:S01]  /*0680*/  DADD R2, R8, R32 ;  /* 0x0000000008027229 */ /* 0x000fe20000000020 */
[----:B------:R-:W-:Y:S10]  /*0690*/  @!P1 BRA `(.L_x_12) ;  /* 0xfffffffc00549947 */ /* 0x000ff4000383ffff */
.L_x_11:
[----:B------:R-:W-:Y:S05]  /*06a0*/  BSYNC.RECONVERGENT B2 ;  /* 0x0000000000027941 */ /* 0x000fea0003800200 */
.L_x_10:
[----:B------:R-:W-:Y:S01]  /*06b0*/  IMAD.IADD R0, R4, 0x1, -R7 ;  /* 0x0000000104007824 */ /* 0x000fe200078e0a07 */
[----:B------:R-:W-:Y:S04]  /*06c0*/  BSSY.RECONVERGENT B2, `(.L_x_13) ;  /* 0x0000019000027945 */ /* 0x000fe80003800200 */
[----:B------:R-:W-:-:S13]  /*06d0*/  ISETP.GT.AND P1, PT, R0, 0x800, PT ;  /* 0x000008000000780c */ /* 0x000fda0003f24270 */
[----:B------:R-:W-:Y:S05]  /*06e0*/  @!P1 BRA `(.L_x_14) ;  /* 0x0000000000589947 */ /* 0x000fea0003800000 */
        /* <DEDUP_REMOVED lines=12> */
[----:B------:R-:W-:Y:S01]  /*07b0*/  PLOP3.LUT P0, PT, PT, PT, PT, 0x8, 0x80 ;  /* 0x000000000080781c */ /* 0x000fe20003f0e170 */
[----:B------:R-:W-:Y:S01]  /*07c0*/  VIADD R7, R7, 0x1000 ;  /* 0x0000100007077836 */ /* 0x000fe20000000000 */
[----:B--2--5:R-:W-:-:S08]  /*07d0*/  DADD R10, R2, R10 ;  /* 0x00000000020a7229 */ /* 0x024fd0000000000a */
[----:B---3--:R-:W-:-:S08]  /*07e0*/  DADD R10, R10, R12 ;  /* 0x000000000a0a7229 */ /* 0x008fd0000000000c */
[----:B----4-:R-:W-:-:S08]  /*07f0*/  DADD R10, R10, R14 ;  /* 0x000000000a0a7229 */ /* 0x010fd0000000000e */
[----:B------:R-:W-:-:S08]  /*0800*/  DADD R10, R10, R16 ;  /* 0x000000000a0a7229 */ /* 0x000fd00000000010 */
[----:B------:R-:W-:-:S08]  /*0810*/  DADD R10, R10, R20 ;  /* 0x000000000a0a7229 */ /* 0x000fd00000000014 */
[----:B------:R-:W-:-:S08]  /*0820*/  DADD R10, R10, R22 ;  /* 0x000000000a0a7229 */ /* 0x000fd00000000016 */
[----:B------:R-:W-:-:S08]  /*0830*/  DADD R10, R10, R24 ;  /* 0x000000000a0a7229 */ /* 0x000fd00000000018 */
[----:B------:R-:W-:-:S11]  /*0840*/  DADD R2, R10, R26 ;  /* 0x000000000a027229 */ /* 0x000fd6000000001a */
.L_x_14:
[----:B------:R-:W-:Y:S05]  /*0850*/  BSYNC.RECONVERGENT B2 ;  /* 0x0000000000027941 */ /* 0x000fea0003800200 */
.L_x_13:
[----:B------:R-:W-:-:S13]  /*0860*/  ISETP.LT.OR P0, PT, R7, R4, P0 ;  /* 0x000000040700720c */ /* 0x000fda0000701670 */
[----:B------:R-:W-:Y:S05]  /*0870*/  @!P0 BRA `(.L_x_6) ;  /* 0x0000000000288947 */ /* 0x000fea0003800000 */
[----:B------:R-:W0:Y:S02]  /*0880*/  LDC.64 R8, c[0x0][0x380] ;  /* 0x0000e000ff087b82 */ /* 0x000e240000000a00 */
[----:B0-----:R-:W-:-:S05]  /*0890*/  IMAD.WIDE R6, R7, 0x8, R8 ;  /* 0x0000000807067825 */ /* 0x001fca00078e0208 */
[----:B------:R-:W2:Y:S04]  /*08a0*/  LDG.E.64.CONSTANT R8, desc[UR6][R6.64] ;  /* 0x0000000606087981 */ /* 0x000ea8000c1e9b00 */
[----:B------:R-:W3:Y:S04]  /*08b0*/  LDG.E.64.CONSTANT R10, desc[UR6][R6.64+0x1000] ;  /* 0x00100006060a7981 */ /* 0x000ee8000c1e9b00 */
[----:B------:R-:W4:Y:S04]  /*08c0*/  LDG.E.64.CONSTANT R12, desc[UR6][R6.64+0x2000] ;  /* 0x00200006060c7981 */ /* 0x000f28000c1e9b00 */
[----:B------:R-:W4:Y:S01]  /*08d0*/  LDG.E.64.CONSTANT R14, desc[UR6][R6.64+0x3000] ;  /* 0x00300006060e7981 */ /* 0x000f22000c1e9b00 */
[----:B--2--5:R-:W-:-:S08]  /*08e0*/  DADD R8, R2, R8 ;  /* 0x0000000002087229 */ /* 0x024fd00000000008 */
[----:B---3--:R-:W-:-:S08]  /*08f0*/  DADD R8, R8, R10 ;  /* 0x0000000008087229 */ /* 0x008fd0000000000a */
[----:B----4-:R-:W-:-:S08]  /*0900*/  DADD R8, R8, R12 ;  /* 0x0000000008087229 */ /* 0x010fd0000000000c */
[----:B------:R-:W-:-:S11]  /*0910*/  DADD R2, R8, R14 ;  /* 0x0000000008027229 */ /* 0x000fd6000000000e */
.L_x_6:
[----:B------:R-:W-:Y:S05]  /*0920*/  BSYNC.RECONVERGENT B1 ;  /* 0x0000000000017941 */ /* 0x000fea0003800200 */
.L_x_5:
[----:B------:R-:W-:-:S13]  /*0930*/  ISETP.GE.AND P0, PT, R4, 0x200, PT ;  /* 0x000002000400780c */ /* 0x000fda0003f06270 */
[----:B------:R-:W-:Y:S05]  /*0940*/  @!P0 BRA `(.L_x_15) ;  /* 0x0000000400148947 */ /* 0x000fea0003800000 */
[----:B------:R-:W0:Y:S01]  /*0950*/  S2R R12, SR_LANEID ;  /* 0x00000000000c7919 */ /* 0x000e220000000000 */
[----:B-----5:R-:W-:Y:S04]  /*0960*/  SHFL.DOWN PT, R6, R2, 0x1, 0x1f ;  /* 0x08201f0002067f89 */ /* 0x020fe800000e0000 */
[----:B------:R-:W1:Y:S02]  /*0970*/  SHFL.DOWN PT, R7, R3, 0x1, 0x1f ;  /* 0x08201f0003077f89 */ /* 0x000e6400000e0000 */
[----:B-1----:R-:W-:Y:S01]  /*0980*/  DADD R6, R6, R2 ;  /* 0x0000000006067229 */ /* 0x002fe20000000002 */
[C---:B0-----:R-:W-:Y:S02]  /*0990*/  ISETP.GT.AND P0, PT, R12.reuse, 0x1e, PT ;  /* 0x0000001e0c00780c */ /* 0x041fe40003f04270 */
[----:B------:R-:W-:-:S07]  /*09a0*/  ISETP.NE.AND P1, PT, R12, RZ, PT ;  /* 0x000000ff0c00720c */ /* 0x000fce0003f25270 */
[----:B------:R-:W-:Y:S02]  /*09b0*/  FSEL R8, R2, R6, P0 ;  /* 0x0000000602087208 */ /* 0x000fe40000000000 */
[----:B------:R-:W-:Y:S02]  /*09c0*/  FSEL R9, R3, R7, P0 ;  /* 0x0000000703097208 */ /* 0x000fe40000000000 */
[----:B------:R-:W-:Y:S01]  /*09d0*/  ISETP.GT.AND P0, PT, R12, 0x1d, PT ;  /* 0x0000001d0c00780c */ /* 0x000fe20003f04270 */
[----:B------:R-:W-:Y:S01]  /*09e0*/  SHFL.DOWN PT, R6, R8, 0x2, 0x1f ;  /* 0x08401f0008067f89 */ /* 0x000fe200000e0000 */
[----:B------:R-:W-:Y:S02]  /*09f0*/  @!P1 MOV R4, 0x400 ;  /* 0x0000040000049802 */ /* 0x000fe40000000f00 */
[----:B------:R-:W-:Y:S01]  /*0a00*/  @!P1 SHF.R.U32.HI R0, RZ, 0x2, R5 ;  /* 0x00000002ff009819 */ /* 0x000fe20000011605 */
[----:B------:R-:W0:Y:S03]  /*0a10*/  SHFL.DOWN PT, R7, R9, 0x2, 0x1f ;  /* 0x08401f0009077f89 */ /* 0x000e2600000e0000 */
[----:B------:R-:W-:Y:S01]  /*0a20*/  @!P1 LOP3.LUT R0, R0, 0xf8, RZ, 0xc0, !PT ;  /* 0x000000f800009812 */ /* 0x000fe200078ec0ff */
[----:B0-----:R-:W-:-:S10]  /*0a30*/  DADD R6, R6, R8 ;  /* 0x0000000006067229 */ /* 0x001fd40000000008 */
[----:B------:R-:W-:Y:S02]  /*0a40*/  FSEL R6, R8, R6, P0 ;  /* 0x0000000608067208 */ /* 0x000fe40000000000 */
[----:B------:R-:W-:Y:S02]  /*0a50*/  FSEL R7, R9, R7, P0 ;  /* 0x0000000709077208 */ /* 0x000fe40000000000 */
[----:B------:R-:W-:Y:S01]  /*0a60*/  ISETP.GT.AND P0, PT, R12, 0x1b, PT ;  /* 0x0000001b0c00780c */ /* 0x000fe20003f04270 */
[----:B------:R-:W-:Y:S04]  /*0a70*/  SHFL.DOWN PT, R2, R6, 0x4, 0x1f ;  /* 0x08801f0006027f89 */ /* 0x000fe800000e0000 */
[----:B------:R-:W0:Y:S01]  /*0a80*/  SHFL.DOWN PT, R3, R7, 0x4, 0x1f ;  /* 0x08801f0007037f89 */ /* 0x000e2200000e0000 */
[----:B------:R-:W1:Y:S01]  /*0a90*/  @!P1 S2R R9, SR_CgaCtaId ;  /* 0x0000000000099919 */ /* 0x000e620000008800 */
[----:B0-----:R-:W-:-:S10]  /*0aa0*/  DADD R2, R2, R6 ;  /* 0x0000000002027229 */ /* 0x001fd40000000006 */
[----:B------:R-:W-:Y:S02]  /*0ab0*/  FSEL R10, R6, R2, P0 ;  /* 0x00000002060a7208 */ /* 0x000fe40000000000 */
[----:B------:R-:W-:Y:S02]  /*0ac0*/  FSEL R11, R7, R3, P0 ;  /* 0x00000003070b7208 */ /* 0x000fe40000000000 */
[----:B------:R-:W-:Y:S01]  /*0ad0*/  ISETP.GT.AND P0, PT, R12, 0x17, PT ;  /* 0x000000170c00780c */ /* 0x000fe20003f04270 */
[----:B------:R-:W-:Y:S04]  /*0ae0*/  SHFL.DOWN PT, R2, R10, 0x8, 0x1f ;  /* 0x09001f000a027f89 */ /* 0x000fe800000e0000 */
[----:B------:R-:W0:Y:S02]  /*0af0*/  SHFL.DOWN PT, R3, R11, 0x8, 0x1f ;  /* 0x09001f000b037f89 */ /* 0x000e2400000e0000 */
[----:B0-----:R-:W-:-:S10]  /*0b00*/  DADD R2, R2, R10 ;  /* 0x0000000002027229 */ /* 0x001fd4000000000a */
[----:B------:R-:W-:Y:S02]  /*0b10*/  FSEL R6, R10, R2, P0 ;  /* 0x000000020a067208 */ /* 0x000fe40000000000 */
[----:B------:R-:W-:Y:S02]  /*0b20*/  FSEL R7, R11, R3, P0 ;  /* 0x000000030b077208 */ /* 0x000fe40000000000 */
[----:B-1----:R-:W-:Y:S01]  /*0b30*/  @!P1 LEA R11, R9, R4, 0x18 ;  /* 0x00000004090b9211 */ /* 0x002fe200078ec0ff */
[----:B------:R-:W-:Y:S01]  /*0b40*/  SHFL.DOWN PT, R2, R6, 0x10, 0x1f ;  /* 0x0a001f0006027f89 */ /* 0x000fe200000e0000 */
[----:B------:R-:W-:-:S03]  /*0b50*/  ISETP.NE.AND P0, PT, R5, RZ, PT ;  /* 0x000000ff0500720c */ /* 0x000fc60003f05270 */
[----:B------:R-:W0:Y:S01]  /*0b60*/  SHFL.DOWN PT, R3, R7, 0x10, 0x1f ;  /* 0x0a001f0007037f89 */ /* 0x000e2200000e0000 */
[----:B------:R-:W-:Y:S01]  /*0b70*/  @!P1 IMAD.IADD R11, R0, 0x1, R11 ;  /* 0x00000001000b9824 */ /* 0x000fe200078e020b */
[----:B0-----:R-:W-:-:S07]  /*0b80*/  DADD R8, R2, R6 ;  /* 0x0000000002087229 */ /* 0x001fce0000000006 */
[----:B------:R1:W-:Y:S01]  /*0b90*/  @!P1 STS.64 [R11+0x10], R8 ;  /* 0x000010080b009388 */ /* 0x0003e20000000a00 */
[----:B------:R-:W-:Y:S01]  /*0ba0*/  BAR.SYNC.DEFER_BLOCKING 0x0 ;  /* 0x0000000000007b1d */ /* 0x000fe20000010000 */
[----:B------:R-:W-:-:S04]  /*0bb0*/  ISETP.GT.AND P1, PT, R12, 0xf, PT ;  /* 0x0000000f0c00780c */ /* 0x000fc80003f24270 */
[----:B------:R-:W-:Y:S02]  /*0bc0*/  FSEL R2, R6, R8, P1 ;  /* 0x0000000806027208 */ /* 0x000fe40000800000 */
[----:B------:R-:W-:Y:S01]  /*0bd0*/  FSEL R3, R7, R9, P1 ;  /* 0x0000000907037208 */ /* 0x000fe20000800000 */
[----:B------:R-:W-:Y:S06]  /*0be0*/  @P0 BRA `(.L_x_16) ;  /* 0x0000001800440947 */ /* 0x000fec0003800000 */
[----:B------:R-:W0:Y:S01]  /*0bf0*/  S2UR UR5, SR_CgaCtaId ;  /* 0x00000000000579c3 */ /* 0x000e220000008800 */
[----:B------:R-:W-:Y:S02]  /*0c00*/  UMOV UR4, 0x400 ;  /* 0x0000040000047882 */ /* 0x000fe40000000000 */
[----:B0-----:R-:W-:-:S09]  /*0c10*/  ULEA UR4, UR5, UR4, 0x18 ;  /* 0x0000000405047291 */ /* 0x001fd2000f8ec0ff */
[----:B------:R-:W0:Y:S04]  /*0c20*/  LDS.64 R4, [UR4+0x18] ;  /* 0x00001804ff047984 */ /* 0x000e280008000a00 */
[----:B-1----:R-:W1:Y:S04]  /*0c30*/  LDS.128 R8, [UR4+0x20] ;  /* 0x00002004ff087984 */ /* 0x002e680008000c00 */
[----:B------:R-:W2:Y:S01]  /*0c40*/  LDS.128 R12, [UR4+0x30] ;  /* 0x00003004ff0c7984 */ /* 0x000ea20008000c00 */
[----:B0-----:R-:W-:-:S03]  /*0c50*/  DADD R2, R2, R4 ;  /* 0x0000000002027229 */ /* 0x001fc60000000004 */
[----:B------:R-:W0:Y:S05]  /*0c60*/  LDS.128 R4, [UR4+0x40] ;  /* 0x00004004ff047984 */ /* 0x000e2a0008000c00 */
[----:B-1----:R-:W-:-:S08]  /*0c70*/  DADD R2, R2, R8 ;  /* 0x0000000002027229 */ /* 0x002fd00000000008 */
[----:B------:R-:W-:Y:S01]  /*0c80*/  DADD R2, R2, R10 ;  /* 0x0000000002027229 */ /* 0x000fe2000000000a */
[----:B------:R-:W1:Y:S07]  /*0c90*/  LDS.128 R8, [UR4+0x50] ;  /* 0x00005004ff087984 */ /* 0x000e6e0008000c00 */
[----:B--2---:R-:W-:-:S08]  /*0ca0*/  DADD R2, R2, R12 ;  /* 0x0000000002027229 */ /* 0x004fd0000000000c */
[----:B------:R-:W-:Y:S01]  /*0cb0*/  DADD R2, R2, R14 ;  /* 0x0000000002027229 */ /* 0x000fe2000000000e */
[----:B------:R-:W2:Y:S07]  /*0cc0*/  LDS.128 R12, [UR4+0x60] ;  /* 0x00006004ff0c7984 */ /* 0x000eae0008000c00 */
[----:B0-----:R-:W-:-:S08]  /*0cd0*/  DADD R2, R2, R4 ;  /* 0x0000000002027229 */ /* 0x001fd00000000004 */
[----:B------:R-:W-:Y:S01]  /*0ce0*/  DADD R2, R2, R6 ;  /* 0x0000000002027229 */ /* 0x000fe20000000006 */
[----:B------:R-:W0:Y:S07]  /*0cf0*/  LDS.128 R4, [UR4+0x70] ;  /* 0x00007004ff047984 */ /* 0x000e2e0008000c00 */
[----:B-1----:R-:W-:-:S08]  /*0d00*/  DADD R2, R2, R8 ;  /* 0x0000000002027229 */ /* 0x002fd00000000008 */
[----:B------:R-:W-:Y:S01]  /*0d10*/  DADD R2, R2, R10 ;  /* 0x0000000002027229 */ /* 0x000fe2000000000a */
[----:B------:R-:W1:Y:S07]  /*0d20*/  LDS.128 R8, [UR4+0x80] ;  /* 0x00008004ff087984 */ /* 0x000e6e0008000c00 */
[----:B--2---:R-:W-:-:S08]  /*0d30*/  DADD R2, R2, R12 ;  /* 0x0000000002027229 */ /* 0x004fd0000000000c */
[----:B------:R-:W-:-:S08]  /*0d40*/  DADD R2, R2, R14 ;  /* 0x0000000002027229 */ /* 0x000fd0000000000e */
[----:B0-----:R-:W-:-:S08]  /*0d50*/  DADD R2, R2, R4 ;  /* 0x0000000002027229 */ /* 0x001fd00000000004 */
[----:B------:R-:W-:-:S08]  /*0d60*/  DADD R2, R2, R6 ;  /* 0x0000000002027229 */ /* 0x000fd00000000006 */
[----:B-1----:R-:W-:-:S08]  /*0d70*/  DADD R2, R2, R8 ;  /* 0x0000000002027229 */ /* 0x002fd00000000008 */
[----:B------:R-:W-:Y:S01]  /*0d80*/  DADD R2, R2, R10 ;  /* 0x0000000002027229 */ /* 0x000fe2000000000a */
[----:B------:R-:W-:Y:S10]  /*0d90*/  BRA `(.L_x_16) ;  /* 0x0000001400d87947 */ /* 0x000ff40003800000 */
.L_x_15:
[----:B------:R-:W-:Y:S01]  /*0da0*/  LOP3.LUT R0, R5, 0x3e0, RZ, 0xc0, !PT ;  /* 0x000003e005007812 */ /* 0x000fe200078ec0ff */
[----:B------:R-:W0:Y:S03]  /*0db0*/  S2R R10, SR_LANEID ;  /* 0x00000000000a7919 */ /* 0x000e260000000000 */
[----:B------:R-:W-:Y:S01]  /*0dc0*/  LOP3.LUT R9, RZ, R0, RZ, 0x33, !PT ;  /* 0x00000000ff097212 */ /* 0x000fe200078e33ff */
[----:B------:R-:W-:-:S04]  /*0dd0*/  VIADD R7, R0, 0x20 ;  /* 0x0000002000077836 */ /* 0x000fc80000000000 */
[----:B------:R-:W-:Y:S01]  /*0de0*/  IMAD.IADD R9, R9, 0x1, R4 ;  /* 0x0000000109097824 */ /* 0x000fe200078e0204 */
[----:B------:R-:W-:-:S04]  /*0df0*/  ISETP.GT.AND P0, PT, R7, R4, PT ;  /* 0x000000040700720c */ /* 0x000fc80003f04270 */
[----:B------:R-:W-:-:S05]  /*0e00*/  SEL R11, R9, 0x1f, P0 ;  /* 0x0000001f090b7807 */ /* 0x000fca0000000000 */
[----:B-----5:R-:W-:Y:S04]  /*0e10*/  SHFL.DOWN PT, R6, R2, 0x1, R11 ;  /* 0x0820000002067989 */ /* 0x020fe800000e000b */
[----:B------:R-:W1:Y:S01]  /*0e20*/  SHFL.DOWN PT, R7, R3, 0x1, R11 ;  /* 0x0820000003077989 */ /* 0x000e6200000e000b */
[C---:B0-----:R-:W-:Y:S01]  /*0e30*/  ISETP.GE.AND P0, PT, R10.reuse, R11, PT ;  /* 0x0000000b0a00720c */ /* 0x041fe20003f06270 */
[C---:B------:R-:W-:Y:S01]  /*0e40*/  VIADD R0, R10.reuse, 0x2 ;  /* 0x000000020a007836 */ /* 0x040fe20000000000 */
[----:B------:R-:W-:Y:S01]  /*0e50*/  ISETP.NE.AND P1, PT, R10, RZ, PT ;  /* 0x000000ff0a00720c */ /* 0x000fe20003f25270 */
[----:B-1----:R-:W-:-:S12]  /*0e60*/  DADD R6, R6, R2 ;  /* 0x0000000006067229 */ /* 0x002fd80000000002 */
[----:B------:R-:W0:Y:S01]  /*0e70*/  @!P1 S2R R12, SR_CgaCtaId ;  /* 0x00000000000c9919 */ /* 0x000e220000008800 */
[----:B------:R-:W-:Y:S02]  /*0e80*/  FSEL R8, R6, R2, !P0 ;  /* 0x0000000206087208 */ /* 0x000fe40004000000 */
[----:B------:R-:W-:Y:S02]  /*0e90*/  FSEL R9, R7, R3, !P0 ;  /* 0x0000000307097208 */ /* 0x000fe40004000000 */
[----:B------:R-:W-:Y:S01]  /*0ea0*/  ISETP.GT.AND P0, PT, R0, R11, PT ;  /* 0x0000000b0000720c */ /* 0x000fe20003f04270 */
[----:B------:R-:W-:Y:S01]  /*0eb0*/  SHFL.DOWN PT, R6, R8, 0x2, R11 ;  /* 0x0840000008067989 */ /* 0x000fe200000e000b */
[----:B------:R-:W-:-:S03]  /*0ec0*/  VIADD R0, R10, 0x4 ;  /* 0x000000040a007836 */ /* 0x000fc60000000000 */
[----:B------:R-:W1:Y:S02]  /*0ed0*/  SHFL.DOWN PT, R7, R9, 0x2, R11 ;  /* 0x0840000009077989 */ /* 0x000e6400000e000b */
[----:B-1----:R-:W-:-:S10]  /*0ee0*/  DADD R6, R6, R8 ;  /* 0x0000000006067229 */ /* 0x002fd40000000008 */
[----:B------:R-:W-:Y:S02]  /*0ef0*/  FSEL R6, R8, R6, P0 ;  /* 0x0000000608067208 */ /* 0x000fe40000000000 */
[----:B------:R-:W-:Y:S02]  /*0f00*/  FSEL R7, R9, R7, P0 ;  /* 0x0000000709077208 */ /* 0x000fe40000000000 */
        /* <DEDUP_REMOVED lines=16> */
[----:B------:R-:W-:Y:S02]  /*1010*/  @!P1 MOV R9, 0x400 ;  /* 0x0000040000099802 */ /* 0x000fe40000000f00 */
[----:B------:R-:W-:Y:S01]  /*1020*/  @!P1 SHF.R.U32.HI R8, RZ, 0x2, R5 ;  /* 0x00000002ff089819 */ /* 0x000fe20000011605 */
[----:B------:R-:W1:Y:S01]  /*1030*/  SHFL.DOWN PT, R3, R7, 0x10, R11 ;  /* 0x0a00000007037989 */ /* 0x000e6200000e000b */
[----:B0-----:R-:W-:-:S02]  /*1040*/  @!P1 LEA R9, R12, R9, 0x18 ;  /* 0x000000090c099211 */ /* 0x001fc400078ec0ff */
[----:B------:R-:W-:-:S05]  /*1050*/  @!P1 LOP3.LUT R8, R8, 0xf8, RZ, 0xc0, !PT ;  /* 0x000000f808089812 */ /* 0x000fca00078ec0ff */
[----:B------:R-:W-:Y:S01]  /*1060*/  @!P1 IMAD.IADD R9, R8, 0x1, R9 ;  /* 0x0000000108099824 */ /* 0x000fe200078e0209 */
[----:B-1----:R-:W-:-:S10]  /*1070*/  DADD R2, R2, R6 ;  /* 0x0000000002027229 */ /* 0x002fd40000000006 */
[----:B------:R-:W-:Y:S02]  /*1080*/  FSEL R2, R6, R2, P0 ;  /* 0x0000000206027208 */ /* 0x000fe40000000000 */
[----:B------:R-:W-:Y:S02]  /*1090*/  FSEL R3, R7, R3, P0 ;  /* 0x0000000307037208 */ /* 0x000fe40000000000 */
[----:B------:R-:W-:-:S03]  /*10a0*/  ISETP.NE.AND P0, PT, R5, RZ, PT ;  /* 0x000000ff0500720c */ /* 0x000fc60003f05270 */
[----:B------:R0:W-:Y:S01]  /*10b0*/  @!P1 STS.64 [R9+0x10], R2 ;  /* 0x0000100209009388 */ /* 0x0001e20000000a00 */
[----:B------:R-:W-:Y:S09]  /*10c0*/  BAR.SYNC.DEFER_BLOCKING 0x0 ;  /* 0x0000000000007b1d */ /* 0x000ff20000010000 */
[----:B------:R-:W-:Y:S05]  /*10d0*/  @P0 BRA `(.L_x_16) ;  /* 0x0000001400080947 */ /* 0x000fea0003800000 */
[----:B------:R-:W1:Y:S01]  /*10e0*/  S2UR UR5, SR_CgaCtaId ;  /* 0x00000000000579c3 */ /* 0x000e620000008800 */
[----:B------:R-:W-:Y:S01]  /*10f0*/  UMOV UR4, 0x400 ;  /* 0x0000040000047882 */ /* 0x000fe20000000000 */
[----:B------:R-:W-:Y:S01]  /*1100*/  ISETP.GT.AND P1, PT, R4, 0x20, PT ;  /* 0x000000200400780c */ /* 0x000fe20003f24270 */
[----:B-1----:R-:W-:-:S09]  /*1110*/  ULEA UR4, UR5, UR4, 0x18 ;  /* 0x0000000405047291 */ /* 0x002fd2000f8ec0ff */
[----:B------:R-:W1:Y:S04]  /*1120*/  LDS.64 R6, [UR4+0x18] ;  /* 0x00001804ff067984 */ /* 0x000e680008000a00 */
[----:B------:R-:W2:Y:S04]  /*1130*/  LDS.128 R12, [UR4+0x20] ;  /* 0x00002004ff0c7984 */ /* 0x000ea80008000c00 */
[----:B0-----:R-:W0:Y:S01]  /*1140*/  LDS.128 R8, [UR4+0x30] ;  /* 0x00003004ff087984 */ /* 0x001e220008000c00 */
[----:B-1----:R-:W-:-:S10]  /*1150*/  DADD R6, R2, R6 ;  /* 0x0000000002067229 */ /* 0x002fd40000000006 */
[----:B------:R-:W-:Y:S02]  /*1160*/  FSEL R2, R6, R2, P1 ;  /* 0x0000000206027208 */ /* 0x000fe40000800000 */
[----:B------:R-:W-:Y:S02]  /*1170*/  FSEL R3, R7, R3, P1 ;  /* 0x0000000307037208 */ /* 0x000fe40000800000 */
[----:B------:R-:W-:-:S04]  /*1180*/  ISETP.GT.AND P1, PT, R4, 0x40, PT ;  /* 0x000000400400780c */ /* 0x000fc80003f24270 */
[----:B--2---:R-:W-:-:S10]  /*1190*/  DADD R12, R12, R2 ;  /* 0x000000000c0c7229 */ /* 0x004fd40000000002 */
[----:B------:R-:W-:Y:S02]  /*11a0*/  FSEL R2, R12, R2, P1 ;  /* 0x000000020c027208 */ /* 0x000fe40000800000 */
[----:B------:R-:W-:Y:S02]  /*11b0*/  FSEL R3, R13, R3, P1 ;  /* 0x000000030d037208 */ /* 0x000fe40000800000 */
[----:B------:R-:W-:-:S04]  /*11c0*/  ISETP.GT.AND P1, PT, R4, 0x60, PT ;  /* 0x000000600400780c */ /* 0x000fc80003f24270 */
[----:B------:R-:W-:-:S10]  /*11d0*/  DADD R14, R2, R14 ;  /* 0x00000000020e7229 */ /* 0x000fd4000000000e */
[----:B------:R-:W-:Y:S02]  /*11e0*/  FSEL R2, R14, R2, P1 ;  /* 0x000000020e027208 */ /* 0x000fe40000800000 */
[----:B------:R-:W-:Y:S02]  /*11f0*/  FSEL R3, R15, R3, P1 ;  /* 0x000000030f037208 */ /* 0x000fe40000800000 */
[----:B------:R-:W1:Y:S01]  /*1200*/  LDS.128 R12, [UR4+0x40] ;  /* 0x00004004ff0c7984 */ /* 0x000e620008000c00 */
[----:B------:R-:W-:-:S03]  /*1210*/  ISETP.GT.AND P1, PT, R4, 0x80, PT ;  /* 0x000000800400780c */ /* 0x000fc60003f24270 */
[----:B0-----:R-:W-:-:S10]  /*1220*/  DADD R8, R8, R2 ;  /* 0x0000000008087229 */ /* 0x001fd40000000002 */
[----:B------:R-:W-:Y:S02]  /*1230*/  FSEL R2, R8, R2, P1 ;  /* 0x0000000208027208 */ /* 0x000fe40000800000 */
[----:B------:R-:W-:Y:S02]  /*1240*/  FSEL R3, R9, R3, P1 ;  /* 0x0000000309037208 */ /* 0x000fe40000800000 */
[----:B------:R-:W-:-:S04]  /*1250*/  ISETP.GT.AND P1, PT, R4, 0xa0, PT ;  /* 0x000000a00400780c */ /* 0x000fc80003f24270 */
[----:B------:R-:W-:-:S10]  /*1260*/  DADD R10, R2, R10 ;  /* 0x00000000020a7229 */ /* 0x000fd4000000000a */
[----:B------:R-:W-:Y:S02]  /*1270*/  FSEL R2, R10, R2, P1 ;  /* 0x000000020a027208 */ /* 0x000fe40000800000 */
[----:B------:R-:W-:Y:S02]  /*1280*/  FSEL R3, R11, R3, P1 ;  /* 0x000000030b037208 */ /* 0x000fe40000800000 */
[----:B------:R-:W0:Y:S01]  /*1290*/  LDS.128 R8, [UR4+0x50] ;  /* 0x00005004ff087984 */ /* 0x000e220008000c00 */
[----:B------:R-:W-:-:S03]  /*12a0*/  ISETP.GT.AND P1, PT, R4, 0xc0, PT ;  /* 0x000000c00400780c */ /* 0x000fc60003f24270 */
[----:B-1----:R-:W-:-:S10]  /*12b0*/  DADD R12, R12, R2 ;  /* 0x000000000c0c7229 */ /* 0x002fd40000000002 */
        /* <DEDUP_REMOVED lines=33> */
[----:B------:R-:W-:-:S04]  /*14d0*/  ISETP.GT.AND P1, PT, R4, 0x1c0, PT ;  /* 0x000001c00400780c */ /* 0x000fc80003f24270 */
[----:B-1----:R-:W-:-:S10]  /*14e0*/  DADD R12, R12, R2 ;  /* 0x000000000c0c7229 */ /* 0x002fd40000000002 */
[----:B------:R-:W-:Y:S02]  /*14f0*/  FSEL R2, R12, R2, P1 ;  /* 0x000000020c027208 */ /* 0x000fe40000800000 */
[----:B------:R-:W-:Y:S02]  /*1500*/  FSEL R3, R13, R3, P1 ;  /* 0x000000030d037208 */ /* 0x000fe40000800000 */
[----:B------:R-:W-:-:S04]  /*1510*/  ISETP.GT.AND P1, PT, R4, 0x1e0, PT ;  /* 0x000001e00400780c */ /* 0x000fc80003f24270 */
[----:B------:R-:W-:-:S10]  /*1520*/  DADD R14, R2, R14 ;  /* 0x00000000020e7229 */ /* 0x000fd4000000000e */
[----:B------:R-:W-:Y:S02]  /*1530*/  FSEL R2, R14, R2, P1 ;  /* 0x000000020e027208 */ /* 0x000fe40000800000 */
[----:B------:R-:W-:Y:S01]  /*1540*/  FSEL R3, R15, R3, P1 ;  /* 0x000000030f037208 */ /* 0x000fe20000800000 */
[----:B------:R-:W-:Y:S06]  /*1550*/  BRA `(.L_x_16) ;  /* 0x0000000c00e87947 */ /* 0x000fec0003800000 */
.L_x_2:
[----:B------:R-:W0:Y:S01]  /*1560*/  S2R R41, SR_TID.X ;  /* 0x0000000000297919 */ /* 0x000e220000002100 */
[----:B------:R-:W1:Y:S02]  /*1570*/  LDCU.64 UR4, c[0x0][0x380] ;  /* 0x00007000ff0477ac */ /* 0x000e640008000a00 */
[----:B-1----:R-:W-:Y:S02]  /*1580*/  IMAD.U32 R2, RZ, RZ, UR4 ;  /* 0x00000004ff027e24 */ /* 0x002fe4000f8e00ff */
[----:B------:R-:W-:Y:S02]  /*1590*/  IMAD.U32 R3, RZ, RZ, UR5 ;  /* 0x00000005ff037e24 */ /* 0x000fe4000f8e00ff */
[----:B0-----:R-:W-:-:S05]  /*15a0*/  IMAD.WIDE.U32 R18, R41, 0x8, R2 ;  /* 0x0000000829127825 */ /* 0x001fca00078e0002 */
[----:B------:R-:W2:Y:S04]  /*15b0*/  LDG.E.64.CONSTANT R20, desc[UR6][R18.64] ;  /* 0x0000000612147981 */ /* 0x000ea8000c1e9b00 */
[----:B------:R-:W2:Y:S04]  /*15c0*/  LDG.E.64.CONSTANT R6, desc[UR6][R18.64+0x1000] ;  /* 0x0010000612067981 */ /* 0x000ea8000c1e9b00 */
[----:B------:R-:W3:Y:S04]  /*15d0*/  LDG.E.64.CONSTANT R8, desc[UR6][R18.64+0x2000] ;  /* 0x0020000612087981 */ /* 0x000ee8000c1e9b00 */
[----:B------:R-:W4:Y:S04]  /*15e0*/  LDG.E.64.CONSTANT R10, desc[UR6][R18.64+0x3000] ;  /* 0x00300006120a7981 */ /* 0x000f28000c1e9b00 */
[----:B------:R-:W5:Y:S04]  /*15f0*/  LDG.E.64.CONSTANT R12, desc[UR6][R18.64+0x4000] ;  /* 0x00400006120c7981 */ /* 0x000f68000c1e9b00 */
[----:B------:R-:W5:Y:S04]  /*1600*/  LDG.E.64.CONSTANT R14, desc[UR6][R18.64+0x5000] ;  /* 0x00500006120e7981 */ /* 0x000f68000c1e9b00 */
[----:B------:R-:W5:Y:S01]  /*1610*/  LDG.E.64.CONSTANT R16, desc[UR6][R18.64+0x6000] ;  /* 0x0060000612107981 */ /* 0x000f62000c1e9b00 */
[----:B------:R-:W-:Y:S01]  /*1620*/  ISETP.GE.U32.AND P0, PT, R4, 0x1c00, PT ;  /* 0x00001c000400780c */ /* 0x000fe20003f06070 */
[----:B------:R-:W-:Y:S01]  /*1630*/  UMOV UR4, 0xe00 ;  /* 0x00000e0000047882 */ /* 0x000fe20000000000 */
[----:B--2---:R-:W-:-:S08]  /*1640*/  DADD R6, R20, R6 ;  /* 0x0000000014067229 */ /* 0x004fd00000000006 */
[----:B---3--:R-:W-:-:S08]  /*1650*/  DADD R6, R8, R6 ;  /* 0x0000000008067229 */ /* 0x008fd00000000006 */
[----:B----4-:R-:W-:-:S08]  /*1660*/  DADD R6, R10, R6 ;  /* 0x000000000a067229 */ /* 0x010fd00000000006 */
[----:B-----5:R-:W-:-:S08]  /*1670*/  DADD R6, R12, R6 ;  /* 0x000000000c067229 */ /* 0x020fd00000000006 */
[----:B------:R-:W-:-:S08]  /*1680*/  DADD R6, R14, R6 ;  /* 0x000000000e067229 */ /* 0x000fd00000000006 */
[----:B------:R-:W-:Y:S01]  /*1690*/  DADD R6, R16, R6 ;  /* 0x0000000010067229 */ /* 0x000fe20000000006 */
[----:B------:R-:W-:Y:S10]  /*16a0*/  @!P0 BRA `(.L_x_17) ;  /* 0x00000000006c8947 */ /* 0x000ff40003800000 */
[----:B------:R-:W0:Y:S01]  /*16b0*/  LDC R22, c[0x0][0x390] ;  /* 0x0000e400ff167b82 */ /* 0x000e220000000800 */
[----:B------:R-:W-:Y:S01]  /*16c0*/  VIADD R23, R4, 0xfffff200 ;  /* 0xfffff20004177836 */ /* 0x000fe20000000000 */
[----:B------:R-:W-:-:S06]  /*16d0*/  UMOV UR4, 0xe00 ;  /* 0x00000e0000047882 */ /* 0x000fcc0000000000 */
[----:B------:R-:W1:Y:S02]  /*16e0*/  LDC.64 R2, c[0x0][0x380] ;  /* 0x0000e000ff027b82 */ /* 0x000e640000000a00 */
.L_x_19:
[----:B------:R-:W-:-:S04]  /*16f0*/  VIADD R9, R41, UR4 ;  /* 0x0000000429097c36 */ /* 0x000fc80008000000 */
[----:B-1----:R-:W-:-:S05]  /*1700*/  IMAD.WIDE.U32 R8, R9, 0x8, R2 ;  /* 0x0000000809087825 */ /* 0x002fca00078e0002 */
[----:B------:R-:W2:Y:S04]  /*1710*/  LDG.E.64.CONSTANT R4, desc[UR6][R8.64] ;  /* 0x0000000608047981 */ /* 0x000ea8000c1e9b00 */
[----:B------:R-:W3:Y:S04]  /*1720*/  LDG.E.64.CONSTANT R10, desc[UR6][R8.64+0x1000] ;  /* 0x00100006080a7981 */ /* 0x000ee8000c1e9b00 */
[----:B------:R-:W4:Y:S04]  /*1730*/  LDG.E.64.CONSTANT R12, desc[UR6][R8.64+0x2000] ;  /* 0x00200006080c7981 */ /* 0x000f28000c1e9b00 */
[----:B------:R-:W5:Y:S04]  /*1740*/  LDG.E.64.CONSTANT R14, desc[UR6][R8.64+0x3000] ;  /* 0x00300006080e7981 */ /* 0x000f68000c1e9b00 */
[----:B------:R-:W5:Y:S04]  /*1750*/  LDG.E.64.CONSTANT R16, desc[UR6][R8.64+0x4000] ;  /* 0x0040000608107981 */ /* 0x000f68000c1e9b00 */
[----:B------:R-:W5:Y:S04]  /*1760*/  LDG.E.64.CONSTANT R18, desc[UR6][R8.64+0x5000] ;  /* 0x0050000608127981 */ /* 0x000f68000c1e9b00 */
[----:B------:R-:W5:Y:S01]  /*1770*/  LDG.E.64.CONSTANT R20, desc[UR6][R8.64+0x6000] ;  /* 0x0060000608147981 */ /* 0x000f62000c1e9b00 */
[----:B--2---:R-:W-:-:S08]  /*1780*/  DADD R4, R4, R6 ;  /* 0x0000000004047229 */ /* 0x004fd00000000006 */
[----:B---3--:R-:W-:-:S08]  /*1790*/  DADD R4, R10, R4 ;  /* 0x000000000a047229 */ /* 0x008fd00000000004 */
[----:B----4-:R-:W-:-:S08]  /*17a0*/  DADD R4, R12, R4 ;  /* 0x000000000c047229 */ /* 0x010fd00000000004 */
[----:B-----5:R-:W-:-:S08]  /*17b0*/  DADD R4, R14, R4 ;  /* 0x000000000e047229 */ /* 0x020fd00000000004 */
[----:B------:R-:W-:Y:S01]  /*17c0*/  DADD R16, R16, R4 ;  /* 0x0000000010107229 */ /* 0x000fe20000000004 */
[----:B0-----:R-:W-:-:S04]  /*17d0*/  IMAD.MOV.U32 R4, RZ, RZ, R22 ;  /* 0x000000ffff047224 */ /* 0x001fc800078e0016 */
[----:B------:R-:W-:-:S03]  /*17e0*/  VIADD R0, R4, -UR4 ;  /* 0x8000000404007c36 */ /* 0x000fc60008000000 */
[----:B------:R-:W-:Y:S02]  /*17f0*/  DADD R16, R18, R16 ;  /* 0x0000000012107229 */ /* 0x000fe40000000010 */
[----:B------:R-:W-:-:S06]  /*1800*/  ISETP.GE.AND P0, PT, R0, 0xe00, PT ;  /* 0x00000e000000780c */ /* 0x000fcc0003f06270 */
[----:B------:R-:W-:-:S07]  /*1810*/  DADD R6, R20, R16 ;  /* 0x0000000014067229 */ /* 0x000fce0000000010 */
[----:B------:R-:W-:Y:S05]  /*1820*/  @!P0 BRA `(.L_x_18) ;  /* 0x00000008001c8947 */ /* 0x000fea0003800000 */
[----:B------:R-:W-:-:S06]  /*1830*/  UIADD3 UR4, UPT, UPT, UR4, 0xe00, URZ ;  /* 0x00000e0004047890 */ /* 0x000fcc000fffe0ff */
[----:B------:R-:W-:-:S13]  /*1840*/  ISETP.LT.AND P0, PT, R23, UR4, PT ;  /* 0x0000000417007c0c */ /* 0x000fda000bf01270 */
[----:B------:R-:W-:Y:S05]  /*1850*/  @!P0 BRA `(.L_x_19) ;  /* 0xfffffffc00a48947 */ /* 0x000fea000383ffff */
.L_x_17:
[----:B------:R-:W-:-:S13]  /*1860*/  ISETP.LE.AND P0, PT, R4, UR4, PT ;  /* 0x0000000404007c0c */ /* 0x000fda000bf03270 */
[----:B------:R-:W-:Y:S05]  /*1870*/  @P0 BRA `(.L_x_18) ;  /* 0x0000000800080947 */ /* 0x000fea0003800000 */
[----:B------:R-:W-:Y:S01]  /*1880*/  VIADD R0, R4, -UR4 ;  /* 0x8000000404007c36 */ /* 0x000fe20008000000 */
[----:B------:R-:W-:Y:S04]  /*1890*/  BSSY.RECONVERGENT B1, `(.L_x_18) ;  /* 0x0000080000017945 */ /* 0x000fe80003800200 */
[----:B------:R-:W-:-:S13]  /*18a0*/  ISETP.GE.AND P0, PT, R41, R0, PT ;  /* 0x000000002900720c */ /* 0x000fda0003f06270 */
[----:B------:R-:W-:Y:S05]  /*18b0*/  @P0 BRA `(.L_x_20) ;  /* 0x0000000400f40947 */ /* 0x000fea0003800000 */
[----:B------:R-:W-:Y:S01]  /*18c0*/  LOP3.LUT R5, RZ, R41, RZ, 0x33, !PT ;  /* 0x00000029ff057212 */ /* 0x000fe200078e33ff */
[----:B------:R-:W-:Y:S01]  /*18d0*/  BSSY.RECONVERGENT B2, `(.L_x_21) ;  /* 0x0000014000027945 */ /* 0x000fe20003800200 */
[----:B------:R-:W-:Y:S02]  /*18e0*/  IMAD.MOV.U32 R45, RZ, RZ, R41 ;  /* 0x000000ffff2d7224 */ /* 0x000fe400078e0029 */
[----:B------:R-:W-:-:S04]  /*18f0*/  IADD3 R4, PT, PT, R4, -UR4, R5 ;  /* 0x8000000404047c10 */ /* 0x000fc8000fffe005 */
[C---:B------:R-:W-:Y:S02]  /*1900*/  LOP3.LUT R5, R4.reuse, 0x600, RZ, 0xc0, !PT ;  /* 0x0000060004057812 */ /* 0x040fe400078ec0ff */
[----:B------:R-:W-:Y:S02]  /*1910*/  ISETP.GE.U32.AND P1, PT, R4, 0x600, PT ;  /* 0x000006000400780c */ /* 0x000fe40003f26070 */
[----:B------:R-:W-:-:S13]  /*1920*/  ISETP.NE.AND P0, PT, R5, 0x600, PT ;  /* 0x000006000500780c */ /* 0x000fda0003f05270 */
[----:B------:R-:W-:Y:S05]  /*1930*/  @!P0 BRA `(.L_x_22) ;  /* 0x0000000000348947 */ /* 0x000fea0003800000 */
[----:B------:R-:W-:Y:S01]  /*1940*/  LEA.HI R4, R4, 0x1, RZ, 0x17 ;  /* 0x0000000104047811 */ /* 0x000fe200078fb8ff */
[----:B------:R-:W-:Y:S02]  /*1950*/  VIADD R9, R41, UR4 ;  /* 0x0000000429097c36 */ /* 0x000fe40008000000 */
[----:B------:R-:W-:Y:S01]  /*1960*/  IMAD.MOV.U32 R45, RZ, RZ, R41 ;  /* 0x000000ffff2d7224 */ /* 0x000fe200078e0029 */
[----:B------:R-:W-:-:S05]  /*1970*/  LOP3.LUT R4, R4, 0x3, RZ, 0xc0, !PT ;  /* 0x0000000304047812 */ /* 0x000fca00078ec0ff */
[----:B------:R-:W-:-:S07]  /*1980*/  IMAD.MOV R8, RZ, RZ, -R4 ;  /* 0x000000ffff087224 */ /* 0x000fce00078e0a04 */
.L_x_23:
[----:B------:R-:W-:-:S06]  /*1990*/  IMAD.WIDE.U32 R4, R9, 0x8, R2 ;  /* 0x0000000809047825 */ /* 0x000fcc00078e0002 */
[----:B------:R-:W2:Y:S01]  /*19a0*/  LDG.E.64.CONSTANT R4, desc[UR6][R4.64] ;  /* 0x0000000604047981 */ /* 0x000ea2000c1e9b00 */
[----:B------:R-:W-:Y:S02]  /*19b0*/  VIADD R8, R8, 0x1 ;  /* 0x0000000108087836 */ /* 0x000fe40000000000 */
[----:B------:R-:W-:Y:S02]  /*19c0*/  VIADD R45, R45, 0x200 ;  /* 0x000002002d2d7836 */ /* 0x000fe40000000000 */
[----:B------:R-:W-:Y:S01]  /*19d0*/  VIADD R9, R9, 0x200 ;  /* 0x0000020009097836 */ /* 0x000fe20000000000 */
[----:B------:R-:W-:Y:S01]  /*19e0*/  ISETP.NE.AND P0, PT, R8, RZ, PT ;  /* 0x000000ff0800720c */ /* 0x000fe20003f05270 */
[----:B--2---:R-:W-:-:S12]  /*19f0*/  DADD R6, R4, R6 ;  /* 0x0000000004067229 */ /* 0x004fd80000000006 */
[----:B------:R-:W-:Y:S05]  /*1a00*/  @P0 BRA `(.L_x_23) ;  /* 0xfffffffc00e00947 */ /* 0x000fea000383ffff */
.L_x_22:
[----:B------:R-:W-:Y:S05]  /*1a10*/  BSYNC.RECONVERGENT B2 ;  /* 0x0000000000027941 */ /* 0x000fea0003800200 */
.L_x_21:
[----:B------:R-:W-:Y:S05]  /*1a20*/  @!P1 BRA `(.L_x_20) ;  /* 0x0000000400989947 */ /* 0x000fea0003800000 */
[----:B------:R-:W0:Y:S01]  /*1a30*/  LDCU.64 UR8, c[0x0][0x380] ;  /* 0x00007000ff0877ac */ /* 0x000e220008000a00 */
[----:B------:R-:W-:Y:S01]  /*1a40*/  IMAD.IADD R9, R0, 0x1, -R45 ;  /* 0x0000000100097824 */ /* 0x000fe200078e0a2d */
[C---:B------:R-:W-:Y:S01]  /*1a50*/  IADD3 R5, P0, PT, R45.reuse, UR4, RZ ;  /* 0x000000042d057c10 */ /* 0x040fe2000ff1e0ff */
[----:B------:R-:W-:Y:S01]  /*1a60*/  BSSY.RECONVERGENT B2, `(.L_x_24) ;  /* 0x0000039000027945 */ /* 0x000fe20003800200 */
[----:B------:R-:W-:Y:S02]  /*1a70*/  VIADD R43, R45, UR4 ;  /* 0x000000042d2b7c36 */ /* 0x000fe40008000000 */
[----:B------:R-:W-:Y:S01]  /*1a80*/  ISETP.GT.AND P1, PT, R9, 0x1800, PT ;  /* 0x000018000900780c */ /* 0x000fe20003f24270 */
[----:B------:R-:W-:Y:S01]  /*1a90*/  IMAD.X R8, RZ, RZ, RZ, P0 ;  /* 0x000000ffff087224 */ /* 0x000fe200000e06ff */
[----:B0-----:R-:W-:-:S04]  /*1aa0*/  LEA R4, P0, R5, UR8, 0x3 ;  /* 0x0000000805047c11 */ /* 0x001fc8000f8018ff */
[----:B------:R-:W-:Y:S02]  /*1ab0*/  LEA.HI.X R5, R5, UR9, R8, 0x3, P0 ;  /* 0x0000000905057c11 */ /* 0x000fe400080f1c08 */
[----:B------:R-:W-:-:S05]  /*1ac0*/  IADD3 R4, P0, PT, R4, 0x2000, RZ ;  /* 0x0000200004047810 */ /* 0x000fca0007f1e0ff */
[----:B------:R-:W-:Y:S01]  /*1ad0*/  IMAD.X R5, RZ, RZ, R5, P0 ;  /* 0x000000ffff057224 */ /* 0x000fe200000e0605 */
[----:B------:R-:W-:Y:S01]  /*1ae0*/  PLOP3.LUT P0, PT, PT, PT, PT, 0x80, 0x8 ;  /* 0x000000000008781c */ /* 0x000fe20003f0f070 */
[----:B------:R-:W-:-:S12]  /*1af0*/  @!P1 BRA `(.L_x_25) ;  /* 0x0000000000bc9947 */ /* 0x000fd80003800000 */
[----:B------:R-:W-:Y:S01]  /*1b00*/  PLOP3.LUT P0, PT, PT, PT, PT, 0x8, 0x80 ;  /* 0x000000000080781c */ /* 0x000fe20003f0e170 */
[----:B------:R-:W-:-:S12]  /*1b10*/  VIADD R40, R0, 0xffffe800 ;  /* 0xffffe80000287836 */ /* 0x000fd80000000000 */
.L_x_26:
[C---:B------:R-:W-:Y:S01]  /*1b20*/  IMAD.WIDE.U32 R38, R43.reuse, 0x8, R2 ;  /* 0x000000082b267825 */ /* 0x040fe200078e0002 */
[----:B------:R-:W2:Y:S04]  /*1b30*/  LDG.E.64.CONSTANT R8, desc[UR6][R4.64+-0x1000] ;  /* 0xfff0000604087981 */ /* 0x000ea8000c1e9b00 */
[----:B------:R-:W3:Y:S04]  /*1b40*/  LDG.E.64.CONSTANT R10, desc[UR6][R4.64] ;  /* 0x00000006040a7981 */ /* 0x000ee8000c1e9b00 */
[----:B------:R-:W4:Y:S01]  /*1b50*/  LDG.E.64.CONSTANT R38, desc[UR6][R38.64] ;  /* 0x0000000626267981 */ /* 0x000f22000c1e9b00 */
[----:B------:R-:W-:-:S03]  /*1b60*/  VIADD R15, R43, 0x800 ;  /* 0x000008002b0f7836 */ /* 0x000fc60000000000 */
[----:B------:R-:W5:Y:S01]  /*1b70*/  LDG.E.64.CONSTANT R12, desc[UR6][R4.64+0x1000] ;  /* 0x00100006040c7981 */ /* 0x000f62000c1e9b00 */
[----:B------:R-:W-:-:S03]  /*1b80*/  IMAD.WIDE.U32 R14, R15, 0x8, R2 ;  /* 0x000000080f0e7825 */ /* 0x000fc600078e0002 */
[----:B------:R-:W5:Y:S04]  /*1b90*/  LDG.E.64.CONSTANT R16, desc[UR6][R4.64+0x3000] ;  /* 0x0030000604107981 */ /* 0x000f68000c1e9b00 */
[----:B------:R-:W5:Y:S04]  /*1ba0*/  LDG.E.64.CONSTANT R14, desc[UR6][R14.64] ;  /* 0x000000060e0e7981 */ /* 0x000f68000c1e9b00 */
[----:B------:R-:W5:Y:S01]  /*1bb0*/  LDG.E.64.CONSTANT R18, desc[UR6][R4.64+0x4000] ;  /* 0x0040000604127981 */ /* 0x000f62000c1e9b00 */
        /* <DEDUP_REMOVED lines=11> */
[----:B------:R-:W5:Y:S04]  /*1c70*/  LDG.E.64.CONSTANT R34, desc[UR6][R4.64+0xc000] ;  /* 0x00c0000604227981 */ /* 0x000f68000c1e9b00 */
[----:B------:R0:W5:Y:S01]  /*1c80*/  LDG.E.64.CONSTANT R36, desc[UR6][R4.64+0xd000] ;  /* 0x00d0000604247981 */ /* 0x000162000c1e9b00 */
[----:B------:R-:W-:-:S05]  /*1c90*/  VIADD R45, R45, 0x2000 ;  /* 0x000020002d2d7836 */ /* 0x000fca0000000000 */
[----:B------:R-:W-:Y:S02]  /*1ca0*/  ISETP.GE.AND P1, PT, R45, R40, PT ;  /* 0x000000282d00720c */ /* 0x000fe40003f26270 */
[----:B0-----:R-:W-:Y:S01]  /*1cb0*/  IADD3 R4, P2, PT, R4, 0x10000, RZ ;  /* 0x0001000004047810 */ /* 0x001fe20007f5e0ff */
[----:B------:R-:W-:-:S04]  /*1cc0*/  VIADD R43, R43, 0x2000 ;  /* 0x000020002b2b7836 */ /* 0x000fc80000000000 */
[----:B------:R-:W-:Y:S01]  /*1cd0*/  IMAD.X R5, RZ, RZ, R5, P2 ;  /* 0x000000ffff057224 */ /* 0x000fe200010e0605 */
[----:B----4-:R-:W-:-:S08]  /*1ce0*/  DADD R38, R38, R6 ;  /* 0x0000000026267229 */ /* 0x010fd00000000006 */
[----:B--2---:R-:W-:-:S08]  /*1cf0*/  DADD R8, R38, R8 ;  /* 0x0000000026087229 */ /* 0x004fd00000000008 */
[----:B---3--:R-:W-:-:S08]  /*1d00*/  DADD R8, R8, R10 ;  /* 0x0000000008087229 */ /* 0x008fd0000000000a */
[----:B-----5:R-:W-:-:S08]  /*1d10*/  DADD R8, R8, R12 ;  /* 0x0000000008087229 */ /* 0x020fd0000000000c */
        /* <DEDUP_REMOVED lines=13> */
.L_x_25:
[----:B------:R-:W-:Y:S05]  /*1df0*/  BSYNC.RECONVERGENT B2 ;  /* 0x0000000000027941 */ /* 0x000fea0003800200 */
.L_x_24:
[----:B------:R-:W-:Y:S01]  /*1e00*/  IMAD.IADD R8, R0, 0x1, -R45 ;  /* 0x0000000100087824 */ /* 0x000fe200078e0a2d */
[----:B------:R-:W-:Y:S04]  /*1e10*/  BSSY.RECONVERGENT B2, `(.L_x_27) ;  /* 0x000001c000027945 */ /* 0x000fe80003800200 */
[----:B------:R-:W-:-:S13]  /*1e20*/  ISETP.GT.AND P1, PT, R8, 0x800, PT ;  /* 0x000008000800780c */ /* 0x000fda0003f24270 */
[----:B------:R-:W-:Y:S05]  /*1e30*/  @!P1 BRA `(.L_x_28) ;  /* 0x0000000000649947 */ /* 0x000fea0003800000 */
        /* <DEDUP_REMOVED lines=9> */
[----:B------:R-:W5:Y:S04]  /*1ed0*/  LDG.E.64.CONSTANT R22, desc[UR6][R4.64+0x4000] ;  /* 0x0040000604167981 */ /* 0x000f68000c1e9b00 */
[----:B------:R0:W5:Y:S01]  /*1ee0*/  LDG.E.64.CONSTANT R8, desc[UR6][R4.64+0x5000] ;  /* 0x0050000604087981 */ /* 0x000162000c1e9b00 */
[----:B------:R-:W-:Y:S01]  /*1ef0*/  PLOP3.LUT P0, PT, PT, PT, PT, 0x8, 0x80 ;  /* 0x000000000080781c */ /* 0x000fe20003f0e170 */
[----:B------:R-:W-:-:S02]  /*1f00*/  VIADD R45, R45, 0x1000 ;  /* 0x000010002d2d7836 */ /* 0x000fc40000000000 */
[----:B------:R-:W-:Y:S01]  /*1f10*/  VIADD R43, R43, 0x1000 ;  /* 0x000010002b2b7836 */ /* 0x000fe20000000000 */
[----:B----4-:R-:W-:-:S08]  /*1f20*/  DADD R6, R6, R10 ;  /* 0x0000000006067229 */ /* 0x010fd0000000000a */
[----:B--2---:R-:W-:-:S08]  /*1f30*/  DADD R6, R6, R12 ;  /* 0x0000000006067229 */ /* 0x004fd0000000000c */
[----:B---3--:R-:W-:-:S08]  /*1f40*/  DADD R6, R6, R14 ;  /* 0x0000000006067229 */ /* 0x008fd0000000000e */
[----:B-----5:R-:W-:-:S08]  /*1f50*/  DADD R6, R6, R16 ;  /* 0x0000000006067229 */ /* 0x020fd00000000010 */
[----:B------:R-:W-:-:S08]  /*1f60*/  DADD R6, R6, R18 ;  /* 0x0000000006067229 */ /* 0x000fd00000000012 */
[----:B------:R-:W-:Y:S01]  /*1f70*/  DADD R6, R6, R20 ;  /* 0x0000000006067229 */ /* 0x000fe20000000014 */
[----:B------:R-:W-:-:S07]  /*1f80*/  IADD3 R10, P1, PT, R4, 0x8000, RZ ;  /* 0x00008000040a7810 */ /* 0x000fce0007f3e0ff */
[----:B------:R-:W-:Y:S01]  /*1f90*/  DADD R6, R6, R22 ;  /* 0x0000000006067229 */ /* 0x000fe20000000016 */
[----:B0-----:R-:W-:Y:S02]  /*1fa0*/  IMAD.X R5, RZ, RZ, R5, P1 ;  /* 0x000000ffff057224 */ /* 0x001fe400008e0605 */
[----:B------:R-:W-:-:S05]  /*1fb0*/  IMAD.MOV.U32 R4, RZ, RZ, R10 ;  /* 0x000000ffff047224 */ /* 0x000fca00078e000a */
[----:B------:R-:W-:-:S11]  /*1fc0*/  DADD R6, R6, R8 ;  /* 0x0000000006067229 */ /* 0x000fd60000000008 */
.L_x_28:
[----:B------:R-:W-:Y:S05]  /*1fd0*/  BSYNC.RECONVERGENT B2 ;  /* 0x0000000000027941 */ /* 0x000fea0003800200 */
.L_x_27:
[----:B------:R-:W-:-:S13]  /*1fe0*/  ISETP.LT.OR P0, PT, R45, R0, P0 ;  /* 0x000000002d00720c */ /* 0x000fda0000701670 */
[----:B------:R-:W-:Y:S05]  /*1ff0*/  @!P0 BRA `(.L_x_20) ;  /* 0x0000000000248947 */ /* 0x000fea0003800000 */
[----:B------:R-:W-:Y:S01]  /*2000*/  IMAD.WIDE.U32 R2, R43, 0x8, R2 ;  /* 0x000000082b027825 */ /* 0x000fe200078e0002 */
[----:B------:R-:W2:Y:S04]  /*2010*/  LDG.E.64.CONSTANT R8, desc[UR6][R4.64+-0x1000] ;  /* 0xfff0000604087981 */ /* 0x000ea8000c1e9b00 */
[----:B------:R-:W3:Y:S04]  /*2020*/  LDG.E.64.CONSTANT R10, desc[UR6][R4.64] ;  /* 0x00000006040a7981 */ /* 0x000ee8000c1e9b00 */
[----:B------:R-:W4:Y:S04]  /*2030*/  LDG.E.64.CONSTANT R2, desc[UR6][R2.64] ;  /* 0x0000000602027981 */ /* 0x000f28000c1e9b00 */
[----:B------:R-:W5:Y:S01]  /*2040*/  LDG.E.64.CONSTANT R12, desc[UR6][R4.64+0x1000] ;  /* 0x00100006040c7981 */ /* 0x000f62000c1e9b00 */
[----:B----4-:R-:W-:-:S08]  /*2050*/  DADD R6, R6, R2 ;  /* 0x0000000006067229 */ /* 0x010fd00000000002 */
[----:B--2---:R-:W-:-:S08]  /*2060*/  DADD R6, R6, R8 ;  /* 0x0000000006067229 */ /* 0x004fd00000000008 */
[----:B---3--:R-:W-:-:S08]  /*2070*/  DADD R6, R6, R10 ;  /* 0x0000000006067229 */ /* 0x008fd0000000000a */
[----:B-----5:R-:W-:-:S11]  /*2080*/  DADD R6, R6, R12 ;  /* 0x0000000006067229 */ /* 0x020fd6000000000c */
.L_x_20:
[----:B------:R-:W-:Y:S05]  /*2090*/  BSYNC.RECONVERGENT B1 ;  /* 0x0000000000017941 */ /* 0x000fea0003800200 */
.L_x_18:
[----:B------:R-:W0:Y:S01]  /*20a0*/  S2R R0, SR_LANEID ;  /* 0x0000000000007919 */ /* 0x000e220000000000 */
[----:B------:R-:W-:Y:S04]  /*20b0*/  SHFL.DOWN PT, R2, R6, 0x1, 0x1f ;  /* 0x08201f0006027f89 */ /* 0x000fe800000e0000 */
[----:B------:R-:W1:Y:S02]  /*20c0*/  SHFL.DOWN PT, R3, R7, 0x1, 0x1f ;  /* 0x08201f0007037f89 */ /* 0x000e6400000e0000 */
[----:B-1----:R-:W-:Y:S01]  /*20d0*/  DADD R2, R2, R6 ;  /* 0x0000000002027229 */ /* 0x002fe20000000006 */
[C---:B0-----:R-:W-:Y:S02]  /*20e0*/  ISETP.GT.AND P0, PT, R0.reuse, 0x1e, PT ;  /* 0x0000001e0000780c */ /* 0x041fe40003f04270 */
[----:B------:R-:W-:-:S07]  /*20f0*/  ISETP.NE.AND P1, PT, R0, RZ, PT ;  /* 0x000000ff0000720c */ /* 0x000fce0003f25270 */
        /* <DEDUP_REMOVED lines=15> */
[----:B------:R-:W-:Y:S01]  /*21f0*/  ISETP.GT.AND P0, PT, R0, 0x17, PT ;  /* 0x000000170000780c */ /* 0x000fe20003f04270 */
[----:B------:R-:W-:Y:S01]  /*2200*/  SHFL.DOWN PT, R2, R6, 0x8, 0x1f ;  /* 0x09001f0006027f89 */ /* 0x000fe200000e0000 */
[----:B------:R-:W-:-:S03]  /*2210*/  @!P1 MOV R8, 0x400 ;  /* 0x0000040000089802 */ /* 0x000fc60000000f00 */
[----:B------:R-:W0:Y:S01]  /*2220*/  SHFL.DOWN PT, R3, R7, 0x8, 0x1f ;  /* 0x09001f0007037f89 */ /* 0x000e2200000e0000 */
[----:B-1----:R-:W-:Y:S01]  /*2230*/  @!P1 LEA R11, R11, R8, 0x18 ;  /* 0x000000080b0b9211 */ /* 0x002fe200078ec0ff */
[----:B0-----:R-:W-:-:S10]  /*2240*/  DADD R2, R2, R6 ;  /* 0x0000000002027229 */ /* 0x001fd40000000006 */
[----:B------:R-:W-:Y:S02]  /*2250*/  FSEL R4, R6, R2, P0 ;  /* 0x0000000206047208 */ /* 0x000fe40000000000 */
[----:B------:R-:W-:Y:S02]  /*2260*/  FSEL R5, R7, R3, P0 ;  /* 0x0000000307057208 */ /* 0x000fe40000000000 */
[----:B------:R-:W-:Y:S01]  /*2270*/  @!P1 SHF.R.U32.HI R6, RZ, 0x2, R41 ;  /* 0x00000002ff069819 */ /* 0x000fe20000011629 */
[----:B------:R-:W-:Y:S01]  /*2280*/  SHFL.DOWN PT, R2, R4, 0x10, 0x1f ;  /* 0x0a001f0004027f89 */ /* 0x000fe200000e0000 */
[----:B------:R-:W-:Y:S02]  /*2290*/  ISETP.NE.AND P0, PT, R41, RZ, PT ;  /* 0x000000ff2900720c */ /* 0x000fe40003f05270 */
[----:B------:R-:W-:Y:S01]  /*22a0*/  @!P1 LOP3.LUT R6, R6, 0xf8, RZ, 0xc0, !PT ;  /* 0x000000f806069812 */ /* 0x000fe200078ec0ff */
[----:B------:R-:W0:Y:S04]  /*22b0*/  SHFL.DOWN PT, R3, R5, 0x10, 0x1f ;  /* 0x0a001f0005037f89 */ /* 0x000e2800000e0000 */
[----:B------:R-:W-:Y:S01]  /*22c0*/  @!P1 IMAD.IADD R11, R6, 0x1, R11 ;  /* 0x00000001060b9824 */ /* 0x000fe200078e020b */
[----:B0-----:R-:W-:-:S07]  /*22d0*/  DADD R2, R2, R4 ;  /* 0x0000000002027229 */ /* 0x001fce0000000004 */
[----:B------:R0:W-:Y:S01]  /*22e0*/  @!P1 STS.64 [R11+0x10], R2 ;  /* 0x000010020b009388 */ /* 0x0001e20000000a00 */
[----:B------:R-:W-:Y:S01]  /*22f0*/  BAR.SYNC.DEFER_BLOCKING 0x0 ;  /* 0x0000000000007b1d */ /* 0x000fe20000010000 */
[----:B------:R-:W-:-:S04]  /*2300*/  ISETP.GT.AND P1, PT, R0, 0xf, PT ;  /* 0x0000000f0000780c */ /* 0x000fc80003f24270 */
[----:B------:R-:W-:Y:S02]  /*2310*/  FSEL R0, R4, R2, P1 ;  /* 0x0000000204007208 */ /* 0x000fe40000800000 */
[----:B------:R-:W-:-:S03]  /*2320*/  FSEL R5, R5, R3, P1 ;  /* 0x0000000305057208 */ /* 0x000fc60000800000 */
[----:B0-----:R-:W-:Y:S02]  /*2330*/  IMAD.MOV.U32 R2, RZ, RZ, R0 ;  /* 0x000000ffff027224 */ /* 0x001fe400078e0000 */
[----:B------:R-:W-:Y:S01]  /*2340*/  IMAD.MOV.U32 R3, RZ, RZ, R5 ;  /* 0x000000ffff037224 */ /* 0x000fe200078e0005 */
[----:B------:R-:W-:Y:S06]  /*2350*/  @P0 BRA `(.L_x_16) ;  /* 0x0000000000680947 */ /* 0x000fec0003800000 */
[----:B------:R-:W0:Y:S01]  /*2360*/  S2UR UR5, SR_CgaCtaId ;  /* 0x00000000000579c3 */ /* 0x000e220000008800 */
[----:B------:R-:W-:Y:S02]  /*2370*/  UMOV UR4, 0x400 ;  /* 0x0000040000047882 */ /* 0x000fe40000000000 */
[----:B0-----:R-:W-:-:S09]  /*2380*/  ULEA UR4, UR5, UR4, 0x18 ;  /* 0x0000000405047291 */ /* 0x001fd2000f8ec0ff */
[----:B------:R-:W0:Y:S04]  /*2390*/  LDS.64 R4, [UR4+0x18] ;  /* 0x00001804ff047984 */ /* 0x000e280008000a00 */
[----:B------:R-:W1:Y:S04]  /*23a0*/  LDS.128 R8, [UR4+0x20] ;  /* 0x00002004ff087984 */ /* 0x000e680008000c00 */
        /* <DEDUP_REMOVED lines=20> */
[----:B------:R-:W-:-:S11]  /*24f0*/  DADD R2, R2, R10 ;  /* 0x0000000002027229 */ /* 0x000fd6000000000a */
.L_x_16:
[----:B------:R-:W-:Y:S05]  /*2500*/  BSYNC.RECONVERGENT B0 ;  /* 0x0000000000007941 */ /* 0x000fea0003800200 */
.L_x_1:
[----:B------:R-:W-:Y:S05]  /*2510*/  @P0 EXIT ;  /* 0x000000000000094d */ /* 0x000fea0003800000 */
[----:B------:R-:W0:Y:S01]  /*2520*/  LDCU.64 UR4, c[0x0][0x398] ;  /* 0x00007300ff0477ac */ /* 0x000e220008000a00 */
[----:B------:R-:W2:Y:S01]  /*2530*/  LDC.64 R4, c[0x0][0x388] ;  /* 0x0000e200ff047b82 */ /* 0x000ea20000000a00 */
[----:B0-----:R-:W-:-:S07]  /*2540*/  DADD R2, R2, UR4 ;  /* 0x0000000402027e29 */ /* 0x001fce0008000000 */
[----:B--2---:R-:W-:Y:S01]  /*2550*/  STG.E.64 desc[UR6][R4.64], R2 ;  /* 0x0000000204007986 */ /* 0x004fe2000c101b06 */
[----:B------:R-:W-:Y:S05]  /*2560*/  EXIT ;  /* 0x000000000000794d */ /* 0x000fea0003800000 */
.L_x_29:
[----:B------:R-:W-:-:S00]  /*2570*/  BRA `(.L_x_29) ;  /* 0xfffffffc00fc7947 */ /* 0x000fc0000383ffff */
[----:B------:R-:W-:-:S00]  /*2580*/  NOP ;  /* 0x0000000000007918 */ /* 0x000fc00000000000 */
[----:B------:R-:W-:-:S00]  /*2590*/  NOP ;  /* 0x0000000000007918 */ /* 0x000fc00000000000 */
[----:B------:R-:W-:-:S00]  /*25a0*/  NOP ;  /* 0x0000000000007918 */ /* 0x000fc00000000000 */
[----:B------:R-:W-:-:S00]  /*25b0*/  NOP ;  /* 0x0000000000007918 */ /* 0x000fc00000000000 */
[----:B------:R-:W-:-:S00]  /*25c0*/  NOP ;  /* 0x0000000000007918 */ /* 0x000fc00000000000 */
[----:B------:R-:W-:-:S00]  /*25d0*/  NOP ;  /* 0x0000000000007918 */ /* 0x000fc00000000000 */
[----:B------:R-:W-:-:S00]  /*25e0*/  NOP ;  /* 0x0000000000007918 */ /* 0x000fc00000000000 */
[----:B------:R-:W-:-:S00]  /*25f0*/  NOP ;  /* 0x0000000000007918 */ /* 0x000fc00000000000 */
.L_x_186:


//--------------------- .text._ZN3cub18CUB_300001_SM_10006detail6reduce18DeviceReduceKernelINS2_10policy_hubIdyN4cuda3std3__44plusIdEEE10Policy1000EN6thrust24THRUST_300001_SM_1000_NS10device_ptrIdEEyS9_dNS7_10__identityEEEvT0_PT3_T1_NS0_13GridEvenShareISK_EET2_T4_ --------------------------
	.section	.text._ZN3cub18CUB_300001_SM_10006detail6reduce18DeviceReduceKernelINS2_10policy_hubIdyN4cuda3std3__44plusIdEEE10Policy1000EN6thrust24THRUST_300001_SM_1000_NS10device_ptrIdEEyS9_dNS7_10__identityEEEvT0_PT3_T1_NS0_13GridEvenShareISK_EET2_T4_,"ax",@progbits
	.align	128
        .global         _ZN3cub18CUB_300001_SM_10006detail6reduce18DeviceReduceKernelINS2_10policy_hubIdyN4cuda3std3__44plusIdEEE10Policy1000EN6thrust24THRUST_300001_SM_1000_NS10device_ptrIdEEyS9_dNS7_10__identityEEEvT0_PT3_T1_NS0_13GridEvenShareISK_EET2_T4_
        .type           _ZN3cub18CUB_300001_SM_10006detail6reduce18DeviceReduceKernelINS2_10policy_hubIdyN4cuda3std3__44plusIdEEE10Policy1000EN6thrust24THRUST_300001_SM_1000_NS10device_ptrIdEEyS9_dNS7_10__identityEEEvT0_PT3_T1_NS0_13GridEvenShareISK_EET2_T4_,@function
        .size           _ZN3cub18CUB_300001_SM_10006detail6reduce18DeviceReduceKernelINS2_10policy_hubIdyN4cuda3std3__44plusIdEEE10Policy1000EN6thrust24THRUST_300001_SM_1000_NS10device_ptrIdEEyS9_dNS7_10__identityEEEvT0_PT3_T1_NS0_13GridEvenShareISK_EET2_T4_,(.L_x_187 - _ZN3cub18CUB_300001_SM_10006detail6reduce18DeviceReduceKernelINS2_10policy_hubIdyN4cuda3std3__44plusIdEEE10Policy1000EN6thrust24THRUST_300001_SM_1000_NS10device_ptrIdEEyS9_dNS7_10__identityEEEvT0_PT3_T1_NS0_13GridEvenShareISK_EET2_T4_)
        .other          _ZN3cub18CUB_300001_SM_10006detail6reduce18DeviceReduceKernelINS2_10policy_hubIdyN4cuda3std3__44plusIdEEE10Policy1000EN6thrust24THRUST_300001_SM_1000_NS10device_ptrIdEEyS9_dNS7_10__identityEEEvT0_PT3_T1_NS0_13GridEvenShareISK_EET2_T4_,@"STO_CUDA_ENTRY STV_DEFAULT"
_ZN3cub18CUB_300001_SM_10006detail6reduce18DeviceReduceKernelINS2_10policy_hubIdyN4cuda3std3__44plusIdEEE10Policy1000EN6thrust24THRUST_300001_SM_1000_NS10device_ptrIdEEyS9_dNS7_10__identityEEEvT0_PT3_T1_NS0_13GridEvenShareISK_EET2_T4_:
.text._ZN3cub18CUB_300001_SM_10006detail6reduce18DeviceReduceKernelINS2_10policy_hubIdyN4cuda3std3__44plusIdEEE10Policy1000EN6thrust24THRUST_300001_SM_1000_NS10device_ptrIdEEyS9_dNS7_10__identityEEEvT0_PT3_T1_NS0_13GridEvenShareISK_EET2_T4_:
[----:B------:R-:W-:Y:S08]  /*0000*/  LDC R1, c[0x0][0x37c] ;  /* 0x0000df00ff017b82 */ /* 0x000ff00000000800 */
[----:B------:R-:W0:Y:S01]  /*0010*/  S2UR UR18, SR_CTAID.X ;  /* 0x00000000001279c3 */ /* 0x000e220000002500 */
[----:B------:R-:W1:Y:S01]  /*0020*/  LDCU.64 UR4, c[0x0][0x3b8] ;  /* 0x00007700ff0477ac */ /* 0x000e620008000a00 */
[----:B------:R-:W-:Y:S01]  /*0030*/  BSSY.RECONVERGENT B0, `(.L_x_30) ;  /* 0x0000277000007945 */ /* 0x000fe20003800200 */
[----:B------:R-:W2:Y:S01]  /*0040*/  LDCU UR11, c[0x0][0x3c0] ;  /* 0x00007800ff0b77ac */ /* 0x000ea20008000800 */
[----:B------:R-:W3:Y:S01]  /*0050*/  LDCU.64 UR16, c[0x0][0x358] ;  /* 0x00006b00ff1077ac */ /* 0x000ee20008000a00 */
[----:B-1----:R-:W-:-:S02]  /*0060*/  IMAD.U32 R12, RZ, RZ, UR4 ;  /* 0x00000004ff0c7e24 */ /* 0x002fc4000f8e00ff */
[----:B------:R-:W-:Y:S01]  /*0070*/  IMAD.U32 R3, RZ, RZ, UR5 ;  /* 0x00000005ff037e24 */ /* 0x000fe2000f8e00ff */
[----:B--2---:R-:W-:Y:S02]  /*0080*/  UIMAD UR5, UR11, 0xe00, URZ ;  /* 0x00000e000b0578a4 */ /* 0x004fe4000f8e02ff */
[----:B0-----:R-:W-:Y:S02]  /*0090*/  UIMAD UR9, UR18, 0xe00, URZ ;  /* 0x00000e00120978a4 */ /* 0x001fe4000f8e02ff */
[----:B------:R-:W-:-:S04]  /*00a0*/  USHF.R.S32.HI UR4, URZ, 0x1f, UR5 ;  /* 0x0000001fff047899 */ /* 0x000fc80008011405 */
[----:B------:R-:W-:-:S04]  /*00b0*/  IADD3 R13, P1, PT, R12, -UR9, RZ ;  /* 0x800000090c0d7c10 */ /* 0x000fc8000ff3e0ff */
[----:B------:R-:W-:Y:S02]  /*00c0*/  ISETP.GT.U32.AND P0, PT, R13, 0xdff, PT ;  /* 0x00000dff0d00780c */ /* 0x000fe40003f04070 */
[----:B------:R-:W-:-:S04]  /*00d0*/  IADD3.X R2, PT, PT, R3, -0x1, RZ, P1, !PT ;  /* 0xffffffff03027810 */ /* 0x000fc80000ffe4ff */
[----:B------:R-:W-:-:S13]  /*00e0*/  ISETP.GT.U32.AND.EX P0, PT, R2, RZ, PT, P0 ;  /* 0x000000ff0200720c */ /* 0x000fda0003f04100 */
[----:B---3--:R-:W-:Y:S05]  /*00f0*/  @P0 BRA `(.L_x_31) ;  /* 0x0000001400280947 */ /* 0x008fea0003800000 */
[----:B------:R-:W0:Y:S01]  /*0100*/  S2R R0, SR_TID.X ;  /* 0x0000000000007919 */ /* 0x000e220000002100 */
[----:B------:R-:W-:Y:S01]  /*0110*/  VIADD R3, R12, -UR9 ;  /* 0x800000090c037c36 */ /* 0x000fe20008000000 */
[----:B------:R-:W-:Y:S01]  /*0120*/  BSSY.RECONVERGENT B1, `(.L_x_32) ;  /* 0x000000a000017945 */ /* 0x000fe20003800200 */
[----:B------:R-:W-:-:S03]  /*0130*/  CS2R R8, SRZ ;  /* 0x0000000000087805 */ /* 0x000fc6000001ff00 */
[----:B0-----:R-:W-:Y:S01]  /*0140*/  ISETP.GE.AND P0, PT, R0, R3, PT ;  /* 0x000000030000720c */ /* 0x001fe20003f06270 */
[----:B------:R-:W-:-:S12]  /*0150*/  IMAD.MOV.U32 R2, RZ, RZ, R0 ;  /* 0x000000ffff027224 */ /* 0x000fd800078e0000 */
[----:B------:R-:W-:Y:S05]  /*0160*/  @P0 BRA `(.L_x_33) ;  /* 0x0000000000140947 */ /* 0x000fea0003800000 */
[----:B------:R-:W0:Y:S01]  /*0170*/  LDC.64 R8, c[0x0][0x380] ;  /* 0x0000e000ff087b82 */ /* 0x000e220000000a00 */
[----:B------:R-:W-:-:S04]  /*0180*/  VIADD R5, R0, UR9 ;  /* 0x0000000900057c36 */ /* 0x000fc80008000000 */
[----:B0-----:R-:W-:-:S06]  /*0190*/  IMAD.WIDE.U32 R8, R5, 0x8, R8 ;  /* 0x0000000805087825 */ /* 0x001fcc00078e0008 */
[----:B------:R-:W5:Y:S01]  /*01a0*/  LDG.E.64 R8, desc[UR16][R8.64] ;  /* 0x0000001008087981 */ /* 0x000f62000c1e1b00 */
[----:B------:R-:W-:-:S07]  /*01b0*/  VIADD R2, R0, 0x200 ;  /* 0x0000020000027836 */ /* 0x000fce0000000000 */
.L_x_33:
[----:B------:R-:W-:Y:S05]  /*01c0*/  BSYNC.RECONVERGENT B1 ;  /* 0x0000000000017941 */ /* 0x000fea0003800200 */
.L_x_32:
[----:B------:R-:W-:Y:S01]  /*01d0*/  ISETP.GE.AND P0, PT, R2, R3, PT ;  /* 0x000000030200720c */ /* 0x000fe20003f06270 */
[----:B------:R-:W-:-:S12]  /*01e0*/  BSSY.RECONVERGENT B1, `(.L_x_34) ;  /* 0x0000078000017945 */ /* 0x000fd80003800200 */
[----:B------:R-:W-:Y:S05]  /*01f0*/  @P0 BRA `(.L_x_35) ;  /* 0x0000000400d80947 */ /* 0x000fea0003800000 */
[----:B------:R-:W-:Y:S01]  /*0200*/  LOP3.LUT R5, RZ, R2, RZ, 0x33, !PT ;  /* 0x00000002ff057212 */ /* 0x000fe200078e33ff */
[----:B------:R-:W-:Y:S03]  /*0210*/  BSSY.RECONVERGENT B2, `(.L_x_36) ;  /* 0x0000036000027945 */ /* 0x000fe60003800200 */
[----:B------:R-:W-:-:S04]  /*0220*/  IADD3 R12, PT, PT, R12, -UR9, R5 ;  /* 0x800000090c0c7c10 */ /* 0x000fc8000fffe005 */
[C---:B------:R-:W-:Y:S02]  /*0230*/  ISETP.GE.U32.AND P1, PT, R12.reuse, 0x1e00, PT ;  /* 0x00001e000c00780c */ /* 0x040fe40003f26070 */
[----:B------:R-:W-:-:S04]  /*0240*/  LEA.HI R4, R12, 0x1, RZ, 0x17 ;  /* 0x000000010c047811 */ /* 0x000fc800078fb8ff */
[----:B------:R-:W-:-:S04]  /*0250*/  LOP3.LUT R5, R4, 0xf, RZ, 0xc0, !PT ;  /* 0x0000000f04057812 */ /* 0x000fc800078ec0ff */
[----:B------:R-:W-:-:S03]  /*0260*/  ISETP.NE.AND P0, PT, R5, RZ, PT ;  /* 0x000000ff0500720c */ /* 0x000fc60003f05270 */
[----:B------:R-:W-:Y:S10]  /*0270*/  @!P1 BRA `(.L_x_37) ;  /* 0x0000000000bc9947 */ /* 0x000ff40003800000 */
[----:B------:R-:W0:Y:S01]  /*0280*/  LDCU.64 UR4, c[0x0][0x380] ;  /* 0x00007000ff0477ac */ /* 0x000e220008000a00 */
[----:B------:R-:W-:Y:S01]  /*0290*/  IMAD.WIDE.U32 R6, R2, 0x8, RZ ;  /* 0x0000000802067825 */ /* 0x000fe200078e00ff */
[----:B------:R-:W-:-:S03]  /*02a0*/  LOP3.LUT R26, R4, 0xfffff0, RZ, 0xc0, !PT ;  /* 0x00fffff0041a7812 */ /* 0x000fc600078ec0ff */
[----:B------:R-:W-:Y:S02]  /*02b0*/  IMAD.U32 R11, RZ, RZ, UR18 ;  /* 0x00000012ff0b7e24 */ /* 0x000fe4000f8e00ff */
[----:B------:R-:W-:Y:S02]  /*02c0*/  IMAD.MOV R26, RZ, RZ, -R26 ;  /* 0x000000ffff1a7224 */ /* 0x000fe400078e0a1a */
[----:B------:R-:W-:-:S03]  /*02d0*/  IMAD.WIDE.U32 R6, R11, 0x7000, R6 ;  /* 0x000070000b067825 */ /* 0x000fc600078e0006 */
[----:B0-----:R-:W-:-:S04]  /*02e0*/  IADD3 R6, P1, PT, R6, UR4, RZ ;  /* 0x0000000406067c10 */ /* 0x001fc8000ff3e0ff */
[----:B------:R-:W-:-:S04]  /*02f0*/  IADD3 R6, P2, PT, R6, 0x8000, RZ ;  /* 0x0000800006067810 */ /* 0x000fc80007f5e0ff */
[----:B------:R-:W-:-:S09]  /*0300*/  IADD3.X R7, PT, PT, RZ, UR5, R7, P2, P1 ;  /* 0x00000005ff077c10 */ /* 0x000fd200097e2407 */
.L_x_38:
[----:B------:R-:W2:Y:S04]  /*0310*/  LDG.E.64 R10, desc[UR16][R6.64+-0x8000] ;  /* 0xff800010060a7981 */ /* 0x000ea8000c1e1b00 */
[----:B------:R-:W3:Y:S04]  /*0320*/  LDG.E.64 R12, desc[UR16][R6.64+-0x7000] ;  /* 0xff900010060c7981 */ /* 0x000ee8000c1e1b00 */
[----:B------:R-:W4:Y:S04]  /*0330*/  LDG.E.64 R14, desc[UR16][R6.64+-0x6000] ;  /* 0xffa00010060e7981 */ /* 0x000f28000c1e1b00 */
[----:B------:R-:W4:Y:S04]  /*0340*/  LDG.E.64 R16, desc[UR16][R6.64+-0x5000] ;  /* 0xffb0001006107981 */ /* 0x000f28000c1e1b00 */
[----:B------:R-:W4:Y:S04]  /*0350*/  LDG.E.64 R18, desc[UR16][R6.64+-0x4000] ;  /* 0xffc0001006127981 */ /* 0x000f28000c1e1b00 */
[----:B------:R-:W4:Y:S04]  /*0360*/  LDG.E.64 R20, desc[UR16][R6.64+-0x3000] ;  /* 0xffd0001006147981 */ /* 0x000f28000c1e1b00 */
[----:B------:R-:W4:Y:S04]  /*0370*/  LDG.E.64 R24, desc[UR16][R6.64+-0x2000] ;  /* 0xffe0001006187981 */ /* 0x000f28000c1e1b00 */
[----:B------:R-:W4:Y:S01]  /*0380*/  LDG.E.64 R22, desc[UR16][R6.64+-0x1000] ;  /* 0xfff0001006167981 */ /* 0x000f22000c1e1b00 */
[----:B--2--5:R-:W-:-:S03]  /*0390*/  DADD R10, R10, R8 ;  /* 0x000000000a0a7229 */ /* 0x024fc60000000008 */
[----:B------:R-:W2:Y:S05]  /*03a0*/  LDG.E.64 R8, desc[UR16][R6.64] ;  /* 0x0000001006087981 */ /* 0x000eaa000c1e1b00 */
[----:B---3--:R-:W-:Y:S02]  /*03b0*/  DADD R12, R10, R12 ;  /* 0x000000000a0c7229 */ /* 0x008fe4000000000c */
[----:B------:R-:W3:Y:S06]  /*03c0*/  LDG.E.64 R10, desc[UR16][R6.64+0x1000] ;  /* 0x00100010060a7981 */ /* 0x000eec000c1e1b00 */
[----:B----4-:R-:W-:-:S02]  /*03d0*/  DADD R14, R12, R14 ;  /* 0x000000000c0e7229 */ /* 0x010fc4000000000e */
[----:B------:R-:W4:Y:S06]  /*03e0*/  LDG.E.64 R12, desc[UR16][R6.64+0x2000] ;  /* 0x00200010060c7981 */ /* 0x000f2c000c1e1b00 */
[----:B------:R-:W-:Y:S02]  /*03f0*/  DADD R16, R14, R16 ;  /* 0x000000000e107229 */ /* 0x000fe40000000010 */
[----:B------:R-:W4:Y:S06]  /*0400*/  LDG.E.64 R14, desc[UR16][R6.64+0x3000] ;  /* 0x00300010060e7981 */ /* 0x000f2c000c1e1b00 */
[----:B------:R-:W-:-:S02]  /*0410*/  DADD R18, R16, R18 ;  /* 0x0000000010127229 */ /* 0x000fc40000000012 */
[----:B------:R-:W4:Y:S06]  /*0420*/  LDG.E.64 R16, desc[UR16][R6.64+0x4000] ;  /* 0x0040001006107981 */ /* 0x000f2c000c1e1b00 */
[----:B------:R-:W-:Y:S02]  /*0430*/  DADD R20, R18, R20 ;  /* 0x0000000012147229 */ /* 0x000fe40000000014 */
[----:B------:R-:W4:Y:S06]  /*0440*/  LDG.E.64 R18, desc[UR16][R6.64+0x5000] ;  /* 0x0050001006127981 */ /* 0x000f2c000c1e1b00 */
[----:B------:R-:W-:-:S02]  /*0450*/  DADD R24, R20, R24 ;  /* 0x0000000014187229 */ /* 0x000fc40000000018 */
[----:B------:R-:W4:Y:S06]  /*0460*/  LDG.E.64 R20, desc[UR16][R6.64+0x6000] ;  /* 0x0060001006147981 */ /* 0x000f2c000c1e1b00 */
[----:B------:R-:W-:Y:S02]  /*0470*/  DADD R22, R24, R22 ;  /* 0x0000000018167229 */ /* 0x000fe40000000016 */
[----:B------:R0:W4:Y:S01]  /*0480*/  LDG.E.64 R24, desc[UR16][R6.64+0x7000] ;  /* 0x0070001006187981 */ /* 0x000122000c1e1b00 */
[----:B------:R-:W-:Y:S02]  /*0490*/  VIADD R26, R26, 0x10 ;  /* 0x000000101a1a7836 */ /* 0x000fe40000000000 */
[----:B------:R-:W-:-:S03]  /*04a0*/  VIADD R2, R2, 0x2000 ;  /* 0x0000200002027836 */ /* 0x000fc60000000000 */
[----:B------:R-:W-:Y:S02]  /*04b0*/  ISETP.NE.AND P1, PT, R26, RZ, PT ;  /* 0x000000ff1a00720c */ /* 0x000fe40003f25270 */
[----:B0-----:R-:W-:-:S05]  /*04c0*/  IADD3 R6, P2, PT, R6, 0x10000, RZ ;  /* 0x0001000006067810 */ /* 0x001fca0007f5e0ff */
[----:B------:R-:W-:Y:S01]  /*04d0*/  IMAD.X R7, RZ, RZ, R7, P2 ;  /* 0x000000ffff077224 */ /* 0x000fe200010e0607 */
[----:B--2---:R-:W-:-:S08]  /*04e0*/  DADD R8, R22, R8 ;  /* 0x0000000016087229 */ /* 0x004fd00000000008 */
[----:B---3--:R-:W-:-:S08]  /*04f0*/  DADD R8, R8, R10 ;  /* 0x0000000008087229 */ /* 0x008fd0000000000a */
[----:B----4-:R-:W-:-:S08]  /*0500*/  DADD R8, R8, R12 ;  /* 0x0000000008087229 */ /* 0x010fd0000000000c */
[----:B------:R-:W-:-:S08]  /*0510*/  DADD R8, R8, R14 ;  /* 0x0000000008087229 */ /* 0x000fd0000000000e */
[----:B------:R-:W-:-:S08]  /*0520*/  DADD R8, R8, R16 ;  /* 0x0000000008087229 */ /* 0x000fd00000000010 */
[----:B------:R-:W-:-:S08]  /*0530*/  DADD R8, R8, R18 ;  /* 0x0000000008087229 */ /* 0x000fd00000000012 */
[----:B------:R-:W-:-:S08]  /*0540*/  DADD R8, R8, R20 ;  /* 0x0000000008087229 */ /* 0x000fd00000000014 */
[----:B------:R-:W-:Y:S01]  /*0550*/  DADD R8, R8, R24 ;  /* 0x0000000008087229 */ /* 0x000fe20000000018 */
[----:B------:R-:W-:Y:S10]  /*0560*/  @P1 BRA `(.L_x_38) ;  /* 0xfffffffc00681947 */ /* 0x000ff4000383ffff */
.L_x_37:
[----:B------:R-:W-:Y:S05]  /*0570*/  BSYNC.RECONVERGENT B2 ;  /* 0x0000000000027941 */ /* 0x000fea0003800200 */
.L_x_36:
[----:B------:R-:W-:Y:S05]  /*0580*/  @!P0 BRA `(.L_x_35) ;  /* 0x0000000000f48947 */ /* 0x000fea0003800000 */
[----:B------:R-:W-:Y:S01]  /*0590*/  ISETP.GE.U32.AND P1, PT, R5, 0x8, PT ;  /* 0x000000080500780c */ /* 0x000fe20003f26070 */
[----:B------:R-:W-:Y:S01]  /*05a0*/  BSSY.RECONVERGENT B2, `(.L_x_39) ;  /* 0x000001a000027945 */ /* 0x000fe20003800200 */
[----:B------:R-:W-:-:S04]  /*05b0*/  LOP3.LUT R26, R4, 0x7, RZ, 0xc0, !PT ;  /* 0x00000007041a7812 */ /* 0x000fc800078ec0ff */
[----:B------:R-:W-:-:S07]  /*05c0*/  ISETP.NE.AND P0, PT, R26, RZ, PT ;  /* 0x000000ff1a00720c */ /* 0x000fce0003f05270 */
[----:B------:R-:W-:Y:S06]  /*05d0*/  @!P1 BRA `(.L_x_40) ;  /* 0x0000000000589947 */ /* 0x000fec0003800000 */
[----:B------:R-:W0:Y:S01]  /*05e0*/  LDCU.64 UR4, c[0x0][0x380] ;  /* 0x00007000ff0477ac */ /* 0x000e220008000a00 */
[----:B------:R-:W-:-:S04]  /*05f0*/  IADD3 R5, P1, PT, R2, UR9, RZ ;  /* 0x0000000902057c10 */ /* 0x000fc8000ff3e0ff */
[----:B------:R-:W-:Y:S02]  /*0600*/  LEA.HI.X.SX32 R6, R2, RZ, 0x1, P1 ;  /* 0x000000ff02067211 */ /* 0x000fe400008f0eff */
[----:B0-----:R-:W-:-:S04]  /*0610*/  LEA R24, P1, R5, UR4, 0x3 ;  /* 0x0000000405187c11 */ /* 0x001fc8000f8218ff */
[----:B------:R-:W-:-:S05]  /*0620*/  LEA.HI.X R25, R5, UR5, R6, 0x3, P1 ;  /* 0x0000000505197c11 */ /* 0x000fca00088f1c06 */
        /* <DEDUP_REMOVED lines=17> */
.L_x_40:
[----:B------:R-:W-:Y:S05]  /*0740*/  BSYNC.RECONVERGENT B2 ;  /* 0x0000000000027941 */ /* 0x000fea0003800200 */
.L_x_39:
        /* <DEDUP_REMOVED lines=14> */
[----:B------:R-:W4:Y:S01]  /*0830*/  LDG.E.64 R14, desc[UR16][R4.64+0x3000] ;  /* 0x00300010040e7981 */ /* 0x000f22000c1e1b00 */
[----:B------:R-:W-:Y:S01]  /*0840*/  VIADD R2, R2, 0x800 ;  /* 0x0000080002027836 */ /* 0x000fe20000000000 */
[----:B--2--5:R-:W-:-:S08]  /*0850*/  DADD R6, R8, R6 ;  /* 0x0000000008067229 */ /* 0x024fd00000000006 */
[----:B---3--:R-:W-:-:S08]  /*0860*/  DADD R6, R6, R10 ;  /* 0x0000000006067229 */ /* 0x008fd0000000000a */
[----:B----4-:R-:W-:-:S08]  /*0870*/  DADD R6, R6, R12 ;  /* 0x0000000006067229 */ /* 0x010fd0000000000c */
[----:B------:R-:W-:-:S11]  /*0880*/  DADD R8, R6, R14 ;  /* 0x0000000006087229 */ /* 0x000fd6000000000e */
.L_x_42:
[----:B------:R-:W-:Y:S05]  /*0890*/  BSYNC.RECONVERGENT B2 ;  /* 0x0000000000027941 */ /* 0x000fea0003800200 */
.L_x_41:
[----:B------:R-:W-:Y:S05]  /*08a0*/  @!P0 BRA `(.L_x_35) ;  /* 0x00000000002c8947 */ /* 0x000fea0003800000 */
[----:B------:R-:W0:Y:S01]  /*08b0*/  LDC.64 R4, c[0x0][0x380] ;  /* 0x0000e000ff047b82 */ /* 0x000e220000000a00 */
[----:B------:R-:W-:Y:S02]  /*08c0*/  IMAD.U32 R7, RZ, RZ, UR18 ;  /* 0x00000012ff077e24 */ /* 0x000fe4000f8e00ff */
[----:B------:R-:W-:Y:S02]  /*08d0*/  IMAD.MOV R10, RZ, RZ, -R16 ;  /* 0x000000ffff0a7224 */ /* 0x000fe400078e0a10 */
[----:B0-----:R-:W-:-:S07]  /*08e0*/  IMAD.WIDE.U32 R4, R7, 0x7000, R4 ;  /* 0x0000700007047825 */ /* 0x001fce00078e0004 */
.L_x_43:
[----:B------:R-:W-:-:S06]  /*08f0*/  IMAD.WIDE R6, R2, 0x8, R4 ;  /* 0x0000000802067825 */ /* 0x000fcc00078e0204 */
[----:B------:R-:W2:Y:S01]  /*0900*/  LDG.E.64 R6, desc[UR16][R6.64] ;  /* 0x0000001006067981 */ /* 0x000ea2000c1e1b00 */
[----:B------:R-:W-:Y:S02]  /*0910*/  VIADD R10, R10, 0x1 ;  /* 0x000000010a0a7836 */ /* 0x000fe40000000000 */
[----:B------:R-:W-:-:S03]  /*0920*/  VIADD R2, R2, 0x200 ;  /* 0x0000020002027836 */ /* 0x000fc60000000000 */
[----:B------:R-:W-:Y:S01]  /*0930*/  ISETP.NE.AND P0, PT, R10, RZ, PT ;  /* 0x000000ff0a00720c */ /* 0x000fe20003f05270 */
[----:B--2--5:R-:W-:-:S12]  /*0940*/  DADD R8, R6, R8 ;  /* 0x0000000006087229 */ /* 0x024fd80000000008 */
[----:B------:R-:W-:Y:S05]  /*0950*/  @P0 BRA `(.L_x_43) ;  /* 0xfffffffc00e40947 */ /* 0x000fea000383ffff */
.L_x_35:
[----:B------:R-:W-:Y:S05]  /*0960*/  BSYNC.RECONVERGENT B1 ;  /* 0x0000000000017941 */ /* 0x000fea0003800200 */
.L_x_34:
        /* <DEDUP_REMOVED lines=12> */
[----:B------:R-:W-:-:S03]  /*0a30*/  @!P1 SHF.R.U32.HI R3, RZ, 0x2, R0 ;  /* 0x00000002ff039819 */ /* 0x000fc60000011600 */
[----:B------:R-:W0:Y:S01]  /*0a40*/  SHFL.DOWN PT, R5, R7, 0x2, 0x1f ;  /* 0x08401f0007057f89 */ /* 0x000e2200000e0000 */
[----:B------:R-:W-:Y:S01]  /*0a50*/  @!P1 LOP3.LUT R3, R3, 0xf8, RZ, 0xc0, !PT ;  /* 0x000000f803039812 */ /* 0x000fe200078ec0ff */
        /* <DEDUP_REMOVED lines=14> */
[----:B-1----:R-:W-:-:S05]  /*0b40*/  @!P1 LEA R10, R13, R10, 0x18 ;  /* 0x0000000a0d0a9211 */ /* 0x002fca00078ec0ff */
[----:B------:R-:W-:Y:S01]  /*0b50*/  @!P1 IMAD.IADD R3, R3, 0x1, R10 ;  /* 0x0000000103039824 */ /* 0x000fe200078e020a */
[----:B0-----:R-:W-:-:S10]  /*0b60*/  DADD R4, R4, R8 ;  /* 0x0000000004047229 */ /* 0x001fd40000000008 */
[----:B------:R-:W-:Y:S02]  /*0b70*/  FSEL R6, R8, R4, P0 ;  /* 0x0000000408067208 */ /* 0x000fe40000000000 */
[----:B------:R-:W-:Y:S02]  /*0b80*/  FSEL R7, R9, R5, P0 ;  /* 0x0000000509077208 */ /* 0x000fe40000000000 */
[----:B------:R-:W-:Y:S01]  /*0b90*/  ISETP.NE.AND P0, PT, R0, RZ, PT ;  /* 0x000000ff0000720c */ /* 0x000fe20003f05270 */
[----:B------:R-:W-:Y:S04]  /*0ba0*/  SHFL.DOWN PT, R4, R6, 0x10, 0x1f ;  /* 0x0a001f0006047f89 */ /* 0x000fe800000e0000 */
[----:B------:R-:W0:Y:S02]  /*0bb0*/  SHFL.DOWN PT, R5, R7, 0x10, 0x1f ;  /* 0x0a001f0007057f89 */ /* 0x000e2400000e0000 */
        /* <DEDUP_REMOVED lines=10> */
[----:B--2---:R-:W0:Y:S04]  /*0c60*/  LDS.64 R2, [UR4+0x18] ;  /* 0x00001804ff027984 */ /* 0x004e280008000a00 */
        /* <DEDUP_REMOVED lines=23> */
.L_x_44:
[----:B------:R-:W-:-:S05]  /*0de0*/  LOP3.LUT R2, R0, 0x3e0, RZ, 0xc0, !PT ;  /* 0x000003e000027812 */ /* 0x000fca00078ec0ff */
[----:B------:R-:W-:Y:S01]  /*0df0*/  VIADD R4, R2, 0x20 ;  /* 0x0000002002047836 */ /* 0x000fe20000000000 */
[----:B------:R-:W-:-:S04]  /*0e00*/  LOP3.LUT R2, RZ, R2, RZ, 0x33, !PT ;  /* 0x00000002ff027212 */ /* 0x000fc800078e33ff */
[----:B------:R-:W-:Y:S01]  /*0e10*/  ISETP.GT.AND P0, PT, R4, R3, PT ;  /* 0x000000030400720c */ /* 0x000fe20003f04270 */
[----:B------:R-:W-:-:S05]  /*0e20*/  IMAD.IADD R2, R3, 0x1, R2 ;  /* 0x0000000103027824 */ /* 0x000fca00078e0202 */
[----:B------:R-:W-:Y:S02]  /*0e30*/  SEL R5, R2, 0x1f, P0 ;  /* 0x0000001f02057807 */ /* 0x000fe40000000000 */
[----:B------:R-:W0:Y:S03]  /*0e40*/  S2R R2, SR_LANEID ;  /* 0x0000000000027919 */ /* 0x000e260000000000 */
[----:B-----5:R-:W-:Y:S04]  /*0e50*/  SHFL.DOWN PT, R6, R8, 0x1, R5 ;  /* 0x0820000008067989 */ /* 0x020fe800000e0005 */
[----:B------:R-:W1:Y:S02]  /*0e60*/  SHFL.DOWN PT, R7, R9, 0x1, R5 ;  /* 0x0820000009077989 */ /* 0x000e6400000e0005 */
[----:B-1----:R-:W-:Y:S01]  /*0e70*/  DADD R6, R6, R8 ;  /* 0x0000000006067229 */ /* 0x002fe20000000008 */
[C---:B0-----:R-:W-:Y:S01]  /*0e80*/  ISETP.GE.AND P0, PT, R2.reuse, R5, PT ;  /* 0x000000050200720c */ /* 0x041fe20003f06270 */
[C---:B------:R-:W-:Y:S01]  /*0e90*/  VIADD R4, R2.reuse, 0x2 ;  /* 0x0000000202047836 */ /* 0x040fe20000000000 */
[----:B------:R-:W-:-:S07]  /*0ea0*/  ISETP.NE.AND P1, PT, R2, RZ, PT ;  /* 0x000000ff0200720c */ /* 0x000fce0003f25270 */
[----:B------:R-:W-:Y:S02]  /*0eb0*/  FSEL R10, R6, R8, !P0 ;  /* 0x00000008060a7208 */ /* 0x000fe40004000000 */
[----:B------:R-:W-:Y:S02]  /*0ec0*/  FSEL R11, R7, R9, !P0 ;  /* 0x00000009070b7208 */ /* 0x000fe40004000000 */
[----:B------:R-:W-:Y:S01]  /*0ed0*/  ISETP.GT.AND P0, PT, R4, R5, PT ;  /* 0x000000050400720c */ /* 0x000fe20003f04270 */
[----:B------:R-:W-:Y:S01]  /*0ee0*/  SHFL.DOWN PT, R6, R10, 0x2, R5 ;  /* 0x084000000a067989 */ /* 0x000fe200000e0005 */
[----:B------:R-:W-:-:S03]  /*0ef0*/  VIADD R4, R2, 0x4 ;  /* 0x0000000402047836 */ /* 0x000fc60000000000 */
[----:B------:R-:W0:Y:S02]  /*0f00*/  SHFL.DOWN PT, R7, R11, 0x2, R5 ;  /* 0x084000000b077989 */ /* 0x000e2400000e0005 */
[----:B0-----:R-:W-:-:S10]  /*0f10*/  DADD R6, R6, R10 ;  /* 0x0000000006067229 */ /* 0x001fd4000000000a */
[----:B------:R-:W-:Y:S02]  /*0f20*/  FSEL R12, R10, R6, P0 ;  /* 0x000000060a0c7208 */ /* 0x000fe40000000000 */
[----:B------:R-:W-:Y:S02]  /*0f30*/  FSEL R13, R11, R7, P0 ;  /* 0x000000070b0d7208 */ /* 0x000fe40000000000 */
[----:B------:R-:W-:Y:S01]  /*0f40*/  ISETP.GT.AND P0, PT, R4, R5, PT ;  /* 0x000000050400720c */ /* 0x000fe20003f04270 */
[----:B------:R-:W-:Y:S01]  /*0f50*/  SHFL.DOWN PT, R6, R12, 0x4, R5 ;  /* 0x088000000c067989 */ /* 0x000fe200000e0005 */
[C---:B------:R-:W-:Y:S02]  /*0f60*/  VIADD R4, R2.reuse, 0x8 ;  /* 0x0000000802047836 */ /* 0x040fe40000000000 */
[----:B------:R-:W-:Y:S01]  /*0f70*/  VIADD R2, R2, 0x10 ;  /* 0x0000001002027836 */ /* 0x000fe20000000000 */
[----:B------:R-:W0:Y:S02]  /*0f80*/  SHFL.DOWN PT, R7, R13, 0x4, R5 ;  /* 0x088000000d077989 */ /* 0x000e2400000e0005 */
[----:B0-----:R-:W-:-:S10]  /*0f90*/  DADD R6, R6, R12 ;  /* 0x0000000006067229 */ /* 0x001fd4000000000c */
[----:B------:R-:W-:Y:S02]  /*0fa0*/  FSEL R8, R12, R6, P0 ;  /* 0x000000060c087208 */ /* 0x000fe40000000000 */
[----:B------:R-:W-:Y:S02]  /*0fb0*/  FSEL R9, R13, R7, P0 ;  /* 0x000000070d097208 */ /* 0x000fe40000000000 */
[----:B------:R-:W-:Y:S01]  /*0fc0*/  ISETP.GT.AND P0, PT, R4, R5, PT ;  /* 0x000000050400720c */ /* 0x000fe20003f04270 */
[----:B------:R-:W-:Y:S01]  /*0fd0*/  SHFL.DOWN PT, R6, R8, 0x8, R5 ;  /* 0x0900000008067989 */ /* 0x000fe200000e0005 */
[----:B------:R-:W-:-:S03]  /*0fe0*/  @!P1 SHF.R.U32.HI R4, RZ, 0x2, R0 ;  /* 0x00000002ff049819 */ /* 0x000fc60000011600 */
[----:B------:R-:W0:Y:S01]  /*0ff0*/  SHFL.DOWN PT, R7, R9, 0x8, R5 ;  /* 0x0900000009077989 */ /* 0x000e2200000e0005 */
[----:B------:R-:W-:Y:S01]  /*1000*/  @!P1 LOP3.LUT R4, R4, 0xf8, RZ, 0xc0, !PT ;  /* 0x000000f804049812 */ /* 0x000fe200078ec0ff */
[----:B------:R-:W1:Y:S01]  /*1010*/  @!P1 S2R R13, SR_CgaCtaId ;  /* 0x00000000000d9919 */ /* 0x000e620000008800 */
[----:B0-----:R-:W-:-:S10]  /*1020*/  DADD R6, R6, R8 ;  /* 0x0000000006067229 */ /* 0x001fd40000000008 */
[----:B------:R-:W-:Y:S02]  /*1030*/  FSEL R10, R8, R6, P0 ;  /* 0x00000006080a7208 */ /* 0x000fe40000000000 */
[----:B------:R-:W-:Y:S02]  /*1040*/  FSEL R11, R9, R7, P0 ;  /* 0x00000007090b7208 */ /* 0x000fe40000000000 */
[----:B------:R-:W-:Y:S01]  /*1050*/  @!P1 MOV R8, 0x400 ;  /* 0x0000040000089802 */ /* 0x000fe20000000f00 */
[----:B------:R-:W-:Y:S01]  /*1060*/  SHFL.DOWN PT, R6, R10, 0x10, R5 ;  /* 0x0a0000000a067989 */ /* 0x000fe200000e0005 */
[----:B------:R-:W-:Y:S02]  /*1070*/  ISETP.GT.AND P0, PT, R2, R5, PT ;  /* 0x000000050200720c */ /* 0x000fe40003f04270 */
[----:B-1----:R-:W-:Y:S01]  /*1080*/  @!P1 LEA R13, R13, R8, 0x18 ;  /* 0x000000080d0d9211 */ /* 0x002fe200078ec0ff */
[----:B------:R-:W0:Y:S04]  /*1090*/  SHFL.DOWN PT, R7, R11, 0x10, R5 ;  /* 0x0a0000000b077989 */ /* 0x000e2800000e0005 */
[----:B------:R-:W-:Y:S01]  /*10a0*/  @!P1 IMAD.IADD R13, R4, 0x1, R13 ;  /* 0x00000001040d9824 */ /* 0x000fe200078e020d */
[----:B0-----:R-:W-:-:S10]  /*10b0*/  DADD R6, R6, R10 ;  /* 0x0000000006067229 */ /* 0x001fd4000000000a */
[----:B------:R-:W-:Y:S02]  /*10c0*/  FSEL R8, R10, R6, P0 ;  /* 0x000000060a087208 */ /* 0x000fe40000000000 */
[----:B------:R-:W-:Y:S02]  /*10d0*/  FSEL R9, R11, R7, P0 ;  /* 0x000000070b097208 */ /* 0x000fe40000000000 */
[----:B------:R-:W-:-:S03]  /*10e0*/  ISETP.NE.AND P0, PT, R0, RZ, PT ;  /* 0x000000ff0000720c */ /* 0x000fc60003f05270 */
[----:B------:R1:W-:Y:S01]  /*10f0*/  @!P1 STS.64 [R13+0x10], R8 ;  /* 0x000010080d009388 */ /* 0x0003e20000000a00 */
[----:B------:R-:W-:Y:S09]  /*1100*/  BAR.SYNC.DEFER_BLOCKING 0x0 ;  /* 0x0000000000007b1d */ /* 0x000ff20000010000 */
[----:B------:R-:W-:Y:S05]  /*1110*/  @P0 BRA `(.L_x_45) ;  /* 0x0000001400a00947 */ /* 0x000fea0003800000 */
[----:B------:R-:W0:Y:S01]  /*1120*/  S2UR UR5, SR_CgaCtaId ;  /* 0x00000000000579c3 */ /* 0x000e220000008800 */
[----:B------:R-:W-:Y:S01]  /*1130*/  UMOV UR4, 0x400 ;  /* 0x0000040000047882 */ /* 0x000fe20000000000 */
[----:B------:R-:W-:Y:S01]  /*1140*/  ISETP.GT.AND P1, PT, R3, 0x20, PT ;  /* 0x000000200300780c */ /* 0x000fe20003f24270 */
[----:B0-----:R-:W-:-:S09]  /*1150*/  ULEA UR4, UR5, UR4, 0x18 ;  /* 0x0000000405047291 */ /* 0x001fd2000f8ec0ff */
[----:B------:R-:W0:Y:S04]  /*1160*/  LDS.64 R10, [UR4+0x18] ;  /* 0x00001804ff0a7984 */ /* 0x000e280008000a00 */
[----:B------:R-:W2:Y:S01]  /*1170*/  LDS.128 R4, [UR4+0x20] ;  /* 0x00002004ff047984 */ /* 0x000ea20008000c00 */
[----:B0-----:R-:W-:-:S10]  /*1180*/  DADD R10, R8, R10 ;  /* 0x00000000080a7229 */ /* 0x001fd4000000000a */
[----:B------:R-:W-:Y:S02]  /*1190*/  FSEL R12, R10, R8, P1 ;  /* 0x000000080a0c7208 */ /* 0x000fe40000800000 */
[----:B-1----:R-:W-:Y:S02]  /*11a0*/  FSEL R13, R11, R9, P1 ;  /* 0x000000090b0d7208 */ /* 0x002fe40000800000 */
[----:B------:R-:W0:Y:S01]  /*11b0*/  LDS.128 R8, [UR4+0x30] ;  /* 0x00003004ff087984 */ /* 0x000e220008000c00 */
[----:B------:R-:W-:-:S03]  /*11c0*/  ISETP.GT.AND P1, PT, R3, 0x40, PT ;  /* 0x000000400300780c */ /* 0x000fc60003f24270 */
        /* <DEDUP_REMOVED lines=61> */
.L_x_31:
[----:B------:R-:W0:Y:S01]  /*15a0*/  S2R R0, SR_TID.X ;  /* 0x0000000000007919 */ /* 0x000e220000002100 */
[----:B------:R-:W1:Y:S01]  /*15b0*/  LDC.64 R4, c[0x0][0x380] ;  /* 0x0000e000ff047b82 */ /* 0x000e620000000a00 */
[----:B0-----:R-:W-:-:S04]  /*15c0*/  VIADD R21, R0, UR9 ;  /* 0x0000000900157c36 */ /* 0x001fc80008000000 */
[----:B-1----:R-:W-:-:S05]  /*15d0*/  IMAD.WIDE.U32 R20, R21, 0x8, R4 ;  /* 0x0000000815147825 */ /* 0x002fca00078e0004 */
[----:B------:R-:W2:Y:S04]  /*15e0*/  LDG.E.64 R14, desc[UR16][R20.64] ;  /* 0x00000010140e7981 */ /* 0x000ea8000c1e1b00 */
[----:B------:R-:W2:Y:S04]  /*15f0*/  LDG.E.64 R16, desc[UR16][R20.64+0x1000] ;  /* 0x0010001014107981 */ /* 0x000ea8000c1e1b00 */
[----:B------:R-:W3:Y:S04]  /*1600*/  LDG.E.64 R18, desc[UR16][R20.64+0x2000] ;  /* 0x0020001014127981 */ /* 0x000ee8000c1e1b00 */
[----:B------:R-:W4:Y:S04]  /*1610*/  LDG.E.64 R10, desc[UR16][R20.64+0x3000] ;  /* 0x00300010140a7981 */ /* 0x000f28000c1e1b00 */
[----:B------:R-:W5:Y:S04]  /*1620*/  LDG.E.64 R6, desc[UR16][R20.64+0x4000] ;  /* 0x0040001014067981 */ /* 0x000f68000c1e1b00 */
[----:B------:R-:W5:Y:S04]  /*1630*/  LDG.E.64 R4, desc[UR16][R20.64+0x5000] ;  /* 0x0050001014047981 */ /* 0x000f68000c1e1b00 */
[----:B------:R-:W5:Y:S01]  /*1640*/  LDG.E.64 R8, desc[UR16][R20.64+0x6000] ;  /* 0x0060001014087981 */ /* 0x000f62000c1e1b00 */
[----:B------:R-:W-:-:S04]  /*1650*/  ISETP.GE.U32.AND P0, PT, R13, UR5, PT ;  /* 0x000000050d007c0c */ /* 0x000fc8000bf06070 */
[----:B------:R-:W-:Y:S01]  /*1660*/  ISETP.GE.U32.AND.EX P0, PT, R2, UR4, PT, P0 ;  /* 0x0000000402007c0c */ /* 0x000fe2000bf06100 */
[----:B--2---:R-:W-:-:S08]  /*1670*/  DADD R14, R14, R16 ;  /* 0x000000000e0e7229 */ /* 0x004fd00000000010 */
[----:B---3--:R-:W-:-:S08]  /*1680*/  DADD R14, R18, R14 ;  /* 0x00000000120e7229 */ /* 0x008fd0000000000e */
[----:B----4-:R-:W-:-:S08]  /*1690*/  DADD R10, R10, R14 ;  /* 0x000000000a0a7229 */ /* 0x010fd0000000000e */
[----:B-----5:R-:W-:-:S08]  /*16a0*/  DADD R6, R6, R10 ;  /* 0x0000000006067229 */ /* 0x020fd0000000000a */
[----:B------:R-:W-:-:S08]  /*16b0*/  DADD R4, R4, R6 ;  /* 0x0000000004047229 */ /* 0x000fd00000000006 */
[----:B------:R-:W-:Y:S01]  /*16c0*/  DADD R8, R8, R4 ;  /* 0x0000000008087229 */ /* 0x000fe20000000004 */
[----:B------:R-:W-:Y:S10]  /*16d0*/  @!P0 BRA `(.L_x_46) ;  /* 0x0000000c001c8947 */ /* 0x000ff40003800000 */
[----:B------:R-:W-:Y:S01]  /*16e0*/  UIADD3 UR7, UP0, UPT, UR5, UR9, URZ ;  /* 0x0000000905077290 */ /* 0x000fe2000ff1e0ff */
[----:B------:R-:W-:Y:S01]  /*16f0*/  IADD3 R23, P1, PT, R12, -0xe00, RZ ;  /* 0xfffff2000c177810 */ /* 0x000fe20007f3e0ff */
[----:B------:R-:W0:Y:S01]  /*1700*/  LDCU.64 UR12, c[0x0][0x380] ;  /* 0x00007000ff0c77ac */ /* 0x000e220008000a00 */
[----:B------:R-:W-:Y:S02]  /*1710*/  LOP3.LUT R5, RZ, R0, RZ, 0x33, !PT ;  /* 0x00000000ff057212 */ /* 0x000fe400078e33ff */
[----:B------:R-:W-:Y:S01]  /*1720*/  IADD3.X R22, PT, PT, R3, -0x1, RZ, P1, !PT ;  /* 0xffffffff03167810 */ /* 0x000fe20000ffe4ff */
[----:B------:R-:W-:Y:S01]  /*1730*/  UIADD3.X UR8, UPT, UPT, URZ, UR4, URZ, UP0, !UPT ;  /* 0x00000004ff087290 */ /* 0x000fe200087fe4ff */
[----:B------:R-:W-:Y:S01]  /*1740*/  ISETP.LT.U32.AND P0, PT, R23, UR7, PT ;  /* 0x0000000717007c0c */ /* 0x000fe2000bf01070 */
[----:B------:R-:W-:Y:S01]  /*1750*/  UMOV UR6, UR5 ;  /* 0x0000000500067c82 */ /* 0x000fe20008000000 */
[----:B------:R-:W-:Y:S01]  /*1760*/  IADD3 R7, P2, PT, R0, UR7, RZ ;  /* 0x0000000700077c10 */ /* 0x000fe2000ff5e0ff */
[----:B------:R-:W-:Y:S01]  /*1770*/  UMOV UR4, URZ ;  /* 0x000000ff00047c82 */ /* 0x000fe20008000000 */
[----:B------:R-:W-:Y:S01]  /*1780*/  IADD3 R5, PT, PT, R12, -UR5, R5 ;  /* 0x800000050c057c10 */ /* 0x000fe2000fffe005 */
[----:B------:R-:W-:Y:S01]  /*1790*/  IMAD.U32 R11, RZ, RZ, UR8 ;  /* 0x00000008ff0b7e24 */ /* 0x000fe2000f8e00ff */
[----:B------:R-:W-:Y:S01]  /*17a0*/  UMOV UR10, UR8 ;  /* 0x00000008000a7c82 */ /* 0x000fe20008000000 */
[----:B------:R-:W-:-:S03]  /*17b0*/  IMAD.X R0, RZ, RZ, UR8, P2 ;  /* 0x00000008ff007e24 */ /* 0x000fc600090e06ff */
[----:B------:R-:W-:Y:S02]  /*17c0*/  ISETP.GT.U32.AND.EX P0, PT, R11, R22, PT, P0 ;  /* 0x000000160b00720c */ /* 0x000fe40003f04100 */
[----:B0-----:R-:W-:-:S04]  /*17d0*/  LEA R6, P1, R7, UR12, 0x3 ;  /* 0x0000000c07067c11 */ /* 0x001fc8000f8218ff */
[----:B------:R-:W-:Y:S02]  /*17e0*/  IADD3 R6, P2, PT, R6, 0x8000, RZ ;  /* 0x0000800006067810 */ /* 0x000fe40007f5e0ff */
[----:B------:R-:W-:Y:S01]  /*17f0*/  LEA.HI.X R7, R7, UR13, R0, 0x3, P1 ;  /* 0x0000000d07077c11 */ /* 0x000fe200088f1c00 */
[----:B------:R-:W-:Y:S01]  /*1800*/  VIADD R0, R5, -UR9 ;  /* 0x8000000905007c36 */ /* 0x000fe20008000000 */
[----:B------:R-:W-:-:S03]  /*1810*/  UMOV UR9, UR7 ;  /* 0x0000000700097c82 */ /* 0x000fc60008000000 */
[----:B------:R-:W-:Y:S01]  /*1820*/  IMAD.X R7, RZ, RZ, R7, P2 ;  /* 0x000000ffff077224 */ /* 0x000fe200010e0607 */
[----:B------:R-:W-:Y:S06]  /*1830*/  @P0 BRA `(.L_x_47) ;  /* 0x0000000000b80947 */ /* 0x000fec0003800000 */
[----:B------:R-:W0:Y:S01]  /*1840*/  LDC.64 R2, c[0x0][0x3b8] ;  /* 0x0000ee00ff027b82 */ /* 0x000e220000000a00 */
[----:B------:R-:W1:Y:S01]  /*1850*/  LDCU UR11, c[0x0][0x3c0] ;  /* 0x00007800ff0b77ac */ /* 0x000e620008000800 */
[----:B------:R-:W2:Y:S01]  /*1860*/  LDCU.64 UR12, c[0x0][0x380] ;  /* 0x00007000ff0c77ac */ /* 0x000ea20008000a00 */
[----:B------:R-:W-:Y:S01]  /*1870*/  NOP ;  /* 0x0000000000007918 */ /* 0x000fe20000000000 */
.L_x_48:
[----:B------:R-:W3:Y:S02]  /*1880*/  S2R R4, SR_TID.X ;  /* 0x0000000000047919 */ /* 0x000ee40000002100 */
[----:B---3--:R-:W-:-:S05]  /*1890*/  IADD3 R4, P0, PT, R4, UR7, RZ ;  /* 0x0000000704047c10 */ /* 0x008fca000ff1e0ff */
[----:B------:R-:W-:Y:S01]  /*18a0*/  IMAD.X R5, RZ, RZ, UR8, P0 ;  /* 0x00000008ff057e24 */ /* 0x000fe200080e06ff */
[----:B--2---:R-:W-:-:S04]  /*18b0*/  LEA R24, P0, R4, UR12, 0x3 ;  /* 0x0000000c04187c11 */ /* 0x004fc8000f8018ff */
[----:B------:R-:W-:-:S05]  /*18c0*/  LEA.HI.X R25, R4, UR13, R5, 0x3, P0 ;  /* 0x0000000d04197c11 */ /* 0x000fca00080f1c05 */
[----:B------:R-:W2:Y:S04]  /*18d0*/  LDG.E.64 R12, desc[UR16][R24.64] ;  /* 0x00000010180c7981 */ /* 0x000ea8000c1e1b00 */
[----:B------:R-:W3:Y:S04]  /*18e0*/  LDG.E.64 R14, desc[UR16][R24.64+0x1000] ;  /* 0x00100010180e7981 */ /* 0x000ee8000c1e1b00 */
[----:B------:R-:W4:Y:S04]  /*18f0*/  LDG.E.64 R16, desc[UR16][R24.64+0x2000] ;  /* 0x0020001018107981 */ /* 0x000f28000c1e1b00 */
[----:B------:R-:W5:Y:S04]  /*1900*/  LDG.E.64 R18, desc[UR16][R24.64+0x3000] ;  /* 0x0030001018127981 */ /* 0x000f68000c1e1b00 */
[----:B------:R-:W5:Y:S04]  /*1910*/  LDG.E.64 R20, desc[UR16][R24.64+0x4000] ;  /* 0x0040001018147981 */ /* 0x000f68000c1e1b00 */
[----:B------:R-:W5:Y:S04]  /*1920*/  LDG.E.64 R4, desc[UR16][R24.64+0x5000] ;  /* 0x0050001018047981 */ /* 0x000f68000c1e1b00 */
[----:B------:R-:W5:Y:S01]  /*1930*/  LDG.E.64 R10, desc[UR16][R24.64+0x6000] ;  /* 0x00600010180a7981 */ /* 0x000f62000c1e1b00 */
[----:B-1----:R-:W-:-:S04]  /*1940*/  UIMAD UR14, UR11, 0xe00, URZ ;  /* 0x00000e000b0e78a4 */ /* 0x002fc8000f8e02ff */
[----:B------:R-:W-:Y:S02]  /*1950*/  USHF.R.S32.HI UR15, URZ, 0x1f, UR14 ;  /* 0x0000001fff0f7899 */ /* 0x000fe4000801140e */
[----:B------:R-:W-:-:S04]  /*1960*/  UIADD3 UR5, UP0, UPT, UR14, UR9, URZ ;  /* 0x000000090e057290 */ /* 0x000fc8000ff1e0ff */
[----:B------:R-:W-:Y:S01]  /*1970*/  UIADD3.X UR6, UPT, UPT, UR15, UR10, URZ, UP0, !UPT ;  /* 0x0000000a0f067290 */ /* 0x000fe200087fe4ff */
[----:B--2---:R-:W-:-:S08]  /*1980*/  DADD R12, R12, R8 ;  /* 0x000000000c0c7229 */ /* 0x004fd00000000008 */
[----:B---3--:R-:W-:-:S08]  /*1990*/  DADD R12, R14, R12 ;  /* 0x000000000e0c7229 */ /* 0x008fd0000000000c */
[----:B----4-:R-:W-:-:S08]  /*19a0*/  DADD R12, R16, R12 ;  /* 0x00000000100c7229 */ /* 0x010fd0000000000c */
[----:B-----5:R-:W-:-:S08]  /*19b0*/  DADD R12, R18, R12 ;  /* 0x00000000120c7229 */ /* 0x020fd0000000000c */
[----:B------:R-:W-:Y:S01]  /*19c0*/  DADD R20, R20, R12 ;  /* 0x0000000014147229 */ /* 0x000fe2000000000c */
[----:B0-----:R-:W-:-:S05]  /*19d0*/  IMAD.MOV.U32 R12, RZ, RZ, R2 ;  /* 0x000000ffff0c7224 */ /* 0x001fca00078e0002 */
[----:B------:R-:W-:Y:S02]  /*19e0*/  IADD3 R8, P1, PT, R12, -UR7, RZ ;  /* 0x800000070c087c10 */ /* 0x000fe4000ff3e0ff */
[----:B------:R-:W-:Y:S02]  /*19f0*/  DADD R4, R4, R20 ;  /* 0x0000000004047229 */ /* 0x000fe40000000014 */
[----:B------:R-:W-:Y:S02]  /*1a00*/  ISETP.GE.U32.AND P0, PT, R8, UR14, PT ;  /* 0x0000000e08007c0c */ /* 0x000fe4000bf06070 */
[----:B------:R-:W-:-:S04]  /*1a10*/  IADD3.X R8, PT, PT, R3, ~UR8, RZ, P1, !PT ;  /* 0x8000000803087c10 */ /* 0x000fc80008ffe4ff */
[----:B------:R-:W-:Y:S01]  /*1a20*/  ISETP.GE.U32.AND.EX P0, PT, R8, UR15, PT, P0 ;  /* 0x0000000f08007c0c */ /* 0x000fe2000bf06100 */
[----:B------:R-:W-:-:S12]  /*1a30*/  DADD R8, R10, R4 ;  /* 0x000000000a087229 */ /* 0x000fd80000000004 */
[----:B------:R-:W-:Y:S05]  /*1a40*/  @!P0 BRA `(.L_x_46) ;  /* 0x0000000800408947 */ /* 0x000fea0003800000 */
[----:B------:R-:W-:Y:S02]  /*1a50*/  UIADD3 UR7, UP0, UPT, UR14, UR7, URZ ;  /* 0x000000070e077290 */ /* 0x000fe4000ff1e0ff */
[----:B------:R-:W-:Y:S01]  /*1a60*/  IMAD.U32 R5, RZ, RZ, UR14 ;  /* 0x0000000eff057e24 */ /* 0x000fe2000f8e00ff */
[----:B------:R-:W-:Y:S01]  /*1a70*/  UIADD3 UR4, UPT, UPT, UR4, 0x1, URZ ;  /* 0x0000000104047890 */ /* 0x000fe2000fffe0ff */
[----:B------:R-:W-:Y:S01]  /*1a80*/  VIADD R0, R0, -UR14 ;  /* 0x8000000e00007c36 */ /* 0x000fe20008000000 */
[----:B------:R-:W-:Y:S01]  /*1a90*/  UIADD3.X UR8, UPT, UPT, UR15, UR8, URZ, UP0, !UPT ;  /* 0x000000080f087290 */ /* 0x000fe200087fe4ff */
[----:B------:R-:W-:Y:S01]  /*1aa0*/  IMAD.WIDE R6, R5, 0x8, R6 ;  /* 0x0000000805067825 */ /* 0x000fe200078e0206 */
[----:B------:R-:W-:Y:S01]  /*1ab0*/  ISETP.LT.U32.AND P0, PT, R23, UR7, PT ;  /* 0x0000000717007c0c */ /* 0x000fe2000bf01070 */
[----:B------:R-:W-:Y:S01]  /*1ac0*/  UMOV UR9, UR5 ;  /* 0x0000000500097c82 */ /* 0x000fe20008000000 */
[----:B------:R-:W-:Y:S02]  /*1ad0*/  UMOV UR10, UR6 ;  /* 0x00000006000a7c82 */ /* 0x000fe40008000000 */
[----:B------:R-:W-:-:S05]  /*1ae0*/  IMAD.U32 R11, RZ, RZ, UR8 ;  /* 0x00000008ff0b7e24 */ /* 0x000fca000f8e00ff */
[----:B------:R-:W-:-:S13]  /*1af0*/  ISETP.GT.U32.AND.EX P0, PT, R11, R22, PT, P0 ;  /* 0x000000160b00720c */ /* 0x000fda0003f04100 */
[----:B------:R-:W-:Y:S05]  /*1b00*/  @!P0 BRA `(.L_x_48) ;  /* 0xfffffffc005c8947 */ /* 0x000fea000383ffff */
[----:B------:R-:W-:-:S05]  /*1b10*/  UMOV UR6, UR14 ;  /* 0x0000000e00067c82 */ /* 0x000fca0008000000 */
.L_x_47:
[----:B------:R-:W0:Y:S01]  /*1b20*/  S2R R11, SR_TID.X ;  /* 0x00000000000b7919 */ /* 0x000e220000002100 */
[C---:B------:R-:W-:Y:S01]  /*1b30*/  VIADD R2, R12.reuse, -UR7 ;  /* 0x800000070c027c36 */ /* 0x040fe20008000000 */
[----:B------:R-:W-:Y:S01]  /*1b40*/  ISETP.LE.U32.AND P1, PT, R12, UR7, PT ;  /* 0x000000070c007c0c */ /* 0x000fe2000bf23070 */
[----:B------:R-:W-:Y:S01]  /*1b50*/  IMAD.U32 R4, RZ, RZ, UR8 ;  /* 0x00000008ff047e24 */ /* 0x000fe2000f8e00ff */
[----:B------:R-:W-:Y:S02]  /*1b60*/  BSSY.RECONVERGENT B1, `(.L_x_46) ;  /* 0x000007e000017945 */ /* 0x000fe40003800200 */
[----:B0-----:R-:W-:-:S04]  /*1b70*/  ISETP.GE.AND P0, PT, R11, R2, PT ;  /* 0x000000020b00720c */ /* 0x001fc80003f06270 */
[----:B------:R-:W-:-:S13]  /*1b80*/  ISETP.GE.U32.OR.EX P0, PT, R4, R3, P0, P1 ;  /* 0x000000030400720c */ /* 0x000fda0000706510 */
[----:B------:R-:W-:Y:S05]  /*1b90*/  @P0 BRA `(.L_x_49) ;  /* 0x0000000400e80947 */ /* 0x000fea0003800000 */
[----:B------:R-:W-:Y:S01]  /*1ba0*/  UIMAD UR5, UR18, 0xe00, URZ ;  /* 0x00000e00120578a4 */ /* 0x000fe2000f8e02ff */
[----:B------:R-:W-:Y:S01]  /*1bb0*/  LOP3.LUT R3, RZ, R11, RZ, 0x33, !PT ;  /* 0x0000000bff037212 */ /* 0x000fe200078e33ff */
[----:B------:R-:W-:Y:S01]  /*1bc0*/  UIMAD UR14, UR4, UR11, URZ ;  /* 0x0000000b040e72a4 */ /* 0x000fe2000f8e02ff */
[----:B------:R-:W-:Y:S01]  /*1bd0*/  BSSY.RECONVERGENT B2, `(.L_x_50) ;  /* 0x0000035000027945 */ /* 0x000fe20003800200 */
[----:B------:R-:W-:Y:S01]  /*1be0*/  UIADD3 UR5, UPT, UPT, UR5, UR6, URZ ;  /* 0x0000000605057290 */ /* 0x000fe2000fffe0ff */
[----:B------:R-:W-:-:S03]  /*1bf0*/  IMAD.MOV.U32 R2, RZ, RZ, R11 ;  /* 0x000000ffff027224 */ /* 0x000fc600078e000b */
[----:B------:R-:W-:Y:S02]  /*1c00*/  IMAD.U32 R5, RZ, RZ, UR14 ;  /* 0x0000000eff057e24 */ /* 0x000fe4000f8e00ff */
[----:B------:R-:W-:-:S05]  /*1c10*/  IADD3 R12, PT, PT, R12, -UR5, R3 ;  /* 0x800000050c0c7c10 */ /* 0x000fca000fffe003 */
[----:B------:R-:W-:-:S05]  /*1c20*/  IMAD R12, R5, -0xe00, R12 ;  /* 0xfffff200050c7824 */ /* 0x000fca00078e020c */
[C---:B------:R-:W-:Y:S02]  /*1c30*/  ISETP.GE.U32.AND P1, PT, R12.reuse, 0x1e00, PT ;  /* 0x00001e000c00780c */ /* 0x040fe40003f26070 */
[----:B------:R-:W-:-:S04]  /*1c40*/  LEA.HI R3, R12, 0x1, RZ, 0x17 ;  /* 0x000000010c037811 */ /* 0x000fc800078fb8ff */
[----:B------:R-:W-:-:S04]  /*1c50*/  LOP3.LUT R4, R3, 0xf, RZ, 0xc0, !PT ;  /* 0x0000000f03047812 */ /* 0x000fc800078ec0ff */
[----:B------:R-:W-:-:S03]  /*1c60*/  ISETP.NE.AND P0, PT, R4, RZ, PT ;  /* 0x000000ff0400720c */ /* 0x000fc60003f05270 */
[----:B------:R-:W-:Y:S10]  /*1c70*/  @!P1 BRA `(.L_x_51) ;  /* 0x0000000000a89947 */ /* 0x000ff40003800000 */
[----:B------:R-:W-:-:S04]  /*1c80*/  LEA.HI R2, R0, 0x1, RZ, 0x17 ;  /* 0x0000000100027811 */ /* 0x000fc800078fb8ff */
[----:B------:R-:W-:Y:S01]  /*1c90*/  LOP3.LUT R5, R2, 0xfffff0, RZ, 0xc0, !PT ;  /* 0x00fffff002057812 */ /* 0x000fe200078ec0ff */
[----:B------:R-:W-:-:S04]  /*1ca0*/  IMAD.MOV.U32 R2, RZ, RZ, R11 ;  /* 0x000000ffff027224 */ /* 0x000fc800078e000b */
[----:B------:R-:W-:-:S07]  /*1cb0*/  IMAD.MOV R5, RZ, RZ, -R5 ;  /* 0x000000ffff057224 */ /* 0x000fce00078e0a05 */
.L_x_52:
[----:B------:R-:W2:Y:S04]  /*1cc0*/  LDG.E.64 R20, desc[UR16][R6.64+-0x8000] ;  /* 0xff80001006147981 */ /* 0x000ea8000c1e1b00 */
[----:B------:R-:W3:Y:S04]  /*1cd0*/  LDG.E.64 R18, desc[UR16][R6.64+-0x7000] ;  /* 0xff90001006127981 */ /* 0x000ee8000c1e1b00 */
[----:B------:R-:W4:Y:S04]  /*1ce0*/  LDG.E.64 R16, desc[UR16][R6.64+-0x6000] ;  /* 0xffa0001006107981 */ /* 0x000f28000c1e1b00 */
[----:B------:R-:W5:Y:S04]  /*1cf0*/  LDG.E.64 R14, desc[UR16][R6.64+-0x5000] ;  /* 0xffb00010060e7981 */ /* 0x000f68000c1e1b00 */
[----:B------:R-:W5:Y:S04]  /*1d00*/  LDG.E.64 R12, desc[UR16][R6.64+-0x4000] ;  /* 0xffc00010060c7981 */ /* 0x000f68000c1e1b00 */
[----:B------:R-:W5:Y:S04]  /*1d10*/  LDG.E.64 R10, desc[UR16][R6.64+-0x3000] ;  /* 0xffd00010060a7981 */ /* 0x000f68000c1e1b00 */
[----:B------:R-:W5:Y:S04]  /*1d20*/  LDG.E.64 R24, desc[UR16][R6.64+-0x2000] ;  /* 0xffe0001006187981 */ /* 0x000f68000c1e1b00 */
[----:B------:R-:W5:Y:S01]  /*1d30*/  LDG.E.64 R22, desc[UR16][R6.64+-0x1000] ;  /* 0xfff0001006167981 */ /* 0x000f62000c1e1b00 */
[----:B--2---:R-:W-:-:S03]  /*1d40*/  DADD R20, R20, R8 ;  /* 0x0000000014147229 */ /* 0x004fc60000000008 */
[----:B------:R-:W2:Y:S05]  /*1d50*/  LDG.E.64 R8, desc[UR16][R6.64] ;  /* 0x0000001006087981 */ /* 0x000eaa000c1e1b00 */
[----:B---3--:R-:W-:Y:S02]  /*1d60*/  DADD R18, R20, R18 ;  /* 0x0000000014127229 */ /* 0x008fe40000000012 */
[----:B------:R-:W3:Y:S06]  /*1d70*/  LDG.E.64 R20, desc[UR16][R6.64+0x1000] ;  /* 0x0010001006147981 */ /* 0x000eec000c1e1b00 */
[----:B----4-:R-:W-:-:S02]  /*1d80*/  DADD R16, R18, R16 ;  /* 0x0000000012107229 */ /* 0x010fc40000000010 */
[----:B------:R-:W4:Y:S06]  /*1d90*/  LDG.E.64 R18, desc[UR16][R6.64+0x2000] ;  /* 0x0020001006127981 */ /* 0x000f2c000c1e1b00 */
[----:B-----5:R-:W-:Y:S02]  /*1da0*/  DADD R14, R16, R14 ;  /* 0x00000000100e7229 */ /* 0x020fe4000000000e */
[----:B------:R-:W5:Y:S06]  /*1db0*/  LDG.E.64 R16, desc[UR16][R6.64+0x3000] ;  /* 0x0030001006107981 */ /* 0x000f6c000c1e1b00 */
[----:B------:R-:W-:-:S02]  /*1dc0*/  DADD R12, R14, R12 ;  /* 0x000000000e0c7229 */ /* 0x000fc4000000000c */
[----:B------:R-:W5:Y:S06]  /*1dd0*/  LDG.E.64 R14, desc[UR16][R6.64+0x4000] ;  /* 0x00400010060e7981 */ /* 0x000f6c000c1e1b00 */
[----:B------:R-:W-:Y:S02]  /*1de0*/  DADD R10, R12, R10 ;  /* 0x000000000c0a7229 */ /* 0x000fe4000000000a */
[----:B------:R-:W5:Y:S06]  /*1df0*/  LDG.E.64 R12, desc[UR16][R6.64+0x5000] ;  /* 0x00500010060c7981 */ /* 0x000f6c000c1e1b00 */
[----:B------:R-:W-:-:S02]  /*1e00*/  DADD R24, R10, R24 ;  /* 0x000000000a187229 */ /* 0x000fc40000000018 */
[----:B------:R-:W5:Y:S06]  /*1e10*/  LDG.E.64 R10, desc[UR16][R6.64+0x6000] ;  /* 0x00600010060a7981 */ /* 0x000f6c000c1e1b00 */
[----:B------:R-:W-:Y:S02]  /*1e20*/  DADD R22, R24, R22 ;  /* 0x0000000018167229 */ /* 0x000fe40000000016 */
[----:B------:R0:W5:Y:S01]  /*1e30*/  LDG.E.64 R24, desc[UR16][R6.64+0x7000] ;  /* 0x0070001006187981 */ /* 0x000162000c1e1b00 */
        /* <DEDUP_REMOVED lines=8> */
[----:B-----5:R-:W-:-:S08]  /*1ec0*/  DADD R8, R8, R16 ;  /* 0x0000000008087229 */ /* 0x020fd00000000010 */
[----:B------:R-:W-:-:S08]  /*1ed0*/  DADD R8, R8, R14 ;  /* 0x0000000008087229 */ /* 0x000fd0000000000e */
[----:B------:R-:W-:-:S08]  /*1ee0*/  DADD R8, R8, R12 ;  /* 0x0000000008087229 */ /* 0x000fd0000000000c */
[----:B------:R-:W-:-:S08]  /*1ef0*/  DADD R8, R8, R10 ;  /* 0x0000000008087229 */ /* 0x000fd0000000000a */
[----:B------:R-:W-:Y:S01]  /*1f00*/  DADD R8, R8, R24 ;  /* 0x0000000008087229 */ /* 0x000fe20000000018 */
[----:B------:R-:W-:Y:S10]  /*1f10*/  @P1 BRA `(.L_x_52) ;  /* 0xfffffffc00681947 */ /* 0x000ff4000383ffff */
.L_x_51:
[----:B------:R-:W-:Y:S05]  /*1f20*/  BSYNC.RECONVERGENT B2 ;  /* 0x0000000000027941 */ /* 0x000fea0003800200 */
.L_x_50:
[----:B------:R-:W-:Y:S05]  /*1f30*/  @!P0 BRA `(.L_x_49) ;  /* 0x0000000400008947 */ /* 0x000fea0003800000 */
[----:B------:R-:W-:Y:S01]  /*1f40*/  ISETP.GE.U32.AND P1, PT, R4, 0x8, PT ;  /* 0x000000080400780c */ /* 0x000fe20003f26070 */
[----:B------:R-:W-:Y:S01]  /*1f50*/  BSSY.RECONVERGENT B2, `(.L_x_53) ;  /* 0x0000019000027945 */ /* 0x000fe20003800200 */
[----:B------:R-:W-:-:S04]  /*1f60*/  LOP3.LUT R24, R3, 0x7, RZ, 0xc0, !PT ;  /* 0x0000000703187812 */ /* 0x000fc800078ec0ff */
[----:B------:R-:W-:-:S07]  /*1f70*/  ISETP.NE.AND P0, PT, R24, RZ, PT ;  /* 0x000000ff1800720c */ /* 0x000fce0003f05270 */
[----:B------:R-:W-:Y:S06]  /*1f80*/  @!P1 BRA `(.L_x_54) ;  /* 0x0000000000549947 */ /* 0x000fec0003800000 */
[----:B------:R-:W-:-:S05]  /*1f90*/  IADD3 R4, P1, PT, R2, UR7, RZ ;  /* 0x0000000702047c10 */ /* 0x000fca000ff3e0ff */
[----:B------:R-:W-:Y:S01]  /*1fa0*/  IMAD.X R5, RZ, RZ, UR8, P1 ;  /* 0x00000008ff057e24 */ /* 0x000fe200088e06ff */
[----:B------:R-:W-:-:S04]  /*1fb0*/  LEA R20, P1, R4, UR12, 0x3 ;  /* 0x0000000c04147c11 */ /* 0x000fc8000f8218ff */
[----:B------:R-:W-:-:S05]  /*1fc0*/  LEA.HI.X R21, R4, UR13, R5, 0x3, P1 ;  /* 0x0000000d04157c11 */ /* 0x000fca00088f1c05 */
        /* <DEDUP_REMOVED lines=8> */
[----:B------:R-:W-:Y:S01]  /*2050*/  VIADD R2, R2, 0x1000 ;  /* 0x0000100002027836 */ /* 0x000fe20000000000 */
[----:B--2---:R-:W-:-:S08]  /*2060*/  DADD R22, R8, R22 ;  /* 0x0000000008167229 */ /* 0x004fd00000000016 */
[----:B---3--:R-:W-:-:S08]  /*2070*/  DADD R16, R22, R16 ;  /* 0x0000000016107229 */ /* 0x008fd00000000010 */
[----:B----4-:R-:W-:-:S08]  /*2080*/  DADD R14, R16, R14 ;  /* 0x00000000100e7229 */ /* 0x010fd0000000000e */
[----:B-----5:R-:W-:-:S08]  /*2090*/  DADD R12, R14, R12 ;  /* 0x000000000e0c7229 */ /* 0x020fd0000000000c */
[----:B------:R-:W-:-:S08]  /*20a0*/  DADD R10, R12, R10 ;  /* 0x000000000c0a7229 */ /* 0x000fd0000000000a */
[----:B------:R-:W-:-:S08]  /*20b0*/  DADD R6, R10, R6 ;  /* 0x000000000a067229 */ /* 0x000fd00000000006 */
[----:B------:R-:W-:-:S08]  /*20c0*/  DADD R4, R6, R4 ;  /* 0x0000000006047229 */ /* 0x000fd00000000004 */
[----:B------:R-:W-:-:S11]  /*20d0*/  DADD R8, R4, R18 ;  /* 0x0000000004087229 */ /* 0x000fd60000000012 */
.L_x_54:
[----:B------:R-:W-:Y:S05]  /*20e0*/  BSYNC.RECONVERGENT B2 ;  /* 0x0000000000027941 */ /* 0x000fea0003800200 */
.L_x_53:
[----:B------:R-:W-:Y:S05]  /*20f0*/  @!P0 BRA `(.L_x_49) ;  /* 0x0000000000908947 */ /* 0x000fea0003800000 */
[----:B------:R-:W-:Y:S01]  /*2100*/  ISETP.GE.U32.AND P1, PT, R24, 0x4, PT ;  /* 0x000000041800780c */ /* 0x000fe20003f26070 */
[----:B------:R-:W-:Y:S01]  /*2110*/  BSSY.RECONVERGENT B2, `(.L_x_55) ;  /* 0x0000010000027945 */ /* 0x000fe20003800200 */
[----:B------:R-:W-:-:S11]  /*2120*/  LOP3.LUT P0, RZ, R3, 0x3, RZ, 0xc0, !PT ;  /* 0x0000000303ff7812 */ /* 0x000fd6000780c0ff */
[----:B------:R-:W-:Y:S05]  /*2130*/  @!P1 BRA `(.L_x_56) ;  /* 0x0000000000349947 */ /* 0x000fea0003800000 */
[----:B------:R-:W-:-:S05]  /*2140*/  IADD3 R3, P1, PT, R2, UR7, RZ ;  /* 0x0000000702037c10 */ /* 0x000fca000ff3e0ff */
[----:B------:R-:W-:Y:S01]  /*2150*/  IMAD.X R6, RZ, RZ, UR8, P1 ;  /* 0x00000008ff067e24 */ /* 0x000fe200088e06ff */
[----:B------:R-:W-:-:S04]  /*2160*/  LEA R4, P1, R3, UR12, 0x3 ;  /* 0x0000000c03047c11 */ /* 0x000fc8000f8218ff */
[----:B------:R-:W-:-:S05]  /*2170*/  LEA.HI.X R5, R3, UR13, R6, 0x3, P1 ;  /* 0x0000000d03057c11 */ /* 0x000fca00088f1c06 */
[----:B------:R-:W2:Y:S04]  /*2180*/  LDG.E.64 R6, desc[UR16][R4.64] ;  /* 0x0000001004067981 */ /* 0x000ea8000c1e1b00 */
[----:B------:R-:W3:Y:S04]  /*2190*/  LDG.E.64 R10, desc[UR16][R4.64+0x1000] ;  /* 0x00100010040a7981 */ /* 0x000ee8000c1e1b00 */
[----:B------:R-:W4:Y:S04]  /*21a0*/  LDG.E.64 R12, desc[UR16][R4.64+0x2000] ;  /* 0x00200010040c7981 */ /* 0x000f28000c1e1b00 */
[----:B------:R-:W5:Y:S01]  /*21b0*/  LDG.E.64 R14, desc[UR16][R4.64+0x3000] ;  /* 0x00300010040e7981 */ /* 0x000f62000c1e1b00 */
[----:B------:R-:W-:Y:S01]  /*21c0*/  VIADD R2, R2, 0x800 ;  /* 0x0000080002027836 */ /* 0x000fe20000000000 */
[----:B--2---:R-:W-:-:S08]  /*21d0*/  DADD R6, R8, R6 ;  /* 0x0000000008067229 */ /* 0x004fd00000000006 */
[----:B---3--:R-:W-:-:S08]  /*21e0*/  DADD R6, R6, R10 ;  /* 0x0000000006067229 */ /* 0x008fd0000000000a */
[----:B----4-:R-:W-:-:S08]  /*21f0*/  DADD R6, R6, R12 ;  /* 0x0000000006067229 */ /* 0x010fd0000000000c */
[----:B-----5:R-:W-:-:S11]  /*2200*/  DADD R8, R6, R14 ;  /* 0x0000000006087229 */ /* 0x020fd6000000000e */
.L_x_56:
[----:B------:R-:W-:Y:S05]  /*2210*/  BSYNC.RECONVERGENT B2 ;  /* 0x0000000000027941 */ /* 0x000fea0003800200 */
.L_x_55:
[----:B------:R-:W-:Y:S05]  /*2220*/  @!P0 BRA `(.L_x_49) ;  /* 0x0000000000448947 */ /* 0x000fea0003800000 */
[----:B------:R-:W-:Y:S02]  /*2230*/  LOP3.LUT R0, R0, 0xffff, RZ, 0xc0, !PT ;  /* 0x0000ffff00007812 */ /* 0x000fe400078ec0ff */
[----:B------:R-:W-:Y:S02]  /*2240*/  IADD3 R2, P0, PT, R2, UR9, RZ ;  /* 0x0000000902027c10 */ /* 0x000fe4000ff1e0ff */
[----:B------:R-:W-:Y:S02]  /*2250*/  LEA.HI R0, R0, 0x1, RZ, 0x17 ;  /* 0x0000000100007811 */ /* 0x000fe400078fb8ff */
[----:B------:R-:W-:Y:S01]  /*2260*/  LEA R4, P1, R2, UR12, 0x3 ;  /* 0x0000000c02047c11 */ /* 0x000fe2000f8218ff */
[----:B------:R-:W-:Y:S01]  /*2270*/  IMAD.X R5, RZ, RZ, UR10, P0 ;  /* 0x0000000aff057e24 */ /* 0x000fe200080e06ff */
[----:B------:R-:W-:-:S04]  /*2280*/  LOP3.LUT R0, R0, 0x3, RZ, 0xc0, !PT ;  /* 0x0000000300007812 */ /* 0x000fc800078ec0ff */
[----:B------:R-:W-:Y:S01]  /*2290*/  LEA.HI.X R5, R2, UR13, R5, 0x3, P1 ;  /* 0x0000000d02057c11 */ /* 0x000fe200088f1c05 */
[----:B------:R-:W-:-:S07]  /*22a0*/  IMAD.MOV R0, RZ, RZ, -R0 ;  /* 0x000000ffff007224 */ /* 0x000fce00078e0a00 */
.L_x_57:
[----:B------:R-:W-:Y:S02]  /*22b0*/  IMAD.MOV.U32 R2, RZ, RZ, R4 ;  /* 0x000000ffff027224 */ /* 0x000fe400078e0004 */
[----:B------:R-:W-:-:S06]  /*22c0*/  IMAD.MOV.U32 R3, RZ, RZ, R5 ;  /* 0x000000ffff037224 */ /* 0x000fcc00078e0005 */
[----:B------:R-:W2:Y:S01]  /*22d0*/  LDG.E.64 R2, desc[UR16][R2.64] ;  /* 0x0000001002027981 */ /* 0x000ea2000c1e1b00 */
[----:B------:R-:W-:Y:S01]  /*22e0*/  VIADD R0, R0, 0x1 ;  /* 0x0000000100007836 */ /* 0x000fe20000000000 */
[----:B------:R-:W-:-:S04]  /*22f0*/  IADD3 R4, P1, PT, R4, 0x1000, RZ ;  /* 0x0000100004047810 */ /* 0x000fc80007f3e0ff */
[----:B------:R-:W-:Y:S01]  /*2300*/  ISETP.NE.AND P0, PT, R0, RZ, PT ;  /* 0x000000ff0000720c */ /* 0x000fe20003f05270 */
[----:B------:R-:W-:Y:S01]  /*2310*/  IMAD.X R5, RZ, RZ, R5, P1 ;  /* 0x000000ffff057224 */ /* 0x000fe200008e0605 */
[----:B--2---:R-:W-:-:S11]  /*2320*/  DADD R8, R2, R8 ;  /* 0x0000000002087229 */ /* 0x004fd60000000008 */
[----:B------:R-:W-:Y:S05]  /*2330*/  @P0 BRA `(.L_x_57) ;  /* 0xfffffffc00dc0947 */ /* 0x000fea000383ffff */
.L_x_49:
[----:B------:R-:W-:Y:S05]  /*2340*/  BSYNC.RECONVERGENT B1 ;  /* 0x0000000000017941 */ /* 0x000fea0003800200 */
.L_x_46:
[----:B------:R-:W0:Y:S01]  /*2350*/  S2R R0, SR_LANEID ;  /* 0x0000000000007919 */ /* 0x000e220000000000 */
[----:B------:R-:W-:Y:S04]  /*2360*/  SHFL.DOWN PT, R2, R8, 0x1, 0x1f ;  /* 0x08201f0008027f89 */ /* 0x000fe800000e0000 */
[----:B------:R-:W1:Y:S01]  /*2370*/  SHFL.DOWN PT, R3, R9, 0x1, 0x1f ;  /* 0x08201f0009037f89 */ /* 0x000e6200000e0000 */
[----:B------:R-:W2:Y:S01]  /*2380*/  S2R R11, SR_TID.X ;  /* 0x00000000000b7919 */ /* 0x000ea20000002100 */
        /* <DEDUP_REMOVED lines=20> */
[----:B------:R-:W-:Y:S02]  /*24d0*/  @!P1 MOV R7, 0x400 ;  /* 0x0000040000079802 */ /* 0x000fe40000000f00 */
[----:B--2---:R-:W-:Y:S01]  /*24e0*/  @!P1 SHF.R.U32.HI R6, RZ, 0x2, R11 ;  /* 0x00000002ff069819 */ /* 0x004fe2000001160b */
[----:B------:R-:W0:Y:S01]  /*24f0*/  SHFL.DOWN PT, R3, R9, 0x8, 0x1f ;  /* 0x09001f0009037f89 */ /* 0x000e2200000e0000 */
[----:B-1----:R-:W-:-:S02]  /*2500*/  @!P1 LEA R7, R10, R7, 0x18 ;  /* 0x000000070a079211 */ /* 0x002fc400078ec0ff */
[----:B------:R-:W-:-:S05]  /*2510*/  @!P1 LOP3.LUT R6, R6, 0xf8, RZ, 0xc0, !PT ;  /* 0x000000f806069812 */ /* 0x000fca00078ec0ff */
        /* <DEDUP_REMOVED lines=14> */
[----:B------:R-:W1:Y:S01]  /*2600*/  S2UR UR5, SR_CgaCtaId ;  /* 0x00000000000579c3 */ /* 0x000e620000008800 */
[----:B------:R-:W-:Y:S02]  /*2610*/  UMOV UR4, 0x400 ;  /* 0x0000040000047882 */ /* 0x000fe40000000000 */
[----:B-1----:R-:W-:-:S09]  /*2620*/  ULEA UR4, UR5, UR4, 0x18 ;  /* 0x0000000405047291 */ /* 0x002fd2000f8ec0ff */
[----:B0-----:R-:W0:Y:S04]  /*2630*/  LDS.64 R2, [UR4+0x18] ;  /* 0x00001804ff027984 */ /* 0x001e280008000a00 */
        /* <DEDUP_REMOVED lines=22> */
.L_x_45:
[----:B------:R-:W-:Y:S05]  /*27a0*/  BSYNC.RECONVERGENT B0 ;  /* 0x0000000000007941 */ /* 0x000fea0003800200 */
.L_x_30:
[----:B------:R-:W-:Y:S05]  /*27b0*/  @P0 EXIT ;  /* 0x000000000000094d */ /* 0x000fea0003800000 */
[----:B------:R-:W3:Y:S02]  /*27c0*/  LDCU.64 UR4, c[0x0][0x388] ;  /* 0x00007100ff0477ac */ /* 0x000ee40008000a00 */
[----:B---3--:R-:W-:-:S06]  /*27d0*/  UIMAD.WIDE.U32 UR4, UR18, 0x8, UR4 ;  /* 0x00000008120478a5 */ /* 0x008fcc000f8e0004 */
[----:B0-----:R-:W-:Y:S02]  /*27e0*/  IMAD.U32 R2, RZ, RZ, UR4 ;  /* 0x00000004ff027e24 */ /* 0x001fe4000f8e00ff */
[----:B--2---:R-:W-:-:S05]  /*27f0*/  IMAD.U32 R3, RZ, RZ, UR5 ;  /* 0x00000005ff037e24 */ /* 0x004fca000f8e00ff */
[----:B------:R-:W-:Y:S01]  /*2800*/  STG.E.64 desc[UR16][R2.64], R8 ;  /* 0x0000000802007986 */ /* 0x000fe2000c101b10 */
[----:B------:R-:W-:Y:S05]  /*2810*/  EXIT ;  /* 0x000000000000794d */ /* 0x000fea0003800000 */
.L_x_58:
        /* <DEDUP_REMOVED lines=14> */
.L_x_187:


//--------------------- .text._ZN3cub18CUB_300001_SM_10006detail6reduce28DeviceReduceSingleTileKernelINS2_10policy_hubIdyN4cuda3std3__44plusIdEEE10Policy1000EN6thrust24THRUST_300001_SM_1000_NS10device_ptrIdEEPdyS9_ddNS7_10__identityEEEvT0_T1_T2_T3_T4_T6_ --------------------------
	.section	.text._ZN3cub18CUB_300001_SM_10006detail6reduce28DeviceReduceSingleTileKernelINS2_10policy_hubIdyN4cuda3std3__44plusIdEEE10Policy1000EN6thrust24THRUST_300001_SM_1000_NS10device_ptrIdEEPdyS9_ddNS7_10__identityEEEvT0_T1_T2_T3_T4_T6_,"ax",@progbits
	.align	128
        .global         _ZN3cub18CUB_300001_SM_10006detail6reduce28DeviceReduceSingleTileKernelINS2_10policy_hubIdyN4cuda3std3__44plusIdEEE10Policy1000EN6thrust24THRUST_300001_SM_1000_NS10device_ptrIdEEPdyS9_ddNS7_10__identityEEEvT0_T1_T2_T3_T4_T6_
        .type           _ZN3cub18CUB_300001_SM_10006detail6reduce28DeviceReduceSingleTileKernelINS2_10policy_hubIdyN4cuda3std3__44plusIdEEE10Policy1000EN6thrust24THRUST_300001_SM_1000_NS10device_ptrIdEEPdyS9_ddNS7_10__identityEEEvT0_T1_T2_T3_T4_T6_,@function
        .size           _ZN3cub18CUB_300001_SM_10006detail6reduce28DeviceReduceSingleTileKernelINS2_10policy_hubIdyN4cuda3std3__44plusIdEEE10Policy1000EN6thrust24THRUST_300001_SM_1000_NS10device_ptrIdEEPdyS9_ddNS7_10__identityEEEvT0_T1_T2_T3_T4_T6_,(.L_x_188 - _ZN3cub18CUB_300001_SM_10006detail6reduce28DeviceReduceSingleTileKernelINS2_10policy_hubIdyN4cuda3std3__44plusIdEEE10Policy1000EN6thrust24THRUST_300001_SM_1000_NS10device_ptrIdEEPdyS9_ddNS7_10__identityEEEvT0_T1_T2_T3_T4_T6_)
        .other          _ZN3cub18CUB_300001_SM_10006detail6reduce28DeviceReduceSingleTileKernelINS2_10policy_hubIdyN4cuda3std3__44plusIdEEE10Policy1000EN6thrust24THRUST_300001_SM_1000_NS10device_ptrIdEEPdyS9_ddNS7_10__identityEEEvT0_T1_T2_T3_T4_T6_,@"STO_CUDA_ENTRY STV_DEFAULT"
_ZN3cub18CUB_300001_SM_10006detail6reduce28DeviceReduceSingleTileKernelINS2_10policy_hubIdyN4cuda3std3__44plusIdEEE10Policy1000EN6thrust24THRUST_300001_SM_1000_NS10device_ptrIdEEPdyS9_ddNS7_10__identityEEEvT0_T1_T2_T3_T4_T6_:
.text._ZN3cub18CUB_300001_SM_10006detail6reduce28DeviceReduceSingleTileKernelINS2_10policy_hubIdyN4cuda3std3__44plusIdEEE10Policy1000EN6thrust24THRUST_300001_SM_1000_NS10device_ptrIdEEPdyS9_ddNS7_10__identityEEEvT0_T1_T2_T3_T4_T6_:
[----:B------:R-:W-:Y:S01]  /*0000*/  LDC R1, c[0x0][0x37c] ;  /* 0x0000df00ff017b82 */ /* 0x000fe20000000800 */
[----:B------:R-:W0:Y:S01]  /*0010*/  LDCU.64 UR4, c[0x0][0x390] ;  /* 0x00007200ff0477ac */ /* 0x000e220008000a00 */
[----:B------:R-:W1:Y:S01]  /*0020*/  LDCU.64 UR6, c[0x0][0x358] ;  /* 0x00006b00ff0677ac */ /* 0x000e620008000a00 */
[----:B0-----:R-:W-:Y:S02]  /*0030*/  IMAD.U32 R8, RZ, RZ, UR4 ;  /* 0x00000004ff087e24 */ /* 0x001fe4000f8e00ff */
[----:B------:R-:W-:-:S03]  /*0040*/  IMAD.U32 R9, RZ, RZ, UR5 ;  /* 0x00000005ff097e24 */ /* 0x000fc6000f8e00ff */
[----:B------:R-:W-:-:S04]  /*0050*/  ISETP.NE.U32.AND P0, PT, R8, RZ, PT ;  /* 0x000000ff0800720c */ /* 0x000fc80003f05070 */
[----:B------:R-:W-:-:S13]  /*0060*/  ISETP.NE.AND.EX P0, PT, R9, RZ, PT, P0 ;  /* 0x000000ff0900720c */ /* 0x000fda0003f05300 */
        /* <DEDUP_REMOVED lines=8> */
.L_x_59:
[----:B------:R-:W-:Y:S01]  /*00f0*/  ISETP.GT.U32.AND P0, PT, R8, 0xdff, PT ;  /* 0x00000dff0800780c */ /* 0x000fe20003f04070 */
[----:B------:R-:W-:Y:S03]  /*0100*/  BSSY.RECONVERGENT B0, `(.L_x_60) ;  /* 0x000024d000007945 */ /* 0x000fe60003800200 */
[----:B------:R-:W-:-:S13]  /*0110*/  ISETP.GT.U32.AND.EX P0, PT, R9, RZ, PT, P0 ;  /* 0x000000ff0900720c */ /* 0x000fda0003f04100 */
[----:B------:R-:W-:Y:S05]  /*0120*/  @P0 BRA `(.L_x_61) ;  /* 0x0000001400340947 */ /* 0x000fea0003800000 */
[----:B------:R-:W0:Y:S01]  /*0130*/  S2R R0, SR_TID.X ;  /* 0x0000000000007919 */ /* 0x000e220000002100 */
[----:B------:R-:W-:Y:S01]  /*0140*/  BSSY.RECONVERGENT B1, `(.L_x_62) ;  /* 0x0000009000017945 */ /* 0x000fe20003800200 */
[----:B------:R-:W-:Y:S02]  /*0150*/  CS2R R4, SRZ ;  /* 0x0000000000047805 */ /* 0x000fe4000001ff00 */
[----:B0-----:R-:W-:Y:S01]  /*0160*/  ISETP.GE.U32.AND P0, PT, R0, R8, PT ;  /* 0x000000080000720c */ /* 0x001fe20003f06070 */
[----:B------:R-:W-:-:S12]  /*0170*/  IMAD.MOV.U32 R2, RZ, RZ, R0 ;  /* 0x000000ffff027224 */ /* 0x000fd800078e0000 */
[----:B------:R-:W-:Y:S05]  /*0180*/  @P0 BRA `(.L_x_63) ;  /* 0x0000000000100947 */ /* 0x000fea0003800000 */
[----:B------:R-:W0:Y:S02]  /*0190*/  LDC.64 R4, c[0x0][0x380] ;  /* 0x0000e000ff047b82 */ /* 0x000e240000000a00 */
[----:B0-----:R-:W-:-:S06]  /*01a0*/  IMAD.WIDE.U32 R4, R0, 0x8, R4 ;  /* 0x0000000800047825 */ /* 0x001fcc00078e0004 */
[----:B------:R-:W5:Y:S01]  /*01b0*/  LDG.E.64 R4, desc[UR6][R4.64] ;  /* 0x0000000604047981 */ /* 0x000f62000c1e1b00 */
[----:B------:R-:W-:-:S07]  /*01c0*/  VIADD R2, R0, 0x200 ;  /* 0x0000020000027836 */ /* 0x000fce0000000000 */
.L_x_63:
[----:B------:R-:W-:Y:S05]  /*01d0*/  BSYNC.RECONVERGENT B1 ;  /* 0x0000000000017941 */ /* 0x000fea0003800200 */
.L_x_62:
[----:B------:R-:W-:Y:S01]  /*01e0*/  ISETP.GE.U32.AND P0, PT, R2, R8, PT ;  /* 0x000000080200720c */ /* 0x000fe20003f06070 */
[----:B------:R-:W-:-:S12]  /*01f0*/  BSSY.RECONVERGENT B1, `(.L_x_64) ;  /* 0x000006d000017945 */ /* 0x000fd80003800200 */
[----:B------:R-:W-:Y:S05]  /*0200*/  @P0 BRA `(.L_x_65) ;  /* 0x0000000400ac0947 */ /* 0x000fea0003800000 */
[----:B------:R-:W-:Y:S01]  /*0210*/  LOP3.LUT R3, RZ, R2, RZ, 0x33, !PT ;  /* 0x00000002ff037212 */ /* 0x000fe200078e33ff */
[----:B------:R-:W-:Y:S04]  /*0220*/  BSSY.RECONVERGENT B2, `(.L_x_66) ;  /* 0x0000033000027945 */ /* 0x000fe80003800200 */
[----:B------:R-:W-:-:S05]  /*0230*/  IMAD.IADD R6, R3, 0x1, R8 ;  /* 0x0000000103067824 */ /* 0x000fca00078e0208 */
[C---:B------:R-:W-:Y:S02]  /*0240*/  ISETP.GE.U32.AND P1, PT, R6.reuse, 0x1e00, PT ;  /* 0x00001e000600780c */ /* 0x040fe40003f26070 */
[----:B------:R-:W-:-:S04]  /*0250*/  LEA.HI R3, R6, 0x1, RZ, 0x17 ;  /* 0x0000000106037811 */ /* 0x000fc800078fb8ff */
[----:B------:R-:W-:-:S04]  /*0260*/  LOP3.LUT R43, R3, 0xf, RZ, 0xc0, !PT ;  /* 0x0000000f032b7812 */ /* 0x000fc800078ec0ff */
[----:B------:R-:W-:-:S03]  /*0270*/  ISETP.NE.AND P0, PT, R43, RZ, PT ;  /* 0x000000ff2b00720c */ /* 0x000fc60003f05270 */
[----:B------:R-:W-:Y:S10]  /*0280*/  @!P1 BRA `(.L_x_67) ;  /* 0x0000000000b09947 */ /* 0x000ff40003800000 */
[----:B------:R-:W0:Y:S01]  /*0290*/  LDC.64 R6, c[0x0][0x380] ;  /* 0x0000e000ff067b82 */ /* 0x000e220000000a00 */
[----:B------:R-:W-:-:S05]  /*02a0*/  LOP3.LUT R42, R3, 0xfffff0, RZ, 0xc0, !PT ;  /* 0x00fffff0032a7812 */ /* 0x000fca00078ec0ff */
[----:B------:R-:W-:Y:S02]  /*02b0*/  IMAD.MOV R42, RZ, RZ, -R42 ;  /* 0x000000ffff2a7224 */ /* 0x000fe400078e0a2a */
[----:B0-----:R-:W-:-:S03]  /*02c0*/  IMAD.WIDE.U32 R6, R2, 0x8, R6 ;  /* 0x0000000802067825 */ /* 0x001fc600078e0006 */
[----:B------:R-:W-:-:S05]  /*02d0*/  IADD3 R6, P1, PT, R6, 0x8000, RZ ;  /* 0x0000800006067810 */ /* 0x000fca0007f3e0ff */
[----:B------:R-:W-:-:S08]  /*02e0*/  IMAD.X R7, RZ, RZ, R7, P1 ;  /* 0x000000ffff077224 */ /* 0x000fd000008e0607 */
.L_x_68:
[----:B------:R-:W2:Y:S04]  /*02f0*/  LDG.E.64 R10, desc[UR6][R6.64+-0x8000] ;  /* 0xff800006060a7981 */ /* 0x000ea8000c1e1b00 */
[----:B------:R-:W3:Y:S04]  /*0300*/  LDG.E.64 R12, desc[UR6][R6.64+-0x7000] ;  /* 0xff900006060c7981 */ /* 0x000ee8000c1e1b00 */
[----:B------:R-:W4:Y:S04]  /*0310*/  LDG.E.64 R14, desc[UR6][R6.64+-0x6000] ;  /* 0xffa00006060e7981 */ /* 0x000f28000c1e1b00 */
        /* <DEDUP_REMOVED lines=12> */
[----:B------:R0:W4:Y:S01]  /*03e0*/  LDG.E.64 R40, desc[UR6][R6.64+0x7000] ;  /* 0x0070000606287981 */ /* 0x000122000c1e1b00 */
[----:B------:R-:W-:-:S02]  /*03f0*/  VIADD R42, R42, 0x10 ;  /* 0x000000102a2a7836 */ /* 0x000fc40000000000 */
[----:B------:R-:W-:-:S03]  /*0400*/  VIADD R2, R2, 0x2000 ;  /* 0x0000200002027836 */ /* 0x000fc60000000000 */
[----:B------:R-:W-:Y:S02]  /*0410*/  ISETP.NE.AND P1, PT, R42, RZ, PT ;  /* 0x000000ff2a00720c */ /* 0x000fe40003f25270 */
[----:B0-----:R-:W-:-:S05]  /*0420*/  IADD3 R6, P2, PT, R6, 0x10000, RZ ;  /* 0x0001000006067810 */ /* 0x001fca0007f5e0ff */
[----:B------:R-:W-:Y:S01]  /*0430*/  IMAD.X R7, RZ, RZ, R7, P2 ;  /* 0x000000ffff077224 */ /* 0x000fe200010e0607 */
        /* <DEDUP_REMOVED lines=16> */
[----:B------:R-:W-:Y:S10]  /*0540*/  @P1 BRA `(.L_x_68) ;  /* 0xfffffffc00681947 */ /* 0x000ff4000383ffff */
.L_x_67:
[----:B------:R-:W-:Y:S05]  /*0550*/  BSYNC.RECONVERGENT B2 ;  /* 0x0000000000027941 */ /* 0x000fea0003800200 */
.L_x_66:
[----:B------:R-:W-:Y:S05]  /*0560*/  @!P0 BRA `(.L_x_65) ;  /* 0x0000000000d48947 */ /* 0x000fea0003800000 */
[----:B------:R-:W-:Y:S01]  /*0570*/  ISETP.GE.U32.AND P0, PT, R43, 0x8, PT ;  /* 0x000000082b00780c */ /* 0x000fe20003f06070 */
[----:B------:R-:W-:Y:S01]  /*0580*/  BSSY.RECONVERGENT B2, `(.L_x_69) ;  /* 0x0000017000027945 */ /* 0x000fe20003800200 */
[----:B------:R-:W-:-:S04]  /*0590*/  LOP3.LUT R26, R3, 0x7, RZ, 0xc0, !PT ;  /* 0x00000007031a7812 */ /* 0x000fc800078ec0ff */
[----:B------:R-:W-:-:S07]  /*05a0*/  ISETP.NE.AND P1, PT, R26, RZ, PT ;  /* 0x000000ff1a00720c */ /* 0x000fce0003f25270 */
[----:B------:R-:W-:Y:S06]  /*05b0*/  @!P0 BRA `(.L_x_70) ;  /* 0x00000000004c8947 */ /* 0x000fec0003800000 */
[----:B------:R-:W0:Y:S02]  /*05c0*/  LDC.64 R6, c[0x0][0x380] ;  /* 0x0000e000ff067b82 */ /* 0x000e240000000a00 */
[----:B0-----:R-:W-:-:S05]  /*05d0*/  IMAD.WIDE R6, R2, 0x8, R6 ;  /* 0x0000000802067825 */ /* 0x001fca00078e0206 */
        /* <DEDUP_REMOVED lines=17> */
.L_x_70:
[----:B------:R-:W-:Y:S05]  /*06f0*/  BSYNC.RECONVERGENT B2 ;  /* 0x0000000000027941 */ /* 0x000fea0003800200 */
.L_x_69:
        /* <DEDUP_REMOVED lines=17> */
.L_x_72:
[----:B------:R-:W-:Y:S05]  /*0810*/  BSYNC.RECONVERGENT B2 ;  /* 0x0000000000027941 */ /* 0x000fea0003800200 */
.L_x_71:
[----:B------:R-:W-:Y:S05]  /*0820*/  @!P1 BRA `(.L_x_65) ;  /* 0x0000000000249947 */ /* 0x000fea0003800000 */
[----:B------:R-:W0:Y:S01]  /*0830*/  LDC.64 R10, c[0x0][0x380] ;  /* 0x0000e000ff0a7b82 */ /* 0x000e220000000a00 */
[----:B------:R-:W-:-:S07]  /*0840*/  IMAD.MOV R3, RZ, RZ, -R3 ;  /* 0x000000ffff037224 */ /* 0x000fce00078e0a03 */
.L_x_73:
[----:B0-----:R-:W-:-:S06]  /*0850*/  IMAD.WIDE R6, R2, 0x8, R10 ;  /* 0x0000000802067825 */ /* 0x001fcc00078e020a */
[----:B------:R-:W2:Y:S01]  /*0860*/  LDG.E.64 R6, desc[UR6][R6.64] ;  /* 0x0000000606067981 */ /* 0x000ea2000c1e1b00 */
[----:B------:R-:W-:Y:S02]  /*0870*/  VIADD R3, R3, 0x1 ;  /* 0x0000000103037836 */ /* 0x000fe40000000000 */
[----:B------:R-:W-:-:S03]  /*0880*/  VIADD R2, R2, 0x200 ;  /* 0x0000020002027836 */ /* 0x000fc60000000000 */
[----:B------:R-:W-:Y:S01]  /*0890*/  ISETP.NE.AND P0, PT, R3, RZ, PT ;  /* 0x000000ff0300720c */ /* 0x000fe20003f05270 */
[----:B--2--5:R-:W-:-:S12]  /*08a0*/  DADD R4, R6, R4 ;  /* 0x0000000006047229 */ /* 0x024fd80000000004 */
[----:B------:R-:W-:Y:S05]  /*08b0*/  @P0 BRA `(.L_x_73) ;  /* 0xfffffffc00e40947 */ /* 0x000fea000383ffff */
.L_x_65:
[----:B------:R-:W-:Y:S05]  /*08c0*/  BSYNC.RECONVERGENT B1 ;  /* 0x0000000000017941 */ /* 0x000fea0003800200 */
.L_x_64:
[----:B------:R-:W-:-:S04]  /*08d0*/  ISETP.GE.U32.AND P0, PT, R8, 0x200, PT ;  /* 0x000002000800780c */ /* 0x000fc80003f06070 */
[----:B------:R-:W-:-:S13]  /*08e0*/  ISETP.GE.U32.AND.EX P0, PT, R9, RZ, PT, P0 ;  /* 0x000000ff0900720c */ /* 0x000fda0003f06100 */
        /* <DEDUP_REMOVED lines=32> */
[----:B------:R-:W-:Y:S02]  /*0af0*/  ISETP.GT.AND P0, PT, R10, 0xf, PT ;  /* 0x0000000f0a00780c */ /* 0x000fe40003f04270 */
[----:B------:R-:W-:Y:S01]  /*0b00*/  @!P1 LOP3.LUT R8, R4, 0xf8, RZ, 0xc0, !PT ;  /* 0x000000f804089812 */ /* 0x000fe200078ec0ff */
[----:B------:R-:W0:Y:S04]  /*0b10*/  SHFL.DOWN PT, R3, R7, 0x10, 0x1f ;  /* 0x0a001f0007037f89 */ /* 0x000e2800000e0000 */
[----:B------:R-:W-:Y:S01]  /*0b20*/  @!P1 IMAD.IADD R9, R8, 0x1, R9 ;  /* 0x0000000108099824 */ /* 0x000fe200078e0209 */
[----:B0-----:R-:W-:-:S07]  /*0b30*/  DADD R4, R2, R6 ;  /* 0x0000000002047229 */ /* 0x001fce0000000006 */
[----:B------:R0:W-:Y:S01]  /*0b40*/  @!P1 STS.64 [R9+0x10], R4 ;  /* 0x0000100409009388 */ /* 0x0001e20000000a00 */
[----:B------:R-:W-:Y:S01]  /*0b50*/  BAR.SYNC.DEFER_BLOCKING 0x0 ;  /* 0x0000000000007b1d */ /* 0x000fe20000010000 */
[----:B------:R-:W-:Y:S02]  /*0b60*/  ISETP.NE.AND P1, PT, R0, RZ, PT ;  /* 0x000000ff0000720c */ /* 0x000fe40003f25270 */
[----:B------:R-:W-:Y:S02]  /*0b70*/  FSEL R2, R6, R4, P0 ;  /* 0x0000000406027208 */ /* 0x000fe40000000000 */
[----:B------:R-:W-:-:S09]  /*0b80*/  FSEL R3, R7, R5, P0 ;  /* 0x0000000507037208 */ /* 0x000fd20000000000 */
[----:B0-----:R-:W-:Y:S05]  /*0b90*/  @P1 BRA `(.L_x_75) ;  /* 0x00000018008c1947 */ /* 0x001fea0003800000 */
        /* <DEDUP_REMOVED lines=27> */
.L_x_74:
[----:B------:R-:W-:Y:S01]  /*0d50*/  LOP3.LUT R2, R0, 0x3e0, RZ, 0xc0, !PT ;  /* 0x000003e000027812 */ /* 0x000fe200078ec0ff */
[----:B------:R-:W0:Y:S03]  /*0d60*/  S2R R12, SR_LANEID ;  /* 0x00000000000c7919 */ /* 0x000e260000000000 */
[----:B------:R-:W-:Y:S01]  /*0d70*/  LOP3.LUT R7, RZ, R2, RZ, 0x33, !PT ;  /* 0x00000002ff077212 */ /* 0x000fe200078e33ff */
[----:B------:R-:W-:-:S04]  /*0d80*/  VIADD R3, R2, 0x20 ;  /* 0x0000002002037836 */ /* 0x000fc80000000000 */
[----:B------:R-:W-:Y:S01]  /*0d90*/  IMAD.IADD R7, R7, 0x1, R8 ;  /* 0x0000000107077824 */ /* 0x000fe200078e0208 */
[----:B------:R-:W-:-:S04]  /*0da0*/  ISETP.GT.U32.AND P0, PT, R3, R8, PT ;  /* 0x000000080300720c */ /* 0x000fc80003f04070 */
[----:B------:R-:W-:-:S05]  /*0db0*/  SEL R13, R7, 0x1f, P0 ;  /* 0x0000001f070d7807 */ /* 0x000fca0000000000 */
[----:B-----5:R-:W-:Y:S04]  /*0dc0*/  SHFL.DOWN PT, R2, R4, 0x1, R13 ;  /* 0x0820000004027989 */ /* 0x020fe800000e000d */
[----:B------:R-:W1:Y:S01]  /*0dd0*/  SHFL.DOWN PT, R3, R5, 0x1, R13 ;  /* 0x0820000005037989 */ /* 0x000e6200000e000d */
[C---:B0-----:R-:W-:Y:S01]  /*0de0*/  ISETP.GE.AND P0, PT, R12.reuse, R13, PT ;  /* 0x0000000d0c00720c */ /* 0x041fe20003f06270 */
[C---:B------:R-:W-:Y:S01]  /*0df0*/  VIADD R10, R12.reuse, 0x2 ;  /* 0x000000020c0a7836 */ /* 0x040fe20000000000 */
[----:B------:R-:W-:Y:S01]  /*0e00*/  ISETP.NE.AND P1, PT, R12, RZ, PT ;  /* 0x000000ff0c00720c */ /* 0x000fe20003f25270 */
[----:B-1----:R-:W-:-:S10]  /*0e10*/  DADD R2, R2, R4 ;  /* 0x0000000002027229 */ /* 0x002fd40000000004 */
[----:B------:R-:W-:Y:S01]  /*0e20*/  FSEL R6, R2, R4, !P0 ;  /* 0x0000000402067208 */ /* 0x000fe20004000000 */
[----:B------:R-:W-:Y:S01]  /*0e30*/  VIADD R4, R12, 0x4 ;  /* 0x000000040c047836 */ /* 0x000fe20000000000 */
[----:B------:R-:W-:Y:S02]  /*0e40*/  FSEL R7, R3, R5, !P0 ;  /* 0x0000000503077208 */ /* 0x000fe40004000000 */
[----:B------:R-:W-:Y:S01]  /*0e50*/  ISETP.GT.AND P0, PT, R10, R13, PT ;  /* 0x0000000d0a00720c */ /* 0x000fe20003f04270 */
[----:B------:R-:W-:Y:S04]  /*0e60*/  SHFL.DOWN PT, R2, R6, 0x2, R13 ;  /* 0x0840000006027989 */ /* 0x000fe800000e000d */
[----:B------:R-:W0:Y:S02]  /*0e70*/  SHFL.DOWN PT, R3, R7, 0x2, R13 ;  /* 0x0840000007037989 */ /* 0x000e2400000e000d */
[----:B0-----:R-:W-:-:S10]  /*0e80*/  DADD R2, R2, R6 ;  /* 0x0000000002027229 */ /* 0x001fd40000000006 */
[----:B------:R-:W-:Y:S01]  /*0e90*/  FSEL R10, R6, R2, P0 ;  /* 0x00000002060a7208 */ /* 0x000fe20000000000 */
[----:B------:R-:W-:Y:S01]  /*0ea0*/  VIADD R6, R12, 0x8 ;  /* 0x000000080c067836 */ /* 0x000fe20000000000 */
[----:B------:R-:W-:Y:S02]  /*0eb0*/  FSEL R11, R7, R3, P0 ;  /* 0x00000003070b7208 */ /* 0x000fe40000000000 */
[----:B------:R-:W-:Y:S01]  /*0ec0*/  ISETP.GT.AND P0, PT, R4, R13, PT ;  /* 0x0000000d0400720c */ /* 0x000fe20003f04270 */
[----:B------:R-:W-:Y:S04]  /*0ed0*/  SHFL.DOWN PT, R2, R10, 0x4, R13 ;  /* 0x088000000a027989 */ /* 0x000fe800000e000d */
[----:B------:R-:W0:Y:S02]  /*0ee0*/  SHFL.DOWN PT, R3, R11, 0x4, R13 ;  /* 0x088000000b037989 */ /* 0x000e2400000e000d */
[----:B0-----:R-:W-:-:S10]  /*0ef0*/  DADD R2, R2, R10 ;  /* 0x0000000002027229 */ /* 0x001fd4000000000a */
[----:B------:R-:W-:Y:S02]  /*0f00*/  FSEL R4, R10, R2, P0 ;  /* 0x000000020a047208 */ /* 0x000fe40000000000 */
[----:B------:R-:W-:Y:S02]  /*0f10*/  FSEL R5, R11, R3, P0 ;  /* 0x000000030b057208 */ /* 0x000fe40000000000 */
[----:B------:R-:W-:Y:S01]  /*0f20*/  ISETP.GT.AND P0, PT, R6, R13, PT ;  /* 0x0000000d0600720c */ /* 0x000fe20003f04270 */
[----:B------:R-:W-:Y:S01]  /*0f30*/  SHFL.DOWN PT, R2, R4, 0x8, R13 ;  /* 0x0900000004027989 */ /* 0x000fe200000e000d */
[----:B------:R-:W-:-:S03]  /*0f40*/  @!P1 MOV R10, 0x400 ;  /* 0x00000400000a9802 */ /* 0x000fc60000000f00 */
[----:B------:R-:W0:Y:S01]  /*0f50*/  SHFL.DOWN PT, R3, R5, 0x8, R13 ;  /* 0x0900000005037989 */ /* 0x000e2200000e000d */
[----:B------:R-:W1:Y:S01]  /*0f60*/  @!P1 S2R R11, SR_CgaCtaId ;  /* 0x00000000000b9919 */ /* 0x000e620000008800 */
[----:B0-----:R-:W-:-:S10]  /*0f70*/  DADD R2, R2, R4 ;  /* 0x0000000002027229 */ /* 0x001fd40000000004 */
[----:B------:R-:W-:Y:S01]  /*0f80*/  FSEL R6, R4, R2, P0 ;  /* 0x0000000204067208 */ /* 0x000fe20000000000 */
[----:B------:R-:W-:Y:S01]  /*0f90*/  VIADD R4, R12, 0x10 ;  /* 0x000000100c047836 */ /* 0x000fe20000000000 */
[----:B------:R-:W-:Y:S02]  /*0fa0*/  FSEL R7, R5, R3, P0 ;  /* 0x0000000305077208 */ /* 0x000fe40000000000 */
[----:B------:R-:W-:Y:S01]  /*0fb0*/  @!P1 SHF.R.U32.HI R5, RZ, 0x2, R0 ;  /* 0x00000002ff059819 */ /* 0x000fe20000011600 */
[----:B------:R-:W-:Y:S01]  /*0fc0*/  SHFL.DOWN PT, R2, R6, 0x10, R13 ;  /* 0x0a00000006027989 */ /* 0x000fe200000e000d */
[----:B-1----:R-:W-:Y:S02]  /*0fd0*/  @!P1 LEA R10, R11, R10, 0x18 ;  /* 0x0000000a0b0a9211 */ /* 0x002fe400078ec0ff */
[----:B------:R-:W-:Y:S01]  /*0fe0*/  @!P1 LOP3.LUT R5, R5, 0xf8, RZ, 0xc0, !PT ;  /* 0x000000f805059812 */ /* 0x000fe200078ec0ff */
[----:B------:R-:W0:Y:S01]  /*0ff0*/  SHFL.DOWN PT, R3, R7, 0x10, R13 ;  /* 0x0a00000007037989 */ /* 0x000e2200000e000d */
[----:B------:R-:W-:-:S03]  /*1000*/  ISETP.GT.AND P0, PT, R4, R13, PT ;  /* 0x0000000d0400720c */ /* 0x000fc60003f04270 */
[----:B------:R-:W-:Y:S01]  /*1010*/  @!P1 IMAD.IADD R5, R5, 0x1, R10 ;  /* 0x0000000105059824 */ /* 0x000fe200078e020a */
[----:B0-----:R-:W-:-:S10]  /*1020*/  DADD R2, R2, R6 ;  /* 0x0000000002027229 */ /* 0x001fd40000000006 */
[----:B------:R-:W-:Y:S02]  /*1030*/  FSEL R2, R6, R2, P0 ;  /* 0x0000000206027208 */ /* 0x000fe40000000000 */
[----:B------:R-:W-:-:S05]  /*1040*/  FSEL R3, R7, R3, P0 ;  /* 0x0000000307037208 */ /* 0x000fca0000000000 */
[----:B------:R0:W-:Y:S01]  /*1050*/  @!P1 STS.64 [R5+0x10], R2 ;  /* 0x0000100205009388 */ /* 0x0001e20000000a00 */
[----:B------:R-:W-:Y:S01]  /*1060*/  BAR.SYNC.DEFER_BLOCKING 0x0 ;  /* 0x0000000000007b1d */ /* 0x000fe20000010000 */
[----:B------:R-:W-:-:S13]  /*1070*/  ISETP.NE.AND P1, PT, R0, RZ, PT ;  /* 0x000000ff0000720c */ /* 0x000fda0003f25270 */
[----:B0-----:R-:W-:Y:S05]  /*1080*/  @P1 BRA `(.L_x_75) ;  /* 0x0000001400501947 */ /* 0x001fea0003800000 */
[----:B------:R-:W0:Y:S01]  /*1090*/  S2UR UR5, SR_CgaCtaId ;  /* 0x00000000000579c3 */ /* 0x000e220000008800 */
[----:B------:R-:W-:Y:S01]  /*10a0*/  UMOV UR4, 0x400 ;  /* 0x0000040000047882 */ /* 0x000fe20000000000 */
[----:B------:R-:W-:-:S04]  /*10b0*/  ISETP.GT.U32.AND P0, PT, R8, 0x20, PT ;  /* 0x000000200800780c */ /* 0x000fc80003f04070 */
[----:B------:R-:W-:Y:S01]  /*10c0*/  ISETP.GT.U32.AND.EX P0, PT, R9, RZ, PT, P0 ;  /* 0x000000ff0900720c */ /* 0x000fe20003f04100 */
[----:B0-----:R-:W-:-:S09]  /*10d0*/  ULEA UR4, UR5, UR4, 0x18 ;  /* 0x0000000405047291 */ /* 0x001fd2000f8ec0ff */
[----:B------:R-:W0:Y:S04]  /*10e0*/  LDS.64 R4, [UR4+0x18] ;  /* 0x00001804ff047984 */ /* 0x000e280008000a00 */
[----:B------:R-:W1:Y:S01]  /*10f0*/  LDS.128 R12, [UR4+0x20] ;  /* 0x00002004ff0c7984 */ /* 0x000e620008000c00 */
[----:B0-----:R-:W-:-:S10]  /*1100*/  DADD R4, R2, R4 ;  /* 0x0000000002047229 */ /* 0x001fd40000000004 */
[----:B------:R-:W-:Y:S02]  /*1110*/  FSEL R2, R4, R2, P0 ;  /* 0x0000000204027208 */ /* 0x000fe40000000000 */
[----:B------:R-:W-:Y:S02]  /*1120*/  FSEL R3, R5, R3, P0 ;  /* 0x0000000305037208 */ /* 0x000fe40000000000 */
[----:B------:R-:W0:Y:S01]  /*1130*/  LDS.128 R4, [UR4+0x30] ;  /* 0x00003004ff047984 */ /* 0x000e220008000c00 */
[----:B------:R-:W-:-:S03]  /*1140*/  ISETP.GT.U32.AND P0, PT, R8, 0x40, PT ;  /* 0x000000400800780c */ /* 0x000fc60003f04070 */
[----:B-1----:R-:W-:Y:S01]  /*1150*/  DADD R12, R12, R2 ;  /* 0x000000000c0c7229 */ /* 0x002fe20000000002 */
[----:B------:R-:W-:-:S09]  /*1160*/  ISETP.GT.U32.AND.EX P0, PT, R9, RZ, PT, P0 ;  /* 0x000000ff0900720c */ /* 0x000fd20003f04100 */
[----:B------:R-:W-:Y:S02]  /*1170*/  FSEL R2, R12, R2, P0 ;  /* 0x000000020c027208 */ /* 0x000fe40000000000 */
[----:B------:R-:W-:Y:S02]  /*1180*/  FSEL R3, R13, R3, P0 ;  /* 0x000000030d037208 */ /* 0x000fe40000000000 */
[----:B------:R-:W-:-:S04]  /*1190*/  ISETP.GT.U32.AND P0, PT, R8, 0x60, PT ;  /* 0x000000600800780c */ /* 0x000fc80003f04070 */
[----:B------:R-:W-:Y:S01]  /*11a0*/  DADD R14, R2, R14 ;  /* 0x00000000020e7229 */ /* 0x000fe2000000000e */
[----:B------:R-:W-:-:S09]  /*11b0*/  ISETP.GT.U32.AND.EX P0, PT, R9, RZ, PT, P0 ;  /* 0x000000ff0900720c */ /* 0x000fd20003f04100 */
[----:B------:R-:W-:Y:S02]  /*11c0*/  FSEL R2, R14, R2, P0 ;  /* 0x000000020e027208 */ /* 0x000fe40000000000 */
[----:B------:R-:W-:Y:S02]  /*11d0*/  FSEL R3, R15, R3, P0 ;  /* 0x000000030f037208 */ /* 0x000fe40000000000 */
[----:B------:R-:W1:Y:S01]  /*11e0*/  LDS.128 R12, [UR4+0x40] ;  /* 0x00004004ff0c7984 */ /* 0x000e620008000c00 */
[----:B------:R-:W-:-:S03]  /*11f0*/  ISETP.GT.U32.AND P0, PT, R8, 0x80, PT ;  /* 0x000000800800780c */ /* 0x000fc60003f04070 */
[----:B0-----:R-:W-:Y:S01]  /*1200*/  DADD R4, R4, R2 ;  /* 0x0000000004047229 */ /* 0x001fe20000000002 */
        /* <DEDUP_REMOVED lines=52> */
[----:B------:R-:W-:-:S04]  /*1550*/  ISETP.GT.U32.AND P0, PT, R8, 0x1c0, PT ;  /* 0x000001c00800780c */ /* 0x000fc80003f04070 */
        /* <DEDUP_REMOVED lines=8> */
[----:B------:R-:W-:Y:S01]  /*15e0*/  FSEL R3, R15, R3, P0 ;  /* 0x000000030f037208 */ /* 0x000fe20000000000 */
[----:B------:R-:W-:Y:S06]  /*15f0*/  BRA `(.L_x_75) ;  /* 0x0000000c00f47947 */ /* 0x000fec0003800000 */
.L_x_61:
[----:B------:R-:W0:Y:S01]  /*1600*/  S2R R0, SR_TID.X ;  /* 0x0000000000007919 */ /* 0x000e220000002100 */
[----:B------:R-:W0:Y:S02]  /*1610*/  LDC.64 R4, c[0x0][0x380] ;  /* 0x0000e000ff047b82 */ /* 0x000e240000000a00 */
[----:B0-----:R-:W-:-:S05]  /*1620*/  IMAD.WIDE.U32 R4, R0, 0x8, R4 ;  /* 0x0000000800047825 */ /* 0x001fca00078e0004 */
[----:B------:R-:W2:Y:S04]  /*1630*/  LDG.E.64 R2, desc[UR6][R4.64] ;  /* 0x0000000604027981 */ /* 0x000ea8000c1e1b00 */
[----:B------:R-:W2:Y:S04]  /*1640*/  LDG.E.64 R6, desc[UR6][R4.64+0x1000] ;  /* 0x0010000604067981 */ /* 0x000ea8000c1e1b00 */
[----:B------:R-:W3:Y:S04]  /*1650*/  LDG.E.64 R10, desc[UR6][R4.64+0x2000] ;  /* 0x00200006040a7981 */ /* 0x000ee8000c1e1b00 */
[----:B------:R-:W4:Y:S04]  /*1660*/  LDG.E.64 R12, desc[UR6][R4.64+0x3000] ;  /* 0x00300006040c7981 */ /* 0x000f28000c1e1b00 */
[----:B------:R-:W5:Y:S04]  /*1670*/  LDG.E.64 R14, desc[UR6][R4.64+0x4000] ;  /* 0x00400006040e7981 */ /* 0x000f68000c1e1b00 */
[----:B------:R-:W5:Y:S04]  /*1680*/  LDG.E.64 R16, desc[UR6][R4.64+0x5000] ;  /* 0x0050000604107981 */ /* 0x000f68000c1e1b00 */
[----:B------:R-:W5:Y:S01]  /*1690*/  LDG.E.64 R18, desc[UR6][R4.64+0x6000] ;  /* 0x0060000604127981 */ /* 0x000f62000c1e1b00 */
[----:B--2---:R-:W-:-:S08]  /*16a0*/  DADD R2, R2, R6 ;  /* 0x0000000002027229 */ /* 0x004fd00000000006 */
[----:B---3--:R-:W-:-:S08]  /*16b0*/  DADD R2, R10, R2 ;  /* 0x000000000a027229 */ /* 0x008fd00000000002 */
[----:B----4-:R-:W-:Y:S01]  /*16c0*/  DADD R2, R12, R2 ;  /* 0x000000000c027229 */ /* 0x010fe20000000002 */
[----:B------:R-:W-:-:S04]  /*16d0*/  IADD3 R12, P1, PT, R8, -0xe00, RZ ;  /* 0xfffff200080c7810 */ /* 0x000fc80007f3e0ff */
[----:B------:R-:W-:Y:S02]  /*16e0*/  ISETP.GE.U32.AND P0, PT, R12, 0xe00, PT ;  /* 0x00000e000c00780c */ /* 0x000fe40003f06070 */
[----:B------:R-:W-:Y:S01]  /*16f0*/  IADD3.X R13, PT, PT, R9, -0x1, RZ, P1, !PT ;  /* 0xffffffff090d7810 */ /* 0x000fe20000ffe4ff */
[----:B-----5:R-:W-:-:S03]  /*1700*/  DADD R2, R14, R2 ;  /* 0x000000000e027229 */ /* 0x020fc60000000002 */
[----:B------:R-:W-:-:S05]  /*1710*/  ISETP.GE.U32.AND.EX P0, PT, R13, RZ, PT, P0 ;  /* 0x000000ff0d00720c */ /* 0x000fca0003f06100 */
[----:B------:R-:W-:-:S08]  /*1720*/  DADD R2, R16, R2 ;  /* 0x0000000010027229 */ /* 0x000fd00000000002 */
[----:B------:R-:W-:Y:S01]  /*1730*/  DADD R6, R18, R2 ;  /* 0x0000000012067229 */ /* 0x000fe20000000002 */
[----:B------:R-:W-:Y:S02]  /*1740*/  IMAD.MOV.U32 R3, RZ, RZ, 0xe00 ;  /* 0x00000e00ff037424 */ /* 0x000fe400078e00ff */
[----:B------:R-:W-:Y:S01]  /*1750*/  IMAD.MOV.U32 R2, RZ, RZ, RZ ;  /* 0x000000ffff027224 */ /* 0x000fe200078e00ff */
[----:B------:R-:W-:Y:S07]  /*1760*/  @!P0 BRA `(.L_x_76) ;  /* 0x0000000000748947 */ /* 0x000fee0003800000 */
[----:B------:R-:W0:Y:S01]  /*1770*/  LDC.64 R8, c[0x0][0x390] ;  /* 0x0000e400ff087b82 */ /* 0x000e220000000a00 */
[----:B------:R-:W-:Y:S02]  /*1780*/  IMAD.MOV.U32 R3, RZ, RZ, 0xe00 ;  /* 0x00000e00ff037424 */ /* 0x000fe400078e00ff */
[----:B------:R-:W-:-:S07]  /*1790*/  IMAD.MOV.U32 R2, RZ, RZ, RZ ;  /* 0x000000ffff027224 */ /* 0x000fce00078e00ff */
.L_x_78:
[----:B------:R-:W-:-:S04]  /*17a0*/  LEA R16, P0, R3, R4, 0x3 ;  /* 0x0000000403107211 */ /* 0x000fc800078018ff */
[----:B------:R-:W-:-:S05]  /*17b0*/  LEA.HI.X R17, R3, R5, R2, 0x3, P0 ;  /* 0x0000000503117211 */ /* 0x000fca00000f1c02 */
[----:B------:R-:W2:Y:S04]  /*17c0*/  LDG.E.64 R18, desc[UR6][R16.64] ;  /* 0x0000000610127981 */ /* 0x000ea8000c1e1b00 */
[----:B------:R-:W3:Y:S04]  /*17d0*/  LDG.E.64 R20, desc[UR6][R16.64+0x1000] ;  /* 0x0010000610147981 */ /* 0x000ee8000c1e1b00 */
[----:B------:R-:W4:Y:S04]  /*17e0*/  LDG.E.64 R22, desc[UR6][R16.64+0x2000] ;  /* 0x0020000610167981 */ /* 0x000f28000c1e1b00 */
[----:B------:R-:W5:Y:S04]  /*17f0*/  LDG.E.64 R24, desc[UR6][R16.64+0x3000] ;  /* 0x0030000610187981 */ /* 0x000f68000c1e1b00 */
[----:B------:R-:W5:Y:S04]  /*1800*/  LDG.E.64 R26, desc[UR6][R16.64+0x4000] ;  /* 0x00400006101a7981 */ /* 0x000f68000c1e1b00 */
[----:B------:R-:W5:Y:S04]  /*1810*/  LDG.E.64 R10, desc[UR6][R16.64+0x5000] ;  /* 0x00500006100a7981 */ /* 0x000f68000c1e1b00 */
[----:B------:R-:W5:Y:S01]  /*1820*/  LDG.E.64 R14, desc[UR6][R16.64+0x6000] ;  /* 0x00600006100e7981 */ /* 0x000f62000c1e1b00 */
[----:B--2---:R-:W-:Y:S01]  /*1830*/  DADD R18, R18, R6 ;  /* 0x0000000012127229 */ /* 0x004fe20000000006 */
[----:B0-----:R-:W-:-:S04]  /*1840*/  IADD3 R6, P1, PT, -R3, R8, RZ ;  /* 0x0000000803067210 */ /* 0x001fc80007f3e1ff */
[----:B------:R-:W-:Y:S01]  /*1850*/  ISETP.GE.U32.AND P0, PT, R6, 0xe00, PT ;  /* 0x00000e000600780c */ /* 0x000fe20003f06070 */
[----:B------:R-:W-:Y:S02]  /*1860*/  IMAD.X R6, R9, 0x1, ~R2, P1 ;  /* 0x0000000109067824 */ /* 0x000fe400008e0e02 */
[----:B---3--:R-:W-:-:S03]  /*1870*/  DADD R18, R20, R18 ;  /* 0x0000000014127229 */ /* 0x008fc60000000012 */
[----:B------:R-:W-:-:S05]  /*1880*/  ISETP.GE.U32.AND.EX P0, PT, R6, RZ, PT, P0 ;  /* 0x000000ff0600720c */ /* 0x000fca0003f06100 */
[----:B----4-:R-:W-:-:S08]  /*1890*/  DADD R18, R22, R18 ;  /* 0x0000000016127229 */ /* 0x010fd00000000012 */
[----:B-----5:R-:W-:-:S08]  /*18a0*/  DADD R18, R24, R18 ;  /* 0x0000000018127229 */ /* 0x020fd00000000012 */
[----:B------:R-:W-:-:S08]  /*18b0*/  DADD R18, R26, R18 ;  /* 0x000000001a127229 */ /* 0x000fd00000000012 */
[----:B------:R-:W-:-:S08]  /*18c0*/  DADD R10, R10, R18 ;  /* 0x000000000a0a7229 */ /* 0x000fd00000000012 */
[----:B------:R-:W-:Y:S01]  /*18d0*/  DADD R6, R14, R10 ;  /* 0x000000000e067229 */ /* 0x000fe2000000000a */
[----:B------:R-:W-:Y:S10]  /*18e0*/  @!P0 BRA `(.L_x_77) ;  /* 0x0000000800208947 */ /* 0x000ff40003800000 */
[----:B------:R-:W-:-:S05]  /*18f0*/  IADD3 R3, P0, PT, R3, 0xe00, RZ ;  /* 0x00000e0003037810 */ /* 0x000fca0007f1e0ff */
[----:B------:R-:W-:Y:S01]  /*1900*/  IMAD.X R2, RZ, RZ, R2, P0 ;  /* 0x000000ffff027224 */ /* 0x000fe200000e0602 */
[----:B------:R-:W-:-:S04]  /*1910*/  ISETP.GT.U32.AND P0, PT, R3, R12, PT ;  /* 0x0000000c0300720c */ /* 0x000fc80003f04070 */
[----:B------:R-:W-:-:S13]  /*1920*/  ISETP.GT.U32.AND.EX P0, PT, R2, R13, PT, P0 ;  /* 0x0000000d0200720c */ /* 0x000fda0003f04100 */
[----:B------:R-:W-:Y:S05]  /*1930*/  @!P0 BRA `(.L_x_78) ;  /* 0xfffffffc00988947 */ /* 0x000fea000383ffff */
.L_x_76:
[----:B------:R-:W-:Y:S01]  /*1940*/  IMAD.IADD R5, R8, 0x1, -R3 ;  /* 0x0000000108057824 */ /* 0x000fe200078e0a03 */
[----:B------:R-:W-:Y:S01]  /*1950*/  ISETP.GE.U32.AND P1, PT, R3, R8, PT ;  /* 0x000000080300720c */ /* 0x000fe20003f26070 */
[----:B------:R-:W-:Y:S03]  /*1960*/  BSSY.RECONVERGENT B1, `(.L_x_77) ;  /* 0x0000080000017945 */ /* 0x000fe60003800200 */
[----:B------:R-:W-:-:S04]  /*1970*/  ISETP.GE.AND P0, PT, R0, R5, PT ;  /* 0x000000050000720c */ /* 0x000fc80003f06270 */
[----:B------:R-:W-:-:S13]  /*1980*/  ISETP.GE.U32.OR.EX P0, PT, R2, R9, P0, P1 ;  /* 0x000000090200720c */ /* 0x000fda0000706510 */
[----:B------:R-:W-:Y:S05]  /*1990*/  @P0 BRA `(.L_x_79) ;  /* 0x0000000400f00947 */ /* 0x000fea0003800000 */
[----:B------:R-:W-:Y:S01]  /*19a0*/  LOP3.LUT R4, RZ, R0, RZ, 0x33, !PT ;  /* 0x00000000ff047212 */ /* 0x000fe200078e33ff */
[----:B------:R-:W-:Y:S01]  /*19b0*/  BSSY.RECONVERGENT B2, `(.L_x_80) ;  /* 0x0000038000027945 */ /* 0x000fe20003800200 */
[----:B------:R-:W-:Y:S02]  /*19c0*/  IMAD.MOV.U32 R42, RZ, RZ, R0 ;  /* 0x000000ffff2a7224 */ /* 0x000fe400078e0000 */
[----:B------:R-:W-:-:S04]  /*19d0*/  IADD3 R8, PT, PT, -R3, R8, R4 ;  /* 0x0000000803087210 */ /* 0x000fc80007ffe104 */
[C---:B------:R-:W-:Y:S02]  /*19e0*/  ISETP.GE.U32.AND P1, PT, R8.reuse, 0x1e00, PT ;  /* 0x00001e000800780c */ /* 0x040fe40003f26070 */
[----:B------:R-:W-:-:S04]  /*19f0*/  LEA.HI R4, R8, 0x1, RZ, 0x17 ;  /* 0x0000000108047811 */ /* 0x000fc800078fb8ff */
[----:B------:R-:W-:-:S04]  /*1a00*/  LOP3.LUT R5, R4, 0xf, RZ, 0xc0, !PT ;  /* 0x0000000f04057812 */ /* 0x000fc800078ec0ff */
[----:B------:R-:W-:-:S03]  /*1a10*/  ISETP.NE.AND P0, PT, R5, RZ, PT ;  /* 0x000000ff0500720c */ /* 0x000fc60003f05270 */
[----:B------:R-:W-:Y:S10]  /*1a20*/  @!P1 BRA `(.L_x_81) ;  /* 0x0000000000c09947 */ /* 0x000ff40003800000 */
[----:B------:R-:W0:Y:S01]  /*1a30*/  LDCU.64 UR4, c[0x0][0x380] ;  /* 0x00007000ff0477ac */ /* 0x000e220008000a00 */
[----:B------:R-:W-:Y:S01]  /*1a40*/  IADD3 R9, P2, PT, R0, R3, RZ ;  /* 0x0000000300097210 */ /* 0x000fe20007f5e0ff */
[----:B------:R-:W-:Y:S01]  /*1a50*/  IMAD.MOV.U32 R42, RZ, RZ, R0 ;  /* 0x000000ffff2a7224 */ /* 0x000fe200078e0000 */
[----:B------:R-:W-:-:S03]  /*1a60*/  LOP3.LUT R43, R4, 0xfffff0, RZ, 0xc0, !PT ;  /* 0x00fffff0042b7812 */ /* 0x000fc600078ec0ff */
[----:B------:R-:W-:Y:S02]  /*1a70*/  IMAD.X R10, RZ, RZ, R2, P2 ;  /* 0x000000ffff0a7224 */ /* 0x000fe400010e0602 */
[----:B------:R-:W-:Y:S01]  /*1a80*/  IMAD.MOV R43, RZ, RZ, -R43 ;  /* 0x000000ffff2b7224 */ /* 0x000fe200078e0a2b */
[----:B0-----:R-:W-:-:S04]  /*1a90*/  LEA R8, P1, R9, UR4, 0x3 ;  /* 0x0000000409087c11 */ /* 0x001fc8000f8218ff */
[----:B------:R-:W-:Y:S02]  /*1aa0*/  IADD3 R8, P2, PT, R8, 0x8000, RZ ;  /* 0x0000800008087810 */ /* 0x000fe40007f5e0ff */
[----:B------:R-:W-:-:S05]  /*1ab0*/  LEA.HI.X R9, R9, UR5, R10, 0x3, P1 ;  /* 0x0000000509097c11 */ /* 0x000fca00088f1c0a */
[----:B------:R-:W-:-:S07]  /*1ac0*/  IMAD.X R9, RZ, RZ, R9, P2 ;  /* 0x000000ffff097224 */ /* 0x000fce00010e0609 */
.L_x_82:
[----:B------:R-:W2:Y:S04]  /*1ad0*/  LDG.E.64 R10, desc[UR6][R8.64+-0x8000] ;  /* 0xff800006080a7981 */ /* 0x000ea8000c1e1b00 */
[----:B------:R-:W3:Y:S04]  /*1ae0*/  LDG.E.64 R12, desc[UR6][R8.64+-0x7000] ;  /* 0xff900006080c7981 */ /* 0x000ee8000c1e1b00 */
[----:B------:R-:W4:Y:S04]  /*1af0*/  LDG.E.64 R14, desc[UR6][R8.64+-0x6000] ;  /* 0xffa00006080e7981 */ /* 0x000f28000c1e1b00 */
[----:B------:R-:W5:Y:S04]  /*1b00*/  LDG.E.64 R16, desc[UR6][R8.64+-0x5000] ;  /* 0xffb0000608107981 */ /* 0x000f68000c1e1b00 */
        /* <DEDUP_REMOVED lines=11> */
[----:B------:R0:W5:Y:S01]  /*1bc0*/  LDG.E.64 R40, desc[UR6][R8.64+0x7000] ;  /* 0x0070000608287981 */ /* 0x000162000c1e1b00 */
[----:B------:R-:W-:-:S02]  /*1bd0*/  VIADD R43, R43, 0x10 ;  /* 0x000000102b2b7836 */ /* 0x000fc40000000000 */
        /* <DEDUP_REMOVED lines=21> */
.L_x_81:
[----:B------:R-:W-:Y:S05]  /*1d30*/  BSYNC.RECONVERGENT B2 ;  /* 0x0000000000027941 */ /* 0x000fea0003800200 */
.L_x_80:
[----:B------:R-:W-:Y:S05]  /*1d40*/  @!P0 BRA `(.L_x_79) ;  /* 0x0000000400048947 */ /* 0x000fea0003800000 */
[----:B------:R-:W-:Y:S01]  /*1d50*/  ISETP.GE.U32.AND P1, PT, R5, 0x8, PT ;  /* 0x000000080500780c */ /* 0x000fe20003f26070 */
[----:B------:R-:W-:Y:S01]  /*1d60*/  BSSY.RECONVERGENT B2, `(.L_x_83) ;  /* 0x000001a000027945 */ /* 0x000fe20003800200 */
[----:B------:R-:W-:-:S04]  /*1d70*/  LOP3.LUT R26, R4, 0x7, RZ, 0xc0, !PT ;  /* 0x00000007041a7812 */ /* 0x000fc800078ec0ff */
[----:B------:R-:W-:-:S07]  /*1d80*/  ISETP.NE.AND P0, PT, R26, RZ, PT ;  /* 0x000000ff1a00720c */ /* 0x000fce0003f05270 */
[----:B------:R-:W-:Y:S06]  /*1d90*/  @!P1 BRA `(.L_x_84) ;  /* 0x0000000000589947 */ /* 0x000fec0003800000 */
[----:B------:R-:W0:Y:S01]  /*1da0*/  LDCU.64 UR4, c[0x0][0x380] ;  /* 0x00007000ff0477ac */ /* 0x000e220008000a00 */
[----:B------:R-:W-:-:S05]  /*1db0*/  IADD3 R5, P1, PT, R42, R3, RZ ;  /* 0x000000032a057210 */ /* 0x000fca0007f3e0ff */
[----:B------:R-:W-:Y:S01]  /*1dc0*/  IMAD.X R10, RZ, RZ, R2, P1 ;  /* 0x000000ffff0a7224 */ /* 0x000fe200008e0602 */
[----:B0-----:R-:W-:-:S04]  /*1dd0*/  LEA R8, P1, R5, UR4, 0x3 ;  /* 0x0000000405087c11 */ /* 0x001fc8000f8218ff */
        /* <DEDUP_REMOVED lines=18> */
.L_x_84:
[----:B------:R-:W-:Y:S05]  /*1f00*/  BSYNC.RECONVERGENT B2 ;  /* 0x0000000000027941 */ /* 0x000fea0003800200 */
.L_x_83:
        /* <DEDUP_REMOVED lines=20> */
.L_x_86:
[----:B------:R-:W-:Y:S05]  /*2050*/  BSYNC.RECONVERGENT B2 ;  /* 0x0000000000027941 */ /* 0x000fea0003800200 */
.L_x_85:
[----:B------:R-:W-:Y:S05]  /*2060*/  @!P0 BRA `(.L_x_79) ;  /* 0x00000000003c8947 */ /* 0x000fea0003800000 */
[----:B------:R-:W0:Y:S01]  /*2070*/  LDCU.64 UR4, c[0x0][0x380] ;  /* 0x00007000ff0477ac */ /* 0x000e220008000a00 */
[----:B------:R-:W-:Y:S01]  /*2080*/  IADD3 R3, P0, PT, R42, R3, RZ ;  /* 0x000000032a037210 */ /* 0x000fe20007f1e0ff */
[----:B------:R-:W-:-:S04]  /*2090*/  IMAD.MOV R4, RZ, RZ, -R16 ;  /* 0x000000ffff047224 */ /* 0x000fc800078e0a10 */
[----:B------:R-:W-:Y:S01]  /*20a0*/  IMAD.X R2, RZ, RZ, R2, P0 ;  /* 0x000000ffff027224 */ /* 0x000fe200000e0602 */
[----:B0-----:R-:W-:-:S04]  /*20b0*/  LEA R5, P1, R3, UR4, 0x3 ;  /* 0x0000000403057c11 */ /* 0x001fc8000f8218ff */
[----:B------:R-:W-:-:S09]  /*20c0*/  LEA.HI.X R8, R3, UR5, R2, 0x3, P1 ;  /* 0x0000000503087c11 */ /* 0x000fd200088f1c02 */
.L_x_87:
        /* <DEDUP_REMOVED lines=9> */
.L_x_79:
[----:B------:R-:W-:Y:S05]  /*2160*/  BSYNC.RECONVERGENT B1 ;  /* 0x0000000000017941 */ /* 0x000fea0003800200 */
.L_x_77:
        /* <DEDUP_REMOVED lines=40> */
[----:B------:R-:W-:-:S03]  /*23f0*/  FSEL R5, R5, R3, P0 ;  /* 0x0000000305057208 */ /* 0x000fc60000000000 */
[----:B0-----:R-:W-:Y:S02]  /*2400*/  IMAD.MOV.U32 R2, RZ, RZ, R0 ;  /* 0x000000ffff027224 */ /* 0x001fe400078e0000 */
[----:B------:R-:W-:-:S04]  /*2410*/  IMAD.MOV.U32 R3, RZ, RZ, R5 ;  /* 0x000000ffff037224 */ /* 0x000fc800078e0005 */
[----:B------:R-:W-:Y:S05]  /*2420*/  @P1 BRA `(.L_x_75) ;  /* 0x0000000000681947 */ /* 0x000fea0003800000 */
        /* <DEDUP_REMOVED lines=26> */
.L_x_75:
[----:B------:R-:W-:Y:S05]  /*25d0*/  BSYNC.RECONVERGENT B0 ;  /* 0x0000000000007941 */ /* 0x000fea0003800200 */
.L_x_60:
[----:B------:R-:W-:Y:S05]  /*25e0*/  @P1 EXIT ;  /* 0x000000000000194d */ /* 0x000fea0003800000 */
[----:B------:R-:W0:Y:S01]  /*25f0*/  LDCU.64 UR4, c[0x0][0x3a0] ;  /* 0x00007400ff0477ac */ /* 0x000e220008000a00 */
[----:B------:R-:W1:Y:S01]  /*2600*/  LDC.64 R4, c[0x0][0x388] ;  /* 0x0000e200ff047b82 */ /* 0x000e620000000a00 */
[----:B0-----:R-:W-:-:S07]  /*2610*/  DADD R2, R2, UR4 ;  /* 0x0000000402027e29 */ /* 0x001fce0008000000 */
[----:B-1----:R-:W-:Y:S01]  /*2620*/  STG.E.64 desc[UR6][R4.64], R2 ;  /* 0x0000000204007986 */ /* 0x002fe2000c101b06 */
[----:B------:R-:W-:Y:S05]  /*2630*/  EXIT ;  /* 0x000000000000794d */ /* 0x000fea0003800000 */
.L_x_88:
        /* <DEDUP_REMOVED lines=12> */
.L_x_188:


//--------------------- .text._ZN3cub18CUB_300001_SM_10006detail6reduce28DeviceReduceSingleTileKernelINS2_10policy_hubIdjN4cuda3std3__44plusIdEEE10Policy1000EPdSC_iS9_ddNS7_10__identityEEEvT0_T1_T2_T3_T4_T6_ --------------------------
	.section	.text._ZN3cub18CUB_300001_SM_10006detail6reduce28DeviceReduceSingleTileKernelINS2_10policy_hubIdjN4cuda3std3__44plusIdEEE10Policy1000EPdSC_iS9_ddNS7_10__identityEEEvT0_T1_T2_T3_T4_T6_,"ax",@progbits
	.align	128
        .global         _ZN3cub18CUB_300001_SM_10006detail6reduce28DeviceReduceSingleTileKernelINS2_10policy_hubIdjN4cuda3std3__44plusIdEEE10Policy1000EPdSC_iS9_ddNS7_10__identityEEEvT0_T1_T2_T3_T4_T6_
        .type           _ZN3cub18CUB_300001_SM_10006detail6reduce28DeviceReduceSingleTileKernelINS2_10policy_hubIdjN4cuda3std3__44plusIdEEE10Policy1000EPdSC_iS9_ddNS7_10__identityEEEvT0_T1_T2_T3_T4_T6_,@function
        .size           _ZN3cub18CUB_300001_SM_10006detail6reduce28DeviceReduceSingleTileKernelINS2_10policy_hubIdjN4cuda3std3__44plusIdEEE10Policy1000EPdSC_iS9_ddNS7_10__identityEEEvT0_T1_T2_T3_T4_T6_,(.L_x_189 - _ZN3cub18CUB_300001_SM_10006detail6reduce28DeviceReduceSingleTileKernelINS2_10policy_hubIdjN4cuda3std3__44plusIdEEE10Policy1000EPdSC_iS9_ddNS7_10__identityEEEvT0_T1_T2_T3_T4_T6_)
        .other          _ZN3cub18CUB_300001_SM_10006detail6reduce28DeviceReduceSingleTileKernelINS2_10policy_hubIdjN4cuda3std3__44plusIdEEE10Policy1000EPdSC_iS9_ddNS7_10__identityEEEvT0_T1_T2_T3_T4_T6_,@"STO_CUDA_ENTRY STV_DEFAULT"
_ZN3cub18CUB_300001_SM_10006detail6reduce28DeviceReduceSingleTileKernelINS2_10policy_hubIdjN4cuda3std3__44plusIdEEE10Policy1000EPdSC_iS9_ddNS7_10__identityEEEvT0_T1_T2_T3_T4_T6_:
.text._ZN3cub18CUB_300001_SM_10006detail6reduce28DeviceReduceSingleTileKernelINS2_10policy_hubIdjN4cuda3std3__44plusIdEEE10Policy1000EPdSC_iS9_ddNS7_10__identityEEEvT0_T1_T2_T3_T4_T6_:
        /* <DEDUP_REMOVED lines=13> */
.L_x_89:
        /* <DEDUP_REMOVED lines=13> */
.L_x_93:
[----:B------:R-:W-:Y:S05]  /*01a0*/  BSYNC.RECONVERGENT B1 ;  /* 0x0000000000017941 */ /* 0x000fea0003800200 */
.L_x_92:
[----:B------:R-:W-:Y:S01]  /*01b0*/  ISETP.GE.AND P0, PT, R5, R4, PT ;  /* 0x000000040500720c */ /* 0x000fe20003f06270 */
[----:B------:R-:W-:-:S12]  /*01c0*/  BSSY.RECONVERGENT B1, `(.L_x_94) ;  /* 0x0000078000017945 */ /* 0x000fd80003800200 */
[----:B------:R-:W-:Y:S05]  /*01d0*/  @P0 BRA `(.L_x_95) ;  /* 0x0000000400d80947 */ /* 0x000fea0003800000 */
[----:B------:R-:W-:Y:S01]  /*01e0*/  LOP3.LUT R9, RZ, R5, RZ, 0x33, !PT ;  /* 0x00000005ff097212 */ /* 0x000fe200078e33ff */
[----:B------:R-:W-:Y:S04]  /*01f0*/  BSSY.RECONVERGENT B2, `(.L_x_96) ;  /* 0x0000019000027945 */ /* 0x000fe80003800200 */
[----:B------:R-:W-:-:S04]  /*0200*/  IMAD.IADD R9, R9, 0x1, R4 ;  /* 0x0000000109097824 */ /* 0x000fc800078e0204 */
[C---:B------:R-:W-:Y:S01]  /*0210*/  IMAD.HI.U32 R0, R9.reuse, -0x33333333, RZ ;  /* 0xcccccccd09007827 */ /* 0x040fe200078e00ff */
[----:B------:R-:W-:-:S04]  /*0220*/  ISETP.GE.U32.AND P0, PT, R9, 0x780, PT ;  /* 0x000007800900780c */ /* 0x000fc80003f06070 */
[----:B------:R-:W-:-:S04]  /*0230*/  SHF.R.U32.HI R0, RZ, 0x9, R0 ;  /* 0x00000009ff007819 */ /* 0x000fc80000011600 */
[----:B------:R-:W-:-:S04]  /*0240*/  LOP3.LUT R2, R0, 0x3, RZ, 0xc0, !PT ;  /* 0x0000000300027812 */ /* 0x000fc800078ec0ff */
[----:B------:R-:W-:-:S13]  /*0250*/  ISETP.NE.AND P1, PT, R2, 0x3, PT ;  /* 0x000000030200780c */ /* 0x000fda0003f25270 */
[----:B------:R-:W-:Y:S05]  /*0260*/  @!P1 BRA `(.L_x_97) ;  /* 0x0000000000449947 */ /* 0x000fea0003800000 */
[----:B------:R-:W0:Y:S01]  /*0270*/  LDC.64 R8, c[0x0][0x380] ;  /* 0x0000e000ff087b82 */ /* 0x000e220000000a00 */
[----:B------:R-:W-:-:S05]  /*0280*/  VIADD R0, R0, 0x1 ;  /* 0x0000000100007836 */ /* 0x000fca0000000000 */
[----:B------:R-:W-:-:S05]  /*0290*/  LOP3.LUT R0, R0, 0x3, RZ, 0xc0, !PT ;  /* 0x0000000300007812 */ /* 0x000fca00078ec0ff */
[----:B------:R-:W-:Y:S02]  /*02a0*/  IMAD.MOV R0, RZ, RZ, -R0 ;  /* 0x000000ffff007224 */ /* 0x000fe400078e0a00 */
[----:B0-----:R-:W-:-:S04]  /*02b0*/  IMAD.WIDE.U32 R8, R5, 0x8, R8 ;  /* 0x0000000805087825 */ /* 0x001fc800078e0008 */
[----:B------:R-:W-:Y:S02]  /*02c0*/  IMAD.MOV.U32 R2, RZ, RZ, R8 ;  /* 0x000000ffff027224 */ /* 0x000fe400078e0008 */
[----:B------:R-:W-:-:S07]  /*02d0*/  IMAD.MOV.U32 R11, RZ, RZ, R9 ;  /* 0x000000ffff0b7224 */ /* 0x000fce00078e0009 */
.L_x_98:
        /* <DEDUP_REMOVED lines=10> */
.L_x_97:
[----:B------:R-:W-:Y:S05]  /*0380*/  BSYNC.RECONVERGENT B2 ;  /* 0x0000000000027941 */ /* 0x000fea0003800200 */
.L_x_96:
        /* <DEDUP_REMOVED lines=8> */
.L_x_101:
        /* <DEDUP_REMOVED lines=43> */
.L_x_100:
[----:B------:R-:W-:Y:S05]  /*06c0*/  BSYNC.RECONVERGENT B2 ;  /* 0x0000000000027941 */ /* 0x000fea0003800200 */
.L_x_99:
        /* <DEDUP_REMOVED lines=26> */
.L_x_103:
[----:B------:R-:W-:Y:S05]  /*0870*/  BSYNC.RECONVERGENT B2 ;  /* 0x0000000000027941 */ /* 0x000fea0003800200 */
.L_x_102:
        /* <DEDUP_REMOVED lines=12> */
.L_x_95:
[----:B------:R-:W-:Y:S05]  /*0940*/  BSYNC.RECONVERGENT B1 ;  /* 0x0000000000017941 */ /* 0x000fea0003800200 */
.L_x_94:
        /* <DEDUP_REMOVED lines=47> */
[----:B------:R-:W0:Y:S04]  /*0c40*/  LDS.128 R8, [UR4+0x20] ;  /* 0x00002004ff087984 */ /* 0x000e280008000c00 */
[----:B------:R-:W1:Y:S04]  /*0c50*/  LDS.128 R16, [UR4+0x30] ;  /* 0x00003004ff107984 */ /* 0x000e680008000c00 */
[----:B--2---:R-:W2:Y:S01]  /*0c60*/  LDS.128 R4, [UR4+0x40] ;  /* 0x00004004ff047984 */ /* 0x004ea20008000c00 */
[----:B0-----:R-:W-:-:S03]  /*0c70*/  DADD R8, R12, R8 ;  /* 0x000000000c087229 */ /* 0x001fc60000000008 */
[----:B------:R-:W-:Y:S05]  /*0c80*/  LDS.128 R12, [UR4+0x60] ;  /* 0x00006004ff0c7984 */ /* 0x000fea0008000c00 */
[----:B------:R-:W-:Y:S02]  /*0c90*/  DADD R2, R8, R10 ;  /* 0x0000000008027229 */ /* 0x000fe4000000000a */
[----:B------:R-:W0:Y:S06]  /*0ca0*/  LDS.128 R8, [UR4+0x50] ;  /* 0x00005004ff087984 */ /* 0x000e2c0008000c00 */
[----:B-1----:R-:W-:-:S08]  /*0cb0*/  DADD R2, R2, R16 ;  /* 0x0000000002027229 */ /* 0x002fd00000000010 */
[----:B------:R-:W-:-:S08]  /*0cc0*/  DADD R2, R2, R18 ;  /* 0x0000000002027229 */ /* 0x000fd00000000012 */
[----:B--2---:R-:W-:-:S08]  /*0cd0*/  DADD R2, R2, R4 ;  /* 0x0000000002027229 */ /* 0x004fd00000000004 */
[----:B------:R-:W-:Y:S01]  /*0ce0*/  DADD R2, R2, R6 ;  /* 0x0000000002027229 */ /* 0x000fe20000000006 */
[----:B------:R-:W1:Y:S07]  /*0cf0*/  LDS.128 R4, [UR4+0x70] ;  /* 0x00007004ff047984 */ /* 0x000e6e0008000c00 */
[----:B0-----:R-:W-:-:S08]  /*0d00*/  DADD R2, R2, R8 ;  /* 0x0000000002027229 */ /* 0x001fd00000000008 */
[----:B------:R-:W-:Y:S01]  /*0d10*/  DADD R2, R2, R10 ;  /* 0x0000000002027229 */ /* 0x000fe2000000000a */
[----:B------:R-:W0:Y:S07]  /*0d20*/  LDS.128 R8, [UR4+0x80] ;  /* 0x00008004ff087984 */ /* 0x000e2e0008000c00 */
[----:B------:R-:W-:-:S08]  /*0d30*/  DADD R2, R2, R12 ;  /* 0x0000000002027229 */ /* 0x000fd0000000000c */
[----:B------:R-:W-:Y:S01]  /*0d40*/  DADD R2, R2, R14 ;  /* 0x0000000002027229 */ /* 0x000fe2000000000e */
[----:B------:R-:W2:Y:S07]  /*0d50*/  LDS.128 R12, [UR4+0x90] ;  /* 0x00009004ff0c7984 */ /* 0x000eae0008000c00 */
[----:B-1----:R-:W-:-:S08]  /*0d60*/  DADD R2, R2, R4 ;  /* 0x0000000002027229 */ /* 0x002fd00000000004 */
[----:B------:R-:W-:Y:S01]  /*0d70*/  DADD R2, R2, R6 ;  /* 0x0000000002027229 */ /* 0x000fe20000000006 */
[----:B------:R-:W1:Y:S07]  /*0d80*/  LDS.128 R4, [UR4+0xa0] ;  /* 0x0000a004ff047984 */ /* 0x000e6e0008000c00 */
[----:B0-----:R-:W-:Y:S01]  /*0d90*/  DADD R2, R2, R8 ;  /* 0x0000000002027229 */ /* 0x001fe20000000008 */
[----:B------:R-:W0:Y:S07]  /*0da0*/  LDS.64 R8, [UR4+0xb0] ;  /* 0x0000b004ff087984 */ /* 0x000e2e0008000a00 */
[----:B------:R-:W-:-:S08]  /*0db0*/  DADD R2, R2, R10 ;  /* 0x0000000002027229 */ /* 0x000fd0000000000a */
[----:B--2---:R-:W-:-:S08]  /*0dc0*/  DADD R2, R2, R12 ;  /* 0x0000000002027229 */ /* 0x004fd0000000000c */
[----:B------:R-:W-:-:S08]  /*0dd0*/  DADD R2, R2, R14 ;  /* 0x0000000002027229 */ /* 0x000fd0000000000e */
[----:B-1----:R-:W-:-:S08]  /*0de0*/  DADD R2, R2, R4 ;  /* 0x0000000002027229 */ /* 0x002fd00000000004 */
[----:B------:R-:W-:-:S08]  /*0df0*/  DADD R2, R2, R6 ;  /* 0x0000000002027229 */ /* 0x000fd00000000006 */
[----:B0-----:R-:W-:Y:S01]  /*0e00*/  DADD R12, R2, R8 ;  /* 0x00000000020c7229 */ /* 0x001fe20000000008 */
[----:B------:R-:W-:Y:S10]  /*0e10*/  BRA `(.L_x_105) ;  /* 0x0000001800487947 */ /* 0x000ff40003800000 */
.L_x_104:
        /* <DEDUP_REMOVED lines=32> */
[----:B------:R-:W-:Y:S01]  /*1020*/  VIADD R0, R2, 0x10 ;  /* 0x0000001002007836 */ /* 0x000fe20000000000 */
[----:B------:R-:W-:Y:S02]  /*1030*/  @!P1 SHF.R.U32.HI R2, RZ, 0x2, R3 ;  /* 0x00000002ff029819 */ /* 0x000fe40000011603 */
[----:B------:R-:W1:Y:S02]  /*1040*/  SHFL.DOWN PT, R7, R11, 0x8, R5 ;  /* 0x090000000b077989 */ /* 0x000e6400000e0005 */
[----:B------:R-:W-:Y:S01]  /*1050*/  @!P1 LOP3.LUT R2, R2, 0xf8, RZ, 0xc0, !PT ;  /* 0x000000f802029812 */ /* 0x000fe200078ec0ff */
[----:B-1----:R-:W-:-:S10]  /*1060*/  DADD R6, R6, R10 ;  /* 0x0000000006067229 */ /* 0x002fd4000000000a */
[----:B------:R-:W-:Y:S02]  /*1070*/  FSEL R8, R10, R6, P0 ;  /* 0x000000060a087208 */ /* 0x000fe40000000000 */
[----:B------:R-:W-:Y:S02]  /*1080*/  FSEL R9, R11, R7, P0 ;  /* 0x000000070b097208 */ /* 0x000fe40000000000 */
[----:B------:R-:W-:Y:S01]  /*1090*/  @!P1 MOV R10, 0x400 ;  /* 0x00000400000a9802 */ /* 0x000fe20000000f00 */
[----:B------:R-:W-:Y:S01]  /*10a0*/  SHFL.DOWN PT, R6, R8, 0x10, R5 ;  /* 0x0a00000008067989 */ /* 0x000fe200000e0005 */
[----:B------:R-:W-:Y:S02]  /*10b0*/  ISETP.GT.AND P0, PT, R0, R5, PT ;  /* 0x000000050000720c */ /* 0x000fe40003f04270 */
[----:B0-----:R-:W-:Y:S01]  /*10c0*/  @!P1 LEA R11, R13, R10, 0x18 ;  /* 0x0000000a0d0b9211 */ /* 0x001fe200078ec0ff */
        /* <DEDUP_REMOVED lines=13> */
[----:B------:R-:W0:Y:S04]  /*11a0*/  LDS.128 R16, [UR4+0x20] ;  /* 0x00002004ff107984 */ /* 0x000e280008000c00 */
[----:B-1----:R-:W1:Y:S01]  /*11b0*/  LDS.128 R8, [UR4+0x30] ;  /* 0x00003004ff087984 */ /* 0x002e620008000c00 */
[----:B0-----:R-:W-:-:S10]  /*11c0*/  DADD R16, R12, R16 ;  /* 0x000000000c107229 */ /* 0x001fd40000000010 */
[----:B------:R-:W-:Y:S02]  /*11d0*/  FSEL R2, R16, R12, P1 ;  /* 0x0000000c10027208 */ /* 0x000fe40000800000 */
[----:B------:R-:W-:Y:S02]  /*11e0*/  FSEL R3, R17, R13, P1 ;  /* 0x0000000d11037208 */ /* 0x000fe40000800000 */
[----:B------:R-:W-:Y:S01]  /*11f0*/  ISETP.GT.AND P1, PT, R4, 0x40, PT ;  /* 0x000000400400780c */ /* 0x000fe20003f24270 */
[----:B------:R-:W0:Y:S03]  /*1200*/  LDS.128 R12, [UR4+0x40] ;  /* 0x00004004ff0c7984 */ /* 0x000e260008000c00 */
        /* <DEDUP_REMOVED lines=65> */
[----:B------:R-:W1:Y:S01]  /*1620*/  LDS.64 R2, [UR4+0xb0] ;  /* 0x0000b004ff027984 */ /* 0x000e620008000a00 */
        /* <DEDUP_REMOVED lines=11> */
[----:B------:R-:W-:Y:S01]  /*16e0*/  FSEL R13, R3, R7, P1 ;  /* 0x00000007030d7208 */ /* 0x000fe20000800000 */
[----:B------:R-:W-:Y:S06]  /*16f0*/  BRA `(.L_x_105) ;  /* 0x0000001000107947 */ /* 0x000fec0003800000 */
.L_x_91:
[----:B------:R-:W0:Y:S01]  /*1700*/  S2R R0, SR_TID.X ;  /* 0x0000000000007919 */ /* 0x000e220000002100 */
[----:B------:R-:W0:Y:S02]  /*1710*/  LDC.64 R6, c[0x0][0x380] ;  /* 0x0000e000ff067b82 */ /* 0x000e240000000a00 */
[----:B0-----:R-:W-:-:S05]  /*1720*/  IMAD.WIDE.U32 R6, R0, 0x8, R6 ;  /* 0x0000000800067825 */ /* 0x001fca00078e0006 */
[----:B------:R-:W2:Y:S04]  /*1730*/  LDG.E.64.CONSTANT R20, desc[UR6][R6.64] ;  /* 0x0000000606147981 */ /* 0x000ea8000c1e9b00 */
[----:B------:R-:W2:Y:S04]  /*1740*/  LDG.E.64.CONSTANT R2, desc[UR6][R6.64+0x1400] ;  /* 0x0014000606027981 */ /* 0x000ea8000c1e9b00 */
[----:B------:R-:W3:Y:S04]  /*1750*/  LDG.E.64.CONSTANT R8, desc[UR6][R6.64+0x2800] ;  /* 0x0028000606087981 */ /* 0x000ee8000c1e9b00 */
[----:B------:R-:W4:Y:S04]  /*1760*/  LDG.E.64.CONSTANT R10, desc[UR6][R6.64+0x3c00] ;  /* 0x003c0006060a7981 */ /* 0x000f28000c1e9b00 */
[----:B------:R-:W5:Y:S04]  /*1770*/  LDG.E.64.CONSTANT R12, desc[UR6][R6.64+0x5000] ;  /* 0x00500006060c7981 */ /* 0x000f68000c1e9b00 */
[----:B------:R-:W5:Y:S04]  /*1780*/  LDG.E.64.CONSTANT R14, desc[UR6][R6.64+0x6400] ;  /* 0x00640006060e7981 */ /* 0x000f68000c1e9b00 */
[----:B------:R-:W5:Y:S04]  /*1790*/  LDG.E.64.CONSTANT R16, desc[UR6][R6.64+0x7800] ;  /* 0x0078000606107981 */ /* 0x000f68000c1e9b00 */
[----:B------:R-:W5:Y:S01]  /*17a0*/  LDG.E.64.CONSTANT R18, desc[UR6][R6.64+0x8c00] ;  /* 0x008c000606127981 */ /* 0x000f62000c1e9b00 */
[----:B------:R-:W-:Y:S01]  /*17b0*/  ISETP.GE.U32.AND P0, PT, R4, 0x2800, PT ;  /* 0x000028000400780c */ /* 0x000fe20003f06070 */
[----:B--2---:R-:W-:-:S08]  /*17c0*/  DADD R2, R20, R2 ;  /* 0x0000000014027229 */ /* 0x004fd00000000002 */
[----:B---3--:R-:W-:Y:S01]  /*17d0*/  DADD R2, R8, R2 ;  /* 0x0000000008027229 */ /* 0x008fe20000000002 */
[----:B------:R-:W-:-:S07]  /*17e0*/  IMAD.MOV.U32 R9, RZ, RZ, 0x1400 ;  /* 0x00001400ff097424 */ /* 0x000fce00078e00ff */
[----:B----4-:R-:W-:-:S08]  /*17f0*/  DADD R2, R10, R2 ;  /* 0x000000000a027229 */ /* 0x010fd00000000002 */
[----:B-----5:R-:W-:-:S08]  /*1800*/  DADD R2, R12, R2 ;  /* 0x000000000c027229 */ /* 0x020fd00000000002 */
[----:B------:R-:W-:-:S08]  /*1810*/  DADD R2, R14, R2 ;  /* 0x000000000e027229 */ /* 0x000fd00000000002 */
[----:B------:R-:W-:-:S08]  /*1820*/  DADD R2, R16, R2 ;  /* 0x0000000010027229 */ /* 0x000fd00000000002 */
[----:B------:R-:W-:Y:S01]  /*1830*/  DADD R2, R18, R2 ;  /* 0x0000000012027229 */ /* 0x000fe20000000002 */
[----:B------:R-:W-:Y:S10]  /*1840*/  @!P0 BRA `(.L_x_106) ;  /* 0x00000000006c8947 */ /* 0x000ff40003800000 */
[----:B------:R-:W0:Y:S01]  /*1850*/  LDC R26, c[0x0][0x390] ;  /* 0x0000e400ff1a7b82 */ /* 0x000e220000000800 */
[----:B------:R-:W-:Y:S02]  /*1860*/  VIADD R8, R4, 0xffffec00 ;  /* 0xffffec0004087836 */ /* 0x000fe40000000000 */
[----:B------:R-:W-:-:S07]  /*1870*/  IMAD.MOV.U32 R9, RZ, RZ, 0x1400 ;  /* 0x00001400ff097424 */ /* 0x000fce00078e00ff */
.L_x_108:
[----:B------:R-:W-:-:S05]  /*1880*/  IMAD.WIDE R12, R9, 0x8, R6 ;  /* 0x00000008090c7825 */ /* 0x000fca00078e0206 */
[----:B------:R-:W2:Y:S04]  /*1890*/  LDG.E.64.CONSTANT R4, desc[UR6][R12.64] ;  /* 0x000000060c047981 */ /* 0x000ea8000c1e9b00 */
[----:B------:R-:W3:Y:S04]  /*18a0*/  LDG.E.64.CONSTANT R14, desc[UR6][R12.64+0x1400] ;  /* 0x001400060c0e7981 */ /* 0x000ee8000c1e9b00 */
[----:B------:R-:W4:Y:S04]  /*18b0*/  LDG.E.64.CONSTANT R16, desc[UR6][R12.64+0x2800] ;  /* 0x002800060c107981 */ /* 0x000f28000c1e9b00 */
[----:B------:R-:W5:Y:S04]  /*18c0*/  LDG.E.64.CONSTANT R18, desc[UR6][R12.64+0x3c00] ;  /* 0x003c00060c127981 */ /* 0x000f68000c1e9b00 */
        /* <DEDUP_REMOVED lines=8> */
[----:B------:R-:W-:-:S08]  /*1950*/  DADD R4, R20, R4 ;  /* 0x0000000014047229 */ /* 0x000fd00000000004 */
[----:B------:R-:W-:Y:S01]  /*1960*/  DADD R22, R22, R4 ;  /* 0x0000000016167229 */ /* 0x000fe20000000004 */
[----:B0-----:R-:W-:-:S04]  /*1970*/  IMAD.MOV.U32 R4, RZ, RZ, R26 ;  /* 0x000000ffff047224 */ /* 0x001fc800078e001a */
[----:B------:R-:W-:-:S03]  /*1980*/  IMAD.IADD R2, R4, 0x1, -R9 ;  /* 0x0000000104027824 */ /* 0x000fc600078e0a09 */
[----:B------:R-:W-:Y:S02]  /*1990*/  DADD R22, R24, R22 ;  /* 0x0000000018167229 */ /* 0x000fe40000000016 */
[----:B------:R-:W-:-:S06]  /*19a0*/  ISETP.GE.AND P0, PT, R2, 0x1400, PT ;  /* 0x000014000200780c */ /* 0x000fcc0003f06270 */
[----:B------:R-:W-:-:S07]  /*19b0*/  DADD R2, R10, R22 ;  /* 0x000000000a027229 */ /* 0x000fce0000000016 */
[----:B------:R-:W-:Y:S05]  /*19c0*/  @!P0 BRA `(.L_x_107) ;  /* 0x0000000800348947 */ /* 0x000fea0003800000 */
[----:B------:R-:W-:-:S05]  /*19d0*/  VIADD R9, R9, 0x1400 ;  /* 0x0000140009097836 */ /* 0x000fca0000000000 */
[----:B------:R-:W-:-:S13]  /*19e0*/  ISETP.GT.AND P0, PT, R9, R8, PT ;  /* 0x000000080900720c */ /* 0x000fda0003f04270 */
[----:B------:R-:W-:Y:S05]  /*19f0*/  @!P0 BRA `(.L_x_108) ;  /* 0xfffffffc00a08947 */ /* 0x000fea000383ffff */
.L_x_106:
[----:B------:R-:W-:-:S13]  /*1a00*/  ISETP.GE.AND P0, PT, R9, R4, PT ;  /* 0x000000040900720c */ /* 0x000fda0003f06270 */
[----:B------:R-:W-:Y:S05]  /*1a10*/  @P0 BRA `(.L_x_107) ;  /* 0x0000000800200947 */ /* 0x000fea0003800000 */
[----:B------:R-:W-:Y:S01]  /*1a20*/  IMAD.IADD R39, R4, 0x1, -R9 ;  /* 0x0000000104277824 */ /* 0x000fe200078e0a09 */
[----:B------:R-:W-:Y:S04]  /*1a30*/  BSSY.RECONVERGENT B1, `(.L_x_107) ;  /* 0x0000086000017945 */ /* 0x000fe80003800200 */
[----:B------:R-:W-:-:S13]  /*1a40*/  ISETP.GE.AND P0, PT, R0, R39, PT ;  /* 0x000000270000720c */ /* 0x000fda0003f06270 */
[----:B------:R-:W-:Y:S05]  /*1a50*/  @P0 BRA `(.L_x_109) ;  /* 0x00000008000c0947 */ /* 0x000fea0003800000 */
[----:B------:R-:W-:Y:S01]  /*1a60*/  LOP3.LUT R5, RZ, R0, RZ, 0x33, !PT ;  /* 0x00000000ff057212 */ /* 0x000fe200078e33ff */
[----:B------:R-:W-:Y:S01]  /*1a70*/  BSSY.RECONVERGENT B2, `(.L_x_110) ;  /* 0x0000017000027945 */ /* 0x000fe20003800200 */
[----:B------:R-:W-:Y:S02]  /*1a80*/  IMAD.MOV.U32 R38, RZ, RZ, R0 ;  /* 0x000000ffff267224 */ /* 0x000fe400078e0000 */
[----:B------:R-:W-:-:S04]  /*1a90*/  IADD3 R5, PT, PT, -R9, R4, R5 ;  /* 0x0000000409057210 */ /* 0x000fc80007ffe105 */
[C---:B------:R-:W-:Y:S01]  /*1aa0*/  ISETP.GE.U32.AND P1, PT, R5.reuse, 0x780, PT ;  /* 0x000007800500780c */ /* 0x040fe20003f26070 */
[----:B------:R-:W-:-:S05]  /*1ab0*/  IMAD.HI.U32 R4, R5, -0x33333333, RZ ;  /* 0xcccccccd05047827 */ /* 0x000fca00078e00ff */
[----:B------:R-:W-:-:S04]  /*1ac0*/  SHF.R.U32.HI R4, RZ, 0x9, R4 ;  /* 0x00000009ff047819 */ /* 0x000fc80000011604 */
[----:B------:R-:W-:-:S04]  /*1ad0*/  LOP3.LUT R6, R4, 0x3, RZ, 0xc0, !PT ;  /* 0x0000000304067812 */ /* 0x000fc800078ec0ff */
[----:B------:R-:W-:-:S13]  /*1ae0*/  ISETP.NE.AND P0, PT, R6, 0x3, PT ;  /* 0x000000030600780c */ /* 0x000fda0003f05270 */
[----:B------:R-:W-:Y:S05]  /*1af0*/  @!P0 BRA `(.L_x_111) ;  /* 0x0000000000388947 */ /* 0x000fea0003800000 */
[----:B------:R-:W0:Y:S01]  /*1b00*/  LDC.64 R6, c[0x0][0x380] ;  /* 0x0000e000ff067b82 */ /* 0x000e220000000a00 */
[----:B------:R-:W-:Y:S02]  /*1b10*/  VIADD R4, R4, 0x1 ;  /* 0x0000000104047836 */ /* 0x000fe40000000000 */
[----:B------:R-:W-:Y:S02]  /*1b20*/  IMAD.IADD R11, R0, 0x1, R9 ;  /* 0x00000001000b7824 */ /* 0x000fe400078e0209 */
[----:B------:R-:W-:Y:S01]  /*1b30*/  IMAD.MOV.U32 R38, RZ, RZ, R0 ;  /* 0x000000ffff267224 */ /* 0x000fe200078e0000 */
[----:B------:R-:W-:-:S05]  /*1b40*/  LOP3.LUT R4, R4, 0x3, RZ, 0xc0, !PT ;  /* 0x0000000304047812 */ /* 0x000fca00078ec0ff */
[----:B------:R-:W-:-:S07]  /*1b50*/  IMAD.MOV R8, RZ, RZ, -R4 ;  /* 0x000000ffff087224 */ /* 0x000fce00078e0a04 */
.L_x_112:
[----:B0-----:R-:W-:-:S06]  /*1b60*/  IMAD.WIDE.U32 R4, R11, 0x8, R6 ;  /* 0x000000080b047825 */ /* 0x001fcc00078e0006 */
[----:B------:R-:W2:Y:S01]  /*1b70*/  LDG.E.64.CONSTANT R4, desc[UR6][R4.64] ;  /* 0x0000000604047981 */ /* 0x000ea2000c1e9b00 */
[----:B------:R-:W-:Y:S02]  /*1b80*/  VIADD R8, R8, 0x1 ;  /* 0x0000000108087836 */ /* 0x000fe40000000000 */
[----:B------:R-:W-:Y:S02]  /*1b90*/  VIADD R38, R38, 0x280 ;  /* 0x0000028026267836 */ /* 0x000fe40000000000 */
[----:B------:R-:W-:Y:S01]  /*1ba0*/  VIADD R11, R11, 0x280 ;  /* 0x000002800b0b7836 */ /* 0x000fe20000000000 */
[----:B------:R-:W-:Y:S01]  /*1bb0*/  ISETP.NE.AND P0, PT, R8, RZ, PT ;  /* 0x000000ff0800720c */ /* 0x000fe20003f05270 */
[----:B--2---:R-:W-:-:S12]  /*1bc0*/  DADD R2, R4, R2 ;  /* 0x0000000004027229 */ /* 0x004fd80000000002 */
[----:B------:R-:W-:Y:S05]  /*1bd0*/  @P0 BRA `(.L_x_112) ;  /* 0xfffffffc00e00947 */ /* 0x000fea000383ffff */
.L_x_111:
[----:B------:R-:W-:Y:S05]  /*1be0*/  BSYNC.RECONVERGENT B2 ;  /* 0x0000000000027941 */ /* 0x000fea0003800200 */
.L_x_110:
[----:B------:R-:W-:Y:S05]  /*1bf0*/  @!P1 BRA `(.L_x_109) ;  /* 0x0000000400a49947 */ /* 0x000fea0003800000 */
[----:B------:R-:W0:Y:S01]  /*1c00*/  LDCU.64 UR4, c[0x0][0x380] ;  /* 0x00007000ff0477ac */ /* 0x000e220008000a00 */
[----:B------:R-:W-:Y:S01]  /*1c10*/  IMAD.IADD R7, R39, 0x1, -R38 ;  /* 0x0000000127077824 */ /* 0x000fe200078e0a26 */
[C---:B------:R-:W-:Y:S01]  /*1c20*/  IADD3 R5, P0, PT, R38.reuse, R9, RZ ;  /* 0x0000000926057210 */ /* 0x040fe20007f1e0ff */
[----:B------:R-:W-:Y:S01]  /*1c30*/  BSSY.RECONVERGENT B2, `(.L_x_113) ;  /* 0x000003a000027945 */ /* 0x000fe20003800200 */
[----:B------:R-:W-:Y:S02]  /*1c40*/  IMAD.IADD R40, R38, 0x1, R9 ;  /* 0x0000000126287824 */ /* 0x000fe400078e0209 */
        /* <DEDUP_REMOVED lines=10> */
.L_x_115:
[----:B------:R-:W0:Y:S01]  /*1cf0*/  LDC.64 R30, c[0x0][0x380] ;  /* 0x0000e000ff1e7b82 */ /* 0x000e220000000a00 */
[----:B------:R-:W2:Y:S04]  /*1d00*/  LDG.E.64.CONSTANT R8, desc[UR6][R4.64+-0x1400] ;  /* 0xffec000604087981 */ /* 0x000ea8000c1e9b00 */
[----:B------:R-:W3:Y:S01]  /*1d10*/  LDG.E.64.CONSTANT R10, desc[UR6][R4.64] ;  /* 0x00000006040a7981 */ /* 0x000ee2000c1e9b00 */
[----:B------:R-:W-:-:S03]  /*1d20*/  VIADD R15, R40, 0xa00 ;  /* 0x00000a00280f7836 */ /* 0x000fc60000000000 */
[----:B------:R-:W4:Y:S04]  /*1d30*/  LDG.E.64.CONSTANT R12, desc[UR6][R4.64+0x1400] ;  /* 0x00140006040c7981 */ /* 0x000f28000c1e9b00 */
[----:B------:R-:W5:Y:S04]  /*1d40*/  LDG.E.64.CONSTANT R16, desc[UR6][R4.64+0x3c00] ;  /* 0x003c000604107981 */ /* 0x000f68000c1e9b00 */
[----:B------:R-:W5:Y:S01]  /*1d50*/  LDG.E.64.CONSTANT R18, desc[UR6][R4.64+0x5000] ;  /* 0x0050000604127981 */ /* 0x000f62000c1e9b00 */
[----:B------:R-:W-:-:S03]  /*1d60*/  VIADD R23, R40, 0x1400 ;  /* 0x0000140028177836 */ /* 0x000fc60000000000 */
[----:B------:R-:W5:Y:S01]  /*1d70*/  LDG.E.64.CONSTANT R20, desc[UR6][R4.64+0x6400] ;  /* 0x0064000604147981 */ /* 0x000f62000c1e9b00 */
[----:B0-----:R-:W-:-:S03]  /*1d80*/  IMAD.WIDE.U32 R6, R40, 0x8, R30 ;  /* 0x0000000828067825 */ /* 0x001fc600078e001e */
[----:B------:R-:W5:Y:S04]  /*1d90*/  LDG.E.64.CONSTANT R24, desc[UR6][R4.64+0x8c00] ;  /* 0x008c000604187981 */ /* 0x000f68000c1e9b00 */
[----:B------:R-:W5:Y:S04]  /*1da0*/  LDG.E.64.CONSTANT R26, desc[UR6][R4.64+0xa000] ;  /* 0x00a00006041a7981 */ /* 0x000f68000c1e9b00 */
[----:B------:R-:W2:Y:S01]  /*1db0*/  LDG.E.64.CONSTANT R6, desc[UR6][R6.64] ;  /* 0x0000000606067981 */ /* 0x000ea2000c1e9b00 */
[----:B------:R-:W-:-:S03]  /*1dc0*/  IMAD.WIDE.U32 R14, R15, 0x8, R30 ;  /* 0x000000080f0e7825 */ /* 0x000fc600078e001e */
[----:B------:R-:W5:Y:S04]  /*1dd0*/  LDG.E.64.CONSTANT R28, desc[UR6][R4.64+0xb400] ;  /* 0x00b40006041c7981 */ /* 0x000f68000c1e9b00 */
[----:B------:R-:W5:Y:S01]  /*1de0*/  LDG.E.64.CONSTANT R14, desc[UR6][R14.64] ;  /* 0x000000060e0e7981 */ /* 0x000f62000c1e9b00 */
[----:B------:R-:W-:-:S03]  /*1df0*/  IMAD.WIDE.U32 R22, R23, 0x8, R30 ;  /* 0x0000000817167825 */ /* 0x000fc600078e001e */
[----:B------:R-:W5:Y:S04]  /*1e00*/  LDG.E.64.CONSTANT R34, desc[UR6][R4.64+0xf000] ;  /* 0x00f0000604227981 */ /* 0x000f68000c1e9b00 */
[----:B------:R-:W5:Y:S01]  /*1e10*/  LDG.E.64.CONSTANT R22, desc[UR6][R22.64] ;  /* 0x0000000616167981 */ /* 0x000f62000c1e9b00 */
[----:B------:R-:W-:-:S03]  /*1e20*/  VIADD R33, R40, 0x1e00 ;  /* 0x00001e0028217836 */ /* 0x000fc60000000000 */
[----:B------:R-:W5:Y:S01]  /*1e30*/  LDG.E.64.CONSTANT R36, desc[UR6][R4.64+0x10400] ;  /* 0x0104000604247981 */ /* 0x000f62000c1e9b00 */
[----:B------:R-:W-:-:S03]  /*1e40*/  IMAD.WIDE.U32 R30, R33, 0x8, R30 ;  /* 0x00000008211e7825 */ /* 0x000fc600078e001e */
[----:B------:R0:W5:Y:S04]  /*1e50*/  LDG.E.64.CONSTANT R32, desc[UR6][R4.64+0xdc00] ;  /* 0x00dc000604207981 */ /* 0x000168000c1e9b00 */
[----:B------:R-:W5:Y:S01]  /*1e60*/  LDG.E.64.CONSTANT R30, desc[UR6][R30.64] ;  /* 0x000000061e1e7981 */ /* 0x000f62000c1e9b00 */
[----:B------:R-:W-:-:S05]  /*1e70*/  VIADD R38, R38, 0x2800 ;  /* 0x0000280026267836 */ /* 0x000fca0000000000 */
[----:B------:R-:W-:Y:S02]  /*1e80*/  ISETP.GE.AND P1, PT, R38, R41, PT ;  /* 0x000000292600720c */ /* 0x000fe40003f26270 */
[----:B0-----:R-:W-:Y:S01]  /*1e90*/  IADD3 R4, P2, PT, R4, 0x14000, RZ ;  /* 0x0001400004047810 */ /* 0x001fe20007f5e0ff */
[----:B------:R-:W-:-:S04]  /*1ea0*/  VIADD R40, R40, 0x2800 ;  /* 0x0000280028287836 */ /* 0x000fc80000000000 */
[----:B------:R-:W-:Y:S01]  /*1eb0*/  IMAD.X R5, RZ, RZ, R5, P2 ;  /* 0x000000ffff057224 */ /* 0x000fe200010e0605 */
[----:B--2---:R-:W-:-:S08]  /*1ec0*/  DADD R6, R6, R2 ;  /* 0x0000000006067229 */ /* 0x004fd00000000002 */
[----:B------:R-:W-:-:S08]  /*1ed0*/  DADD R6, R6, R8 ;  /* 0x0000000006067229 */ /* 0x000fd00000000008 */
        /* <DEDUP_REMOVED lines=15> */
.L_x_114:
[----:B------:R-:W-:Y:S05]  /*1fd0*/  BSYNC.RECONVERGENT B2 ;  /* 0x0000000000027941 */ /* 0x000fea0003800200 */
.L_x_113:
[----:B------:R-:W-:Y:S01]  /*1fe0*/  IMAD.IADD R6, R39, 0x1, -R38 ;  /* 0x0000000127067824 */ /* 0x000fe200078e0a26 */
[----:B------:R-:W-:Y:S04]  /*1ff0*/  BSSY.RECONVERGENT B2, `(.L_x_116) ;  /* 0x000001d000027945 */ /* 0x000fe80003800200 */
[----:B------:R-:W-:-:S13]  /*2000*/  ISETP.GT.AND P1, PT, R6, 0xa00, PT ;  /* 0x00000a000600780c */ /* 0x000fda0003f24270 */
[----:B------:R-:W-:Y:S05]  /*2010*/  @!P1 BRA `(.L_x_117) ;  /* 0x0000000000689947 */ /* 0x000fea0003800000 */
[----:B------:R-:W0:Y:S01]  /*2020*/  LDC.64 R14, c[0x0][0x380] ;  /* 0x0000e000ff0e7b82 */ /* 0x000e220000000a00 */
[----:B------:R-:W2:Y:S04]  /*2030*/  LDG.E.64.CONSTANT R8, desc[UR6][R4.64+-0x1400] ;  /* 0xffec000604087981 */ /* 0x000ea8000c1e9b00 */
[----:B------:R-:W3:Y:S01]  /*2040*/  LDG.E.64.CONSTANT R10, desc[UR6][R4.64] ;  /* 0x00000006040a7981 */ /* 0x000ee2000c1e9b00 */
[----:B------:R-:W-:-:S03]  /*2050*/  VIADD R17, R40, 0xa00 ;  /* 0x00000a0028117836 */ /* 0x000fc60000000000 */
[----:B------:R-:W4:Y:S04]  /*2060*/  LDG.E.64.CONSTANT R12, desc[UR6][R4.64+0x1400] ;  /* 0x00140006040c7981 */ /* 0x000f28000c1e9b00 */
[----:B------:R-:W5:Y:S04]  /*2070*/  LDG.E.64.CONSTANT R18, desc[UR6][R4.64+0x5000] ;  /* 0x0050000604127981 */ /* 0x000f68000c1e9b00 */
[----:B------:R1:W5:Y:S01]  /*2080*/  LDG.E.64.CONSTANT R20, desc[UR6][R4.64+0x6400] ;  /* 0x0064000604147981 */ /* 0x000362000c1e9b00 */
[----:B0-----:R-:W-:-:S06]  /*2090*/  IMAD.WIDE.U32 R6, R40, 0x8, R14 ;  /* 0x0000000828067825 */ /* 0x001fcc00078e000e */
[----:B------:R-:W2:Y:S01]  /*20a0*/  LDG.E.64.CONSTANT R6, desc[UR6][R6.64] ;  /* 0x0000000606067981 */ /* 0x000ea2000c1e9b00 */
[----:B------:R-:W-:-:S03]  /*20b0*/  IMAD.WIDE.U32 R14, R17, 0x8, R14 ;  /* 0x00000008110e7825 */ /* 0x000fc600078e000e */
[----:B------:R-:W5:Y:S04]  /*20c0*/  LDG.E.64.CONSTANT R16, desc[UR6][R4.64+0x3c00] ;  /* 0x003c000604107981 */ /* 0x000f68000c1e9b00 */
[----:B------:R-:W5:Y:S01]  /*20d0*/  LDG.E.64.CONSTANT R14, desc[UR6][R14.64] ;  /* 0x000000060e0e7981 */ /* 0x000f62000c1e9b00 */
[----:B------:R-:W-:Y:S01]  /*20e0*/  PLOP3.LUT P0, PT, PT, PT, PT, 0x8, 0x80 ;  /* 0x000000000080781c */ /* 0x000fe20003f0e170 */
[----:B------:R-:W-:Y:S02]  /*20f0*/  VIADD R38, R38, 0x1400 ;  /* 0x0000140026267836 */ /* 0x000fe40000000000 */
[----:B------:R-:W-:Y:S01]  /*2100*/  VIADD R40, R40, 0x1400 ;  /* 0x0000140028287836 */ /* 0x000fe20000000000 */
[----:B--2---:R-:W-:-:S08]  /*2110*/  DADD R2, R2, R6 ;  /* 0x0000000002027229 */ /* 0x004fd00000000006 */
[----:B------:R-:W-:-:S08]  /*2120*/  DADD R2, R2, R8 ;  /* 0x0000000002027229 */ /* 0x000fd00000000008 */
[----:B---3--:R-:W-:-:S08]  /*2130*/  DADD R2, R2, R10 ;  /* 0x0000000002027229 */ /* 0x008fd0000000000a */
[----:B----4-:R-:W-:-:S08]  /*2140*/  DADD R2, R2, R12 ;  /* 0x0000000002027229 */ /* 0x010fd0000000000c */
[----:B-----5:R-:W-:-:S08]  /*2150*/  DADD R2, R2, R14 ;  /* 0x0000000002027229 */ /* 0x020fd0000000000e */
[----:B------:R-:W-:Y:S01]  /*2160*/  DADD R2, R2, R16 ;  /* 0x0000000002027229 */ /* 0x000fe20000000010 */
[----:B------:R-:W-:-:S07]  /*2170*/  IADD3 R6, P1, PT, R4, 0xa000, RZ ;  /* 0x0000a00004067810 */ /* 0x000fce0007f3e0ff */
[----:B------:R-:W-:Y:S01]  /*2180*/  DADD R2, R2, R18 ;  /* 0x0000000002027229 */ /* 0x000fe20000000012 */
[----:B-1----:R-:W-:Y:S02]  /*2190*/  IMAD.X R5, RZ, RZ, R5, P1 ;  /* 0x000000ffff057224 */ /* 0x002fe400008e0605 */
[----:B------:R-:W-:-:S05]  /*21a0*/  IMAD.MOV.U32 R4, RZ, RZ, R6 ;  /* 0x000000ffff047224 */ /* 0x000fca00078e0006 */
[----:B------:R-:W-:-:S11]  /*21b0*/  DADD R2, R2, R20 ;  /* 0x0000000002027229 */ /* 0x000fd60000000014 */
.L_x_117:
[----:B------:R-:W-:Y:S05]  /*21c0*/  BSYNC.RECONVERGENT B2 ;  /* 0x0000000000027941 */ /* 0x000fea0003800200 */
.L_x_116:
[----:B------:R-:W-:-:S13]  /*21d0*/  ISETP.LT.OR P0, PT, R38, R39, P0 ;  /* 0x000000272600720c */ /* 0x000fda0000701670 */
[----:B------:R-:W-:Y:S05]  /*21e0*/  @!P0 BRA `(.L_x_109) ;  /* 0x0000000000288947 */ /* 0x000fea0003800000 */
[----:B------:R-:W0:Y:S01]  /*21f0*/  LDC.64 R6, c[0x0][0x380] ;  /* 0x0000e000ff067b82 */ /* 0x000e220000000a00 */
[----:B------:R-:W2:Y:S04]  /*2200*/  LDG.E.64.CONSTANT R8, desc[UR6][R4.64] ;  /* 0x0000000604087981 */ /* 0x000ea8000c1e9b00 */
[----:B------:R-:W3:Y:S01]  /*2210*/  LDG.E.64.CONSTANT R10, desc[UR6][R4.64+0x1400] ;  /* 0x00140006040a7981 */ /* 0x000ee2000c1e9b00 */
[----:B0-----:R-:W-:-:S03]  /*2220*/  IMAD.WIDE.U32 R40, R40, 0x8, R6 ;  /* 0x0000000828287825 */ /* 0x001fc600078e0006 */
[----:B------:R-:W4:Y:S04]  /*2230*/  LDG.E.64.CONSTANT R6, desc[UR6][R4.64+-0x1400] ;  /* 0xffec000604067981 */ /* 0x000f28000c1e9b00 */
[----:B------:R-:W5:Y:S02]  /*2240*/  LDG.E.64.CONSTANT R40, desc[UR6][R40.64] ;  /* 0x0000000628287981 */ /* 0x000f64000c1e9b00 */
[----:B-----5:R-:W-:-:S08]  /*2250*/  DADD R2, R2, R40 ;  /* 0x0000000002027229 */ /* 0x020fd00000000028 */
[----:B----4-:R-:W-:-:S08]  /*2260*/  DADD R2, R2, R6 ;  /* 0x0000000002027229 */ /* 0x010fd00000000006 */
[----:B--2---:R-:W-:-:S08]  /*2270*/  DADD R2, R2, R8 ;  /* 0x0000000002027229 */ /* 0x004fd00000000008 */
[----:B---3--:R-:W-:-:S11]  /*2280*/  DADD R2, R2, R10 ;  /* 0x0000000002027229 */ /* 0x008fd6000000000a */
.L_x_109:
[----:B------:R-:W-:Y:S05]  /*2290*/  BSYNC.RECONVERGENT B1 ;  /* 0x0000000000017941 */ /* 0x000fea0003800200 */
.L_x_107:
        /* <DEDUP_REMOVED lines=16> */
[----:B------:R-:W-:Y:S01]  /*23a0*/  SHFL.DOWN PT, R2, R4, 0x4, 0x1f ;  /* 0x08801f0004027f89 */ /* 0x000fe200000e0000 */
[----:B------:R-:W-:Y:S02]  /*23b0*/  @!P1 MOV R7, 0x400 ;  /* 0x0000040000079802 */ /* 0x000fe40000000f00 */
[----:B------:R-:W-:Y:S01]  /*23c0*/  @!P1 SHF.R.U32.HI R6, RZ, 0x2, R0 ;  /* 0x00000002ff069819 */ /* 0x000fe20000011600 */
[----:B------:R-:W0:Y:S01]  /*23d0*/  SHFL.DOWN PT, R3, R5, 0x4, 0x1f ;  /* 0x08801f0005037f89 */ /* 0x000e2200000e0000 */
[----:B-1----:R-:W-:-:S02]  /*23e0*/  @!P1 LEA R7, R12, R7, 0x18 ;  /* 0x000000070c079211 */ /* 0x002fc400078ec0ff */
[----:B------:R-:W-:-:S05]  /*23f0*/  @!P1 LOP3.LUT R6, R6, 0xf8, RZ, 0xc0, !PT ;  /* 0x000000f806069812 */ /* 0x000fca00078ec0ff */
[----:B------:R-:W-:Y:S01]  /*2400*/  @!P1 IMAD.IADD R7, R6, 0x1, R7 ;  /* 0x0000000106079824 */ /* 0x000fe200078e0207 */
        /* <DEDUP_REMOVED lines=22> */
[----:B------:R-:W1:Y:S04]  /*2570*/  LDS.128 R8, [UR4+0x20] ;  /* 0x00002004ff087984 */ /* 0x000e680008000c00 */
[----:B------:R-:W2:Y:S04]  /*2580*/  LDS.128 R16, [UR4+0x30] ;  /* 0x00003004ff107984 */ /* 0x000ea80008000c00 */
[----:B0-----:R-:W0:Y:S01]  /*2590*/  LDS.128 R4, [UR4+0x40] ;  /* 0x00004004ff047984 */ /* 0x001e220008000c00 */
[----:B-1----:R-:W-:-:S03]  /*25a0*/  DADD R8, R12, R8 ;  /* 0x000000000c087229 */ /* 0x002fc60000000008 */
[----:B------:R-:W-:Y:S05]  /*25b0*/  LDS.128 R12, [UR4+0x60] ;  /* 0x00006004ff0c7984 */ /* 0x000fea0008000c00 */
[----:B------:R-:W-:Y:S02]  /*25c0*/  DADD R2, R8, R10 ;  /* 0x0000000008027229 */ /* 0x000fe4000000000a */
[----:B------:R-:W1:Y:S06]  /*25d0*/  LDS.128 R8, [UR4+0x50] ;  /* 0x00005004ff087984 */ /* 0x000e6c0008000c00 */
[----:B--2---:R-:W-:-:S08]  /*25e0*/  DADD R2, R2, R16 ;  /* 0x0000000002027229 */ /* 0x004fd00000000010 */
[----:B------:R-:W-:-:S08]  /*25f0*/  DADD R2, R2, R18 ;  /* 0x0000000002027229 */ /* 0x000fd00000000012 */
[----:B0-----:R-:W-:-:S08]  /*2600*/  DADD R2, R2, R4 ;  /* 0x0000000002027229 */ /* 0x001fd00000000004 */
[----:B------:R-:W-:Y:S01]  /*2610*/  DADD R2, R2, R6 ;  /* 0x0000000002027229 */ /* 0x000fe20000000006 */
[----:B------:R-:W0:Y:S07]  /*2620*/  LDS.128 R4, [UR4+0x70] ;  /* 0x00007004ff047984 */ /* 0x000e2e0008000c00 */
[----:B-1----:R-:W-:-:S08]  /*2630*/  DADD R2, R2, R8 ;  /* 0x0000000002027229 */ /* 0x002fd00000000008 */
[----:B------:R-:W-:Y:S01]  /*2640*/  DADD R2, R2, R10 ;  /* 0x0000000002027229 */ /* 0x000fe2000000000a */
[----:B------:R-:W1:Y:S07]  /*2650*/  LDS.128 R8, [UR4+0x80] ;  /* 0x00008004ff087984 */ /* 0x000e6e0008000c00 */
[----:B------:R-:W-:-:S08]  /*2660*/  DADD R2, R2, R12 ;  /* 0x0000000002027229 */ /* 0x000fd0000000000c */
[----:B------:R-:W-:Y:S01]  /*2670*/  DADD R2, R2, R14 ;  /* 0x0000000002027229 */ /* 0x000fe2000000000e */
[----:B------:R-:W2:Y:S07]  /*2680*/  LDS.128 R12, [UR4+0x90] ;  /* 0x00009004ff0c7984 */ /* 0x000eae0008000c00 */
[----:B0-----:R-:W-:-:S08]  /*2690*/  DADD R2, R2, R4 ;  /* 0x0000000002027229 */ /* 0x001fd00000000004 */
[----:B------:R-:W-:Y:S01]  /*26a0*/  DADD R2, R2, R6 ;  /* 0x0000000002027229 */ /* 0x000fe20000000006 */
[----:B------:R-:W0:Y:S07]  /*26b0*/  LDS.128 R4, [UR4+0xa0] ;  /* 0x0000a004ff047984 */ /* 0x000e2e0008000c00 */
[----:B-1----:R-:W-:Y:S01]  /*26c0*/  DADD R2, R2, R8 ;  /* 0x0000000002027229 */ /* 0x002fe20000000008 */
[----:B------:R-:W1:Y:S07]  /*26d0*/  LDS.64 R8, [UR4+0xb0] ;  /* 0x0000b004ff087984 */ /* 0x000e6e0008000a00 */
[----:B------:R-:W-:-:S08]  /*26e0*/  DADD R2, R2, R10 ;  /* 0x0000000002027229 */ /* 0x000fd0000000000a */
[----:B--2---:R-:W-:-:S08]  /*26f0*/  DADD R2, R2, R12 ;  /* 0x0000000002027229 */ /* 0x004fd0000000000c */
[----:B------:R-:W-:-:S08]  /*2700*/  DADD R2, R2, R14 ;  /* 0x0000000002027229 */ /* 0x000fd0000000000e */
[----:B0-----:R-:W-:-:S08]  /*2710*/  DADD R2, R2, R4 ;  /* 0x0000000002027229 */ /* 0x001fd00000000004 */
[----:B------:R-:W-:-:S08]  /*2720*/  DADD R2, R2, R6 ;  /* 0x0000000002027229 */ /* 0x000fd00000000006 */
[----:B-1----:R-:W-:-:S11]  /*2730*/  DADD R12, R2, R8 ;  /* 0x00000000020c7229 */ /* 0x002fd60000000008 */
.L_x_105:
[----:B------:R-:W-:Y:S05]  /*2740*/  BSYNC.RECONVERGENT B0 ;  /* 0x0000000000007941 */ /* 0x000fea0003800200 */
.L_x_90:
[----:B------:R-:W-:Y:S05]  /*2750*/  @P0 EXIT ;  /* 0x000000000000094d */ /* 0x000fea0003800000 */
[----:B------:R-:W1:Y:S01]  /*2760*/  LDCU.64 UR4, c[0x0][0x398] ;  /* 0x00007300ff0477ac */ /* 0x000e620008000a00 */
[----:B0-----:R-:W0:Y:S01]  /*2770*/  LDC.64 R2, c[0x0][0x388] ;  /* 0x0000e200ff027b82 */ /* 0x001e220000000a00 */
[----:B-1----:R-:W-:-:S07]  /*2780*/  DADD R12, R12, UR4 ;  /* 0x000000040c0c7e29 */ /* 0x002fce0008000000 */
[----:B0-----:R-:W-:Y:S01]  /*2790*/  STG.E.64 desc[UR6][R2.64], R12 ;  /* 0x0000000c02007986 */ /* 0x001fe2000c101b06 */
[----:B------:R-:W-:Y:S05]  /*27a0*/  EXIT ;  /* 0x000000000000794d */ /* 0x000fea0003800000 */
.L_x_118:
        /* <DEDUP_REMOVED lines=13> */
.L_x_189:


//--------------------- .text._ZN3cub18CUB_300001_SM_10006detail6reduce18DeviceReduceKernelINS2_10policy_hubIdjN4cuda3std3__44plusIdEEE10Policy1000EN6thrust24THRUST_300001_SM_1000_NS10device_ptrIdEEjS9_dNS7_10__identityEEEvT0_PT3_T1_NS0_13GridEvenShareISK_EET2_T4_ --------------------------
	.section	.text._ZN3cub18CUB_300001_SM_10006detail6reduce18DeviceReduceKernelINS2_10policy_hubIdjN4cuda3std3__44plusIdEEE10Policy1000EN6thrust24THRUST_300001_SM_1000_NS10device_ptrIdEEjS9_dNS7_10__identityEEEvT0_PT3_T1_NS0_13GridEvenShareISK_EET2_T4_,"ax",@progbits
	.align	128
        .global         _ZN3cub18CUB_300001_SM_10006detail6reduce18DeviceReduceKernelINS2_10policy_hubIdjN4cuda3std3__44plusIdEEE10Policy1000EN6thrust24THRUST_300001_SM_1000_NS10device_ptrIdEEjS9_dNS7_10__identityEEEvT0_PT3_T1_NS0_13GridEvenShareISK_EET2_T4_
        .type           _ZN3cub18CUB_300001_SM_10006detail6reduce18DeviceReduceKernelINS2_10policy_hubIdjN4cuda3std3__44plusIdEEE10Policy1000EN6thrust24THRUST_300001_SM_1000_NS10device_ptrIdEEjS9_dNS7_10__identityEEEvT0_PT3_T1_NS0_13GridEvenShareISK_EET2_T4_,@function
        .size           _ZN3cub18CUB_300001_SM_10006detail6reduce18DeviceReduceKernelINS2_10policy_hubIdjN4cuda3std3__44plusIdEEE10Policy1000EN6thrust24THRUST_300001_SM_1000_NS10device_ptrIdEEjS9_dNS7_10__identityEEEvT0_PT3_T1_NS0_13GridEvenShareISK_EET2_T4_,(.L_x_190 - _ZN3cub18CUB_300001_SM_10006detail6reduce18DeviceReduceKernelINS2_10policy_hubIdjN4cuda3std3__44plusIdEEE10Policy1000EN6thrust24THRUST_300001_SM_1000_NS10device_ptrIdEEjS9_dNS7_10__identityEEEvT0_PT3_T1_NS0_13GridEvenShareISK_EET2_T4_)
        .other          _ZN3cub18CUB_300001_SM_10006detail6reduce18DeviceReduceKernelINS2_10policy_hubIdjN4cuda3std3__44plusIdEEE10Policy1000EN6thrust24THRUST_300001_SM_1000_NS10device_ptrIdEEjS9_dNS7_10__identityEEEvT0_PT3_T1_NS0_13GridEvenShareISK_EET2_T4_,@"STO_CUDA_ENTRY STV_DEFAULT"
_ZN3cub18CUB_300001_SM_10006detail6reduce18DeviceReduceKernelINS2_10policy_hubIdjN4cuda3std3__44plusIdEEE10Policy1000EN6thrust24THRUST_300001_SM_1000_NS10device_ptrIdEEjS9_dNS7_10__identityEEEvT0_PT3_T1_NS0_13GridEvenShareISK_EET2_T4_:
.text._ZN3cub18CUB_300001_SM_10006detail6reduce18DeviceReduceKernelINS2_10policy_hubIdjN4cuda3std3__44plusIdEEE10Policy1000EN6thrust24THRUST_300001_SM_1000_NS10device_ptrIdEEjS9_dNS7_10__identityEEEvT0_PT3_T1_NS0_13GridEvenShareISK_EET2_T4_:
[----:B------:R-:W-:Y:S08]  /*0000*/  LDC R1, c[0x0][0x37c] ;  /* 0x0000df00ff017b82 */ /* 0x000ff00000000800 */
[----:B------:R-:W0:Y:S01]  /*0010*/  S2UR UR9, SR_CTAID.X ;  /* 0x00000000000979c3 */ /* 0x000e220000002500 */
[----:B------:R-:W1:Y:S01]  /*0020*/  LDCU.64 UR12, c[0x0][0x3a8] ;  /* 0x00007500ff0c77ac */ /* 0x000e620008000a00 */
[----:B------:R-:W-:Y:S01]  /*0030*/  BSSY.RECONVERGENT B0, `(.L_x_119) ;  /* 0x00002d4000007945 */ /* 0x000fe20003800200 */
[----:B------:R-:W2:Y:S01]  /*0040*/  LDCU.64 UR10, c[0x0][0x358] ;  /* 0x00006b00ff0a77ac */ /* 0x000ea20008000a00 */
[----:B-1----:R-:W-:Y:S01]  /*0050*/  IMAD.U32 R4, RZ, RZ, UR12 ;  /* 0x0000000cff047e24 */ /* 0x002fe2000f8e00ff */
[----:B------:R-:W-:-:S02]  /*0060*/  UIMAD UR8, UR13, 0x1400, URZ ;  /* 0x000014000d0878a4 */ /* 0x000fc4000f8e02ff */
[----:B0-----:R-:W-:-:S06]  /*0070*/  UIMAD UR4, UR9, 0x1400, URZ ;  /* 0x00001400090478a4 */ /* 0x001fcc000f8e02ff */
[----:B------:R-:W-:-:S05]  /*0080*/  VIADD R0, R4, -UR4 ;  /* 0x8000000404007c36 */ /* 0x000fca0008000000 */
[----:B------:R-:W-:-:S13]  /*0090*/  ISETP.GT.U32.AND P0, PT, R0, 0x13ff, PT ;  /* 0x000013ff0000780c */ /* 0x000fda0003f04070 */
[----:B--2---:R-:W-:Y:S05]  /*00a0*/  @P0 BRA `(.L_x_120) ;  /* 0x0000001800380947 */ /* 0x004fea0003800000 */
[----:B------:R-:W0:Y:S01]  /*00b0*/  S2R R3, SR_TID.X ;  /* 0x0000000000037919 */ /* 0x000e220000002100 */
[----:B------:R-:W-:Y:S01]  /*00c0*/  BSSY.RECONVERGENT B1, `(.L_x_121) ;  /* 0x000000a000017945 */ /* 0x000fe20003800200 */
[----:B------:R-:W-:Y:S02]  /*00d0*/  CS2R R20, SRZ ;  /* 0x0000000000147805 */ /* 0x000fe4000001ff00 */
[----:B0-----:R-:W-:Y:S01]  /*00e0*/  ISETP.GE.U32.AND P0, PT, R3, R0, PT ;  /* 0x000000000300720c */ /* 0x001fe20003f06070 */
[----:B------:R-:W-:-:S12]  /*00f0*/  IMAD.MOV.U32 R19, RZ, RZ, R3 ;  /* 0x000000ffff137224 */ /* 0x000fd800078e0003 */
[----:B------:R-:W-:Y:S05]  /*0100*/  @P0 BRA `(.L_x_122) ;  /* 0x0000000000140947 */ /* 0x000fea0003800000 */
[----:B------:R-:W0:Y:S01]  /*0110*/  LDC.64 R20, c[0x0][0x380] ;  /* 0x0000e000ff147b82 */ /* 0x000e220000000a00 */
[----:B------:R-:W-:-:S04]  /*0120*/  VIADD R5, R3, UR4 ;  /* 0x0000000403057c36 */ /* 0x000fc80008000000 */
[----:B0-----:R-:W-:-:S06]  /*0130*/  IMAD.WIDE.U32 R20, R5, 0x8, R20 ;  /* 0x0000000805147825 */ /* 0x001fcc00078e0014 */
[----:B------:R-:W5:Y:S01]  /*0140*/  LDG.E.64 R20, desc[UR10][R20.64] ;  /* 0x0000000a14147981 */ /* 0x000f62000c1e1b00 */
[----:B------:R-:W-:-:S07]  /*0150*/  VIADD R19, R3, 0x280 ;  /* 0x0000028003137836 */ /* 0x000fce0000000000 */
.L_x_122:
[----:B------:R-:W-:Y:S05]  /*0160*/  BSYNC.RECONVERGENT B1 ;  /* 0x0000000000017941 */ /* 0x000fea0003800200 */
.L_x_121:
[----:B------:R-:W-:Y:S01]  /*0170*/  ISETP.GE.U32.AND P0, PT, R19, R0, PT ;  /* 0x000000001300720c */ /* 0x000fe20003f06070 */
[----:B------:R-:W-:-:S12]  /*0180*/  BSSY.RECONVERGENT B1, `(.L_x_123) ;  /* 0x00000a5000017945 */ /* 0x000fd80003800200 */
[----:B------:R-:W-:Y:S05]  /*0190*/  @P0 BRA `(.L_x_124) ;  /* 0x00000008008c0947 */ /* 0x000fea0003800000 */
[----:B------:R-:W-:Y:S01]  /*01a0*/  LOP3.LUT R5, RZ, R19, RZ, 0x33, !PT ;  /* 0x00000013ff057212 */ /* 0x000fe200078e33ff */
[----:B------:R-:W-:Y:S03]  /*01b0*/  BSSY.RECONVERGENT B2, `(.L_x_125) ;  /* 0x0000053000027945 */ /* 0x000fe60003800200 */
[----:B------:R-:W-:-:S04]  /*01c0*/  IADD3 R5, PT, PT, R4, -UR4, R5 ;  /* 0x8000000404057c10 */ /* 0x000fc8000fffe005 */
[C---:B------:R-:W-:Y:S01]  /*01d0*/  ISETP.GE.U32.AND P0, PT, R5.reuse, 0x2580, PT ;  /* 0x000025800500780c */ /* 0x040fe20003f06070 */
[----:B------:R-:W-:-:S05]  /*01e0*/  IMAD.HI.U32 R4, R5, -0x33333333, RZ ;  /* 0xcccccccd05047827 */ /* 0x000fca00078e00ff */
[----:B------:R-:W-:-:S04]  /*01f0*/  LEA.HI R4, R4, 0x1, RZ, 0x17 ;  /* 0x0000000104047811 */ /* 0x000fc800078fb8ff */
[----:B------:R-:W-:-:S03]  /*0200*/  LOP3.LUT R5, R4, 0xf, RZ, 0xc0, !PT ;  /* 0x0000000f04057812 */ /* 0x000fc600078ec0ff */
[----:B------:R-:W-:Y:S05]  /*0210*/  @!P0 BRA `(.L_x_126) ;  /* 0x0000000400308947 */ /* 0x000fea0003800000 */
[----:B------:R-:W-:Y:S01]  /*0220*/  LOP3.LUT R24, R4, 0xfffff0, RZ, 0xc0, !PT ;  /* 0x00fffff004187812 */ /* 0x000fe200078ec0ff */
[----:B------:R-:W-:Y:S01]  /*0230*/  BSSY.RECONVERGENT B3, `(.L_x_127) ;  /* 0x0000049000037945 */ /* 0x000fe20003800200 */
[C---:B------:R-:W-:Y:S02]  /*0240*/  VIADD R2, R19.reuse, 0x1400 ;  /* 0x0000140013027836 */ /* 0x040fe40000000000 */
[----:B------:R-:W-:Y:S02]  /*0250*/  VIADD R25, R19, UR4 ;  /* 0x0000000413197c36 */ /* 0x000fe40008000000 */
[----:B------:R-:W-:-:S07]  /*0260*/  IMAD.MOV R24, RZ, RZ, -R24 ;  /* 0x000000ffff187224 */ /* 0x000fce00078e0a18 */
.L_x_128:
[----:B------:R-:W0:Y:S02]  /*0270*/  LDC.64 R22, c[0x0][0x380] ;  /* 0x0000e000ff167b82 */ /* 0x000e240000000a00 */
[----:B0-----:R-:W-:-:S06]  /*0280*/  IMAD.WIDE.U32 R18, R25, 0x8, R22 ;  /* 0x0000000819127825 */ /* 0x001fcc00078e0016 */
[----:B------:R-:W2:Y:S01]  /*0290*/  LDG.E.64 R18, desc[UR10][R18.64] ;  /* 0x0000000a12127981 */ /* 0x000ea2000c1e1b00 */
[C---:B------:R-:W-:Y:S02]  /*02a0*/  VIADD R7, R25.reuse, 0x280 ;  /* 0x0000028019077836 */ /* 0x040fe40000000000 */
[----:B------:R-:W-:Y:S02]  /*02b0*/  VIADD R17, R25, 0x500 ;  /* 0x0000050019117836 */ /* 0x000fe40000000000 */
[----:B------:R-:W-:-:S04]  /*02c0*/  IMAD.WIDE.U32 R6, R7, 0x8, R22 ;  /* 0x0000000807067825 */ /* 0x000fc800078e0016 */
[--C-:B------:R-:W-:Y:S02]  /*02d0*/  IMAD.WIDE.U32 R16, R17, 0x8, R22.reuse ;  /* 0x0000000811107825 */ /* 0x100fe400078e0016 */
[----:B------:R-:W3:Y:S02]  /*02e0*/  LDG.E.64 R6, desc[UR10][R6.64] ;  /* 0x0000000a06067981 */ /* 0x000ee4000c1e1b00 */
[C---:B------:R-:W-:Y:S02]  /*02f0*/  VIADD R15, R25.reuse, 0x780 ;  /* 0x00000780190f7836 */ /* 0x040fe40000000000 */
[----:B------:R-:W4:Y:S01]  /*0300*/  LDG.E.64 R16, desc[UR10][R16.64] ;  /* 0x0000000a10107981 */ /* 0x000f22000c1e1b00 */
[----:B------:R-:W-:Y:S02]  /*0310*/  VIADD R13, R25, 0xa00 ;  /* 0x00000a00190d7836 */ /* 0x000fe40000000000 */
[----:B------:R-:W-:-:S04]  /*0320*/  IMAD.WIDE.U32 R14, R15, 0x8, R22 ;  /* 0x000000080f0e7825 */ /* 0x000fc800078e0016 */
[--C-:B------:R-:W-:Y:S02]  /*0330*/  IMAD.WIDE.U32 R12, R13, 0x8, R22.reuse ;  /* 0x000000080d0c7825 */ /* 0x100fe400078e0016 */
[----:B------:R-:W4:Y:S02]  /*0340*/  LDG.E.64 R14, desc[UR10][R14.64] ;  /* 0x0000000a0e0e7981 */ /* 0x000f24000c1e1b00 */
[C---:B------:R-:W-:Y:S02]  /*0350*/  VIADD R11, R25.reuse, 0xc80 ;  /* 0x00000c80190b7836 */ /* 0x040fe40000000000 */
[----:B------:R-:W4:Y:S01]  /*0360*/  LDG.E.64 R12, desc[UR10][R12.64] ;  /* 0x0000000a0c0c7981 */ /* 0x000f22000c1e1b00 */
[----:B------:R-:W-:Y:S02]  /*0370*/  VIADD R9, R25, 0xf00 ;  /* 0x00000f0019097836 */ /* 0x000fe40000000000 */
[----:B------:R-:W-:-:S04]  /*0380*/  IMAD.WIDE.U32 R10, R11, 0x8, R22 ;  /* 0x000000080b0a7825 */ /* 0x000fc800078e0016 */
[----:B------:R-:W-:Y:S02]  /*0390*/  IMAD.WIDE.U32 R8, R9, 0x8, R22 ;  /* 0x0000000809087825 */ /* 0x000fe400078e0016 */
[----:B------:R-:W4:Y:S04]  /*03a0*/  LDG.E.64 R10, desc[UR10][R10.64] ;  /* 0x0000000a0a0a7981 */ /* 0x000f28000c1e1b00 */
[----:B------:R-:W4:Y:S01]  /*03b0*/  LDG.E.64 R8, desc[UR10][R8.64] ;  /* 0x0000000a08087981 */ /* 0x000f22000c1e1b00 */
[----:B--2--5:R-:W-:Y:S01]  /*03c0*/  DADD R18, R18, R20 ;  /* 0x0000000012127229 */ /* 0x024fe20000000014 */
[----:B------:R-:W-:-:S04]  /*03d0*/  VIADD R21, R25, 0x1180 ;  /* 0x0000118019157836 */ /* 0x000fc80000000000 */
[----:B------:R-:W-:-:S06]  /*03e0*/  IMAD.WIDE.U32 R20, R21, 0x8, R22 ;  /* 0x0000000815147825 */ /* 0x000fcc00078e0016 */
[----:B------:R-:W2:Y:S01]  /*03f0*/  LDG.E.64 R20, desc[UR10][R20.64] ;  /* 0x0000000a14147981 */ /* 0x000ea2000c1e1b00 */
[----:B---3--:R-:W-:Y:S01]  /*0400*/  DADD R18, R18, R6 ;  /* 0x0000000012127229 */ /* 0x008fe20000000006 */
[----:B------:R-:W-:-:S04]  /*0410*/  VIADD R7, R25, 0x1400 ;  /* 0x0000140019077836 */ /* 0x000fc80000000000 */
[----:B------:R-:W-:-:S03]  /*0420*/  IMAD.WIDE.U32 R6, R7, 0x8, R22 ;  /* 0x0000000807067825 */ /* 0x000fc600078e0016 */
[----:B----4-:R-:W-:Y:S01]  /*0430*/  DADD R16, R18, R16 ;  /* 0x0000000012107229 */ /* 0x010fe20000000010 */
[----:B------:R-:W-:Y:S02]  /*0440*/  VIADD R19, R25, 0x1680 ;  /* 0x0000168019137836 */ /* 0x000fe40000000000 */
[----:B------:R-:W3:Y:S02]  /*0450*/  LDG.E.64 R6, desc[UR10][R6.64] ;  /* 0x0000000a06067981 */ /* 0x000ee4000c1e1b00 */
[----:B------:R-:W-:-:S03]  /*0460*/  IMAD.WIDE.U32 R18, R19, 0x8, R22 ;  /* 0x0000000813127825 */ /* 0x000fc600078e0016 */
[----:B------:R-:W-:Y:S01]  /*0470*/  DADD R14, R16, R14 ;  /* 0x00000000100e7229 */ /* 0x000fe2000000000e */
[----:B------:R-:W-:Y:S02]  /*0480*/  VIADD R17, R25, 0x1900 ;  /* 0x0000190019117836 */ /* 0x000fe40000000000 */
[----:B------:R-:W4:Y:S02]  /*0490*/  LDG.E.64 R18, desc[UR10][R18.64] ;  /* 0x0000000a12127981 */ /* 0x000f24000c1e1b00 */
        /* <DEDUP_REMOVED lines=12> */
[----:B------:R-:W-:-:S06]  /*0560*/  IMAD.WIDE.U32 R10, R11, 0x8, R22 ;  /* 0x000000080b0a7825 */ /* 0x000fcc00078e0016 */
[----:B------:R-:W4:Y:S01]  /*0570*/  LDG.E.64 R10, desc[UR10][R10.64] ;  /* 0x0000000a0a0a7981 */ /* 0x000f22000c1e1b00 */
[C---:B------:R-:W-:Y:S01]  /*0580*/  VIADD R27, R25.reuse, 0x2580 ;  /* 0x00002580191b7836 */ /* 0x040fe20000000000 */
[----:B--2---:R-:W-:Y:S01]  /*0590*/  DADD R20, R8, R20 ;  /* 0x0000000008147229 */ /* 0x004fe20000000014 */
[----:B------:R-:W-:-:S04]  /*05a0*/  VIADD R9, R25, 0x2300 ;  /* 0x0000230019097836 */ /* 0x000fc80000000000 */
[----:B------:R-:W-:-:S04]  /*05b0*/  IMAD.WIDE.U32 R8, R9, 0x8, R22 ;  /* 0x0000000809087825 */ /* 0x000fc800078e0016 */
[----:B------:R-:W-:Y:S02]  /*05c0*/  IMAD.WIDE.U32 R22, R27, 0x8, R22 ;  /* 0x000000081b167825 */ /* 0x000fe400078e0016 */
[----:B------:R-:W2:Y:S04]  /*05d0*/  LDG.E.64 R8, desc[UR10][R8.64] ;  /* 0x0000000a08087981 */ /* 0x000ea8000c1e1b00 */
[----:B------:R-:W2:Y:S01]  /*05e0*/  LDG.E.64 R22, desc[UR10][R22.64] ;  /* 0x0000000a16167981 */ /* 0x000ea2000c1e1b00 */
[----:B---3--:R-:W-:-:S08]  /*05f0*/  DADD R6, R20, R6 ;  /* 0x0000000014067229 */ /* 0x008fd00000000006 */
[----:B----4-:R-:W-:-:S08]  /*0600*/  DADD R6, R6, R18 ;  /* 0x0000000006067229 */ /* 0x010fd00000000012 */
[----:B------:R-:W-:-:S08]  /*0610*/  DADD R6, R6, R16 ;  /* 0x0000000006067229 */ /* 0x000fd00000000010 */
[----:B------:R-:W-:Y:S01]  /*0620*/  DADD R6, R6, R14 ;  /* 0x0000000006067229 */ /* 0x000fe2000000000e */
[----:B------:R-:W-:-:S07]  /*0630*/  VIADD R24, R24, 0x10 ;  /* 0x0000001018187836 */ /* 0x000fce0000000000 */
[----:B------:R-:W-:Y:S01]  /*0640*/  DADD R6, R6, R12 ;  /* 0x0000000006067229 */ /* 0x000fe2000000000c */
[----:B------:R-:W-:-:S07]  /*0650*/  ISETP.NE.AND P0, PT, R24, RZ, PT ;  /* 0x000000ff1800720c */ /* 0x000fce0003f05270 */
[----:B------:R-:W-:Y:S01]  /*0660*/  DADD R6, R6, R10 ;  /* 0x0000000006067229 */ /* 0x000fe2000000000a */
[----:B------:R-:W-:Y:S02]  /*0670*/  VIADD R2, R2, 0x2800 ;  /* 0x0000280002027836 */ /* 0x000fe40000000000 */
[----:B------:R-:W-:-:S05]  /*0680*/  VIADD R25, R25, 0x2800 ;  /* 0x0000280019197836 */ /* 0x000fca0000000000 */
[----:B--2---:R-:W-:-:S08]  /*0690*/  DADD R6, R6, R8 ;  /* 0x0000000006067229 */ /* 0x004fd00000000008 */
[----:B------:R-:W-:Y:S01]  /*06a0*/  DADD R20, R6, R22 ;  /* 0x0000000006147229 */ /* 0x000fe20000000016 */
[----:B------:R-:W-:Y:S10]  /*06b0*/  @P0 BRA `(.L_x_128) ;  /* 0xfffffff800ec0947 */ /* 0x000ff4000383ffff */
[----:B------:R-:W-:Y:S05]  /*06c0*/  BSYNC.RECONVERGENT B3 ;  /* 0x0000000000037941 */ /* 0x000fea0003800200 */
.L_x_127:
[----:B------:R-:W-:-:S07]  /*06d0*/  VIADD R19, R2, 0xffffec00 ;  /* 0xffffec0002137836 */ /* 0x000fce0000000000 */
.L_x_126:
[----:B------:R-:W-:Y:S05]  /*06e0*/  BSYNC.RECONVERGENT B2 ;  /* 0x0000000000027941 */ /* 0x000fea0003800200 */
.L_x_125:
[----:B------:R-:W-:-:S13]  /*06f0*/  ISETP.NE.AND P0, PT, R5, RZ, PT ;  /* 0x000000ff0500720c */ /* 0x000fda0003f05270 */
[----:B------:R-:W-:Y:S05]  /*0700*/  @!P0 BRA `(.L_x_124) ;  /* 0x0000000400308947 */ /* 0x000fea0003800000 */
[----:B------:R-:W-:Y:S01]  /*0710*/  ISETP.GE.U32.AND P0, PT, R5, 0x8, PT ;  /* 0x000000080500780c */ /* 0x000fe20003f06070 */
[----:B------:R-:W-:Y:S01]  /*0720*/  BSSY.RECONVERGENT B2, `(.L_x_129) ;  /* 0x0000026000027945 */ /* 0x000fe20003800200 */
[----:B------:R-:W-:-:S04]  /*0730*/  LOP3.LUT R2, R4, 0x7, RZ, 0xc0, !PT ;  /* 0x0000000704027812 */ /* 0x000fc800078ec0ff */
[----:B------:R-:W-:-:S07]  /*0740*/  ISETP.NE.AND P1, PT, R2, RZ, PT ;  /* 0x000000ff0200720c */ /* 0x000fce0003f25270 */
[----:B------:R-:W-:Y:S06]  /*0750*/  @!P0 BRA `(.L_x_130) ;  /* 0x0000000000888947 */ /* 0x000fec0003800000 */
[----:B------:R-:W0:Y:S01]  /*0760*/  LDC.64 R22, c[0x0][0x380] ;  /* 0x0000e000ff167b82 */ /* 0x000e220000000a00 */
[----:B------:R-:W-:-:S04]  /*0770*/  VIADD R5, R19, UR4 ;  /* 0x0000000413057c36 */ /* 0x000fc80008000000 */
[C---:B------:R-:W-:Y:S02]  /*0780*/  VIADD R15, R5.reuse, 0x280 ;  /* 0x00000280050f7836 */ /* 0x040fe40000000000 */
[C---:B------:R-:W-:Y:S02]  /*0790*/  VIADD R13, R5.reuse, 0x500 ;  /* 0x00000500050d7836 */ /* 0x040fe40000000000 */
[----:B0-----:R-:W-:-:S04]  /*07a0*/  IMAD.WIDE.U32 R16, R5, 0x8, R22 ;  /* 0x0000000805107825 */ /* 0x001fc800078e0016 */
[--C-:B------:R-:W-:Y:S02]  /*07b0*/  IMAD.WIDE.U32 R14, R15, 0x8, R22.reuse ;  /* 0x000000080f0e7825 */ /* 0x100fe400078e0016 */
[----:B------:R-:W2:Y:S02]  /*07c0*/  LDG.E.64 R16, desc[UR10][R16.64] ;  /* 0x0000000a10107981 */ /* 0x000ea4000c1e1b00 */
[----:B------:R-:W-:Y:S02]  /*07d0*/  IMAD.WIDE.U32 R12, R13, 0x8, R22 ;  /* 0x000000080d0c7825 */ /* 0x000fe400078e0016 */
[----:B------:R-:W3:Y:S02]  /*07e0*/  LDG.E.64 R14, desc[UR10][R14.64] ;  /* 0x0000000a0e0e7981 */ /* 0x000ee4000c1e1b00 */
[C---:B------:R-:W-:Y:S02]  /*07f0*/  VIADD R11, R5.reuse, 0x780 ;  /* 0x00000780050b7836 */ /* 0x040fe40000000000 */
[----:B------:R-:W4:Y:S01]  /*0800*/  LDG.E.64 R12, desc[UR10][R12.64] ;  /* 0x0000000a0c0c7981 */ /* 0x000f22000c1e1b00 */
[----:B------:R-:W-:-:S02]  /*0810*/  VIADD R9, R5, 0xa00 ;  /* 0x00000a0005097836 */ /* 0x000fc40000000000 */
[----:B------:R-:W-:-:S04]  /*0820*/  IMAD.WIDE.U32 R10, R11, 0x8, R22 ;  /* 0x000000080b0a7825 */ /* 0x000fc800078e0016 */
[--C-:B------:R-:W-:Y:S02]  /*0830*/  IMAD.WIDE.U32 R8, R9, 0x8, R22.reuse ;  /* 0x0000000809087825 */ /* 0x100fe400078e0016 */
[----:B------:R-:W4:Y:S02]  /*0840*/  LDG.E.64 R10, desc[UR10][R10.64] ;  /* 0x0000000a0a0a7981 */ /* 0x000f24000c1e1b00 */
[C---:B------:R-:W-:Y:S02]  /*0850*/  VIADD R7, R5.reuse, 0xc80 ;  /* 0x00000c8005077836 */ /* 0x040fe40000000000 */
[----:B------:R-:W4:Y:S01]  /*0860*/  LDG.E.64 R8, desc[UR10][R8.64] ;  /* 0x0000000a08087981 */ /* 0x000f22000c1e1b00 */
[----:B------:R-:W-:Y:S02]  /*0870*/  VIADD R25, R5, 0xf00 ;  /* 0x00000f0005197836 */ /* 0x000fe40000000000 */
[----:B------:R-:W-:-:S04]  /*0880*/  IMAD.WIDE.U32 R6, R7, 0x8, R22 ;  /* 0x0000000807067825 */ /* 0x000fc800078e0016 */
[--C-:B------:R-:W-:Y:S02]  /*0890*/  IMAD.WIDE.U32 R24, R25, 0x8, R22.reuse ;  /* 0x0000000819187825 */ /* 0x100fe400078e0016 */
[----:B------:R-:W4:Y:S02]  /*08a0*/  LDG.E.64 R6, desc[UR10][R6.64] ;  /* 0x0000000a06067981 */ /* 0x000f24000c1e1b00 */
[----:B------:R-:W-:Y:S02]  /*08b0*/  VIADD R5, R5, 0x1180 ;  /* 0x0000118005057836 */ /* 0x000fe40000000000 */
[----:B------:R-:W4:Y:S02]  /*08c0*/  LDG.E.64 R24, desc[UR10][R24.64] ;  /* 0x0000000a18187981 */ /* 0x000f24000c1e1b00 */
[----:B------:R-:W-:-:S06]  /*08d0*/  IMAD.WIDE.U32 R22, R5, 0x8, R22 ;  /* 0x0000000805167825 */ /* 0x000fcc00078e0016 */
        /* <DEDUP_REMOVED lines=10> */
.L_x_130:
[----:B------:R-:W-:Y:S05]  /*0980*/  BSYNC.RECONVERGENT B2 ;  /* 0x0000000000027941 */ /* 0x000fea0003800200 */
.L_x_129:
        /* <DEDUP_REMOVED lines=13> */
[--C-:B------:R-:W-:Y:S02]  /*0a60*/  IMAD.WIDE.U32 R12, R13, 0x8, R8.reuse ;  /* 0x000000080d0c7825 */ /* 0x100fe400078e0008 */
[----:B------:R-:W3:Y:S02]  /*0a70*/  LDG.E.64 R10, desc[UR10][R10.64] ;  /* 0x0000000a0a0a7981 */ /* 0x000ee4000c1e1b00 */
        /* <DEDUP_REMOVED lines=8> */
[----:B------:R-:W-:-:S11]  /*0b00*/  DADD R20, R20, R8 ;  /* 0x0000000014147229 */ /* 0x000fd60000000008 */
.L_x_132:
[----:B------:R-:W-:Y:S05]  /*0b10*/  BSYNC.RECONVERGENT B2 ;  /* 0x0000000000027941 */ /* 0x000fea0003800200 */
.L_x_131:
[----:B------:R-:W-:Y:S05]  /*0b20*/  @!P1 BRA `(.L_x_124) ;  /* 0x0000000000289947 */ /* 0x000fea0003800000 */
[----:B------:R-:W0:Y:S01]  /*0b30*/  LDC.64 R6, c[0x0][0x380] ;  /* 0x0000e000ff067b82 */ /* 0x000e220000000a00 */
[----:B------:R-:W-:Y:S02]  /*0b40*/  VIADD R9, R19, UR4 ;  /* 0x0000000413097c36 */ /* 0x000fe40008000000 */
[----:B------:R-:W-:-:S07]  /*0b50*/  IMAD.MOV R2, RZ, RZ, -R4 ;  /* 0x000000ffff027224 */ /* 0x000fce00078e0a04 */
.L_x_133:
[----:B0-----:R-:W-:-:S06]  /*0b60*/  IMAD.WIDE.U32 R4, R9, 0x8, R6 ;  /* 0x0000000809047825 */ /* 0x001fcc00078e0006 */
[----:B------:R-:W2:Y:S01]  /*0b70*/  LDG.E.64 R4, desc[UR10][R4.64] ;  /* 0x0000000a04047981 */ /* 0x000ea2000c1e1b00 */
[----:B------:R-:W-:Y:S02]  /*0b80*/  VIADD R2, R2, 0x1 ;  /* 0x0000000102027836 */ /* 0x000fe40000000000 */
[----:B------:R-:W-:-:S03]  /*0b90*/  VIADD R9, R9, 0x280 ;  /* 0x0000028009097836 */ /* 0x000fc60000000000 */
[----:B------:R-:W-:Y:S01]  /*0ba0*/  ISETP.NE.AND P0, PT, R2, RZ, PT ;  /* 0x000000ff0200720c */ /* 0x000fe20003f05270 */
[----:B--2--5:R-:W-:-:S12]  /*0bb0*/  DADD R20, R4, R20 ;  /* 0x0000000004147229 */ /* 0x024fd80000000014 */
[----:B------:R-:W-:Y:S05]  /*0bc0*/  @P0 BRA `(.L_x_133) ;  /* 0xfffffffc00e40947 */ /* 0x000fea000383ffff */
.L_x_124:
[----:B------:R-:W-:Y:S05]  /*0bd0*/  BSYNC.RECONVERGENT B1 ;  /* 0x0000000000017941 */ /* 0x000fea0003800200 */
.L_x_123:
[----:B------:R-:W-:-:S13]  /*0be0*/  ISETP.GE.U32.AND P0, PT, R0, 0x280, PT ;  /* 0x000002800000780c */ /* 0x000fda0003f06070 */
        /* <DEDUP_REMOVED lines=50> */
[----:B------:R-:W1:Y:S05]  /*0f10*/  LDS.128 R4, [UR4+0x50] ;  /* 0x00005004ff047984 */ /* 0x000e6a0008000c00 */
[----:B------:R-:W-:-:S08]  /*0f20*/  DADD R16, R16, R18 ;  /* 0x0000000010107229 */ /* 0x000fd00000000012 */
[----:B--2---:R-:W-:-:S08]  /*0f30*/  DADD R12, R16, R12 ;  /* 0x00000000100c7229 */ /* 0x004fd0000000000c */
[----:B------:R-:W-:Y:S02]  /*0f40*/  DADD R2, R12, R14 ;  /* 0x000000000c027229 */ /* 0x000fe4000000000e */
[----:B------:R-:W2:Y:S06]  /*0f50*/  LDS.128 R12, [UR4+0x60] ;  /* 0x00006004ff0c7984 */ /* 0x000eac0008000c00 */
[----:B0-----:R-:W-:-:S08]  /*0f60*/  DADD R2, R2, R8 ;  /* 0x0000000002027229 */ /* 0x001fd00000000008 */
[----:B------:R-:W-:Y:S01]  /*0f70*/  DADD R2, R2, R10 ;  /* 0x0000000002027229 */ /* 0x000fe2000000000a */
[----:B------:R-:W0:Y:S07]  /*0f80*/  LDS.128 R8, [UR4+0x70] ;  /* 0x00007004ff087984 */ /* 0x000e2e0008000c00 */
        /* <DEDUP_REMOVED lines=16> */
[----:B-1----:R-:W-:Y:S01]  /*1090*/  DADD R4, R2, R4 ;  /* 0x0000000002047229 */ /* 0x002fe20000000004 */
[----:B------:R-:W-:Y:S10]  /*10a0*/  BRA `(.L_x_135) ;  /* 0x0000001c00307947 */ /* 0x000ff40003800000 */
.L_x_134:
[----:B------:R-:W-:-:S04]  /*10b0*/  LOP3.LUT R2, R3, 0x3e0, RZ, 0xc0, !PT ;  /* 0x000003e003027812 */ /* 0x000fc800078ec0ff */
[----:B------:R-:W-:Y:S01]  /*10c0*/  LOP3.LUT R7, RZ, R2, RZ, 0x33, !PT ;  /* 0x00000002ff077212 */ /* 0x000fe200078e33ff */
[----:B------:R-:W-:Y:S02]  /*10d0*/  VIADD R5, R2, 0x20 ;  /* 0x0000002002057836 */ /* 0x000fe40000000000 */
[----:B------:R-:W0:Y:S02]  /*10e0*/  S2R R2, SR_LANEID ;  /* 0x0000000000027919 */ /* 0x000e240000000000 */
[----:B------:R-:W-:Y:S01]  /*10f0*/  IMAD.IADD R7, R0, 0x1, R7 ;  /* 0x0000000100077824 */ /* 0x000fe200078e0207 */
[----:B------:R-:W-:-:S04]  /*1100*/  ISETP.GT.U32.AND P0, PT, R5, R0, PT ;  /* 0x000000000500720c */ /* 0x000fc80003f04070 */
[----:B------:R-:W-:-:S05]  /*1110*/  SEL R7, R7, 0x1f, P0 ;  /* 0x0000001f07077807 */ /* 0x000fca0000000000 */
[----:B-----5:R-:W-:Y:S04]  /*1120*/  SHFL.DOWN PT, R4, R20, 0x1, R7 ;  /* 0x0820000014047989 */ /* 0x020fe800000e0007 */
[----:B------:R-:W1:Y:S01]  /*1130*/  SHFL.DOWN PT, R5, R21, 0x1, R7 ;  /* 0x0820000015057989 */ /* 0x000e6200000e0007 */
[C---:B0-----:R-:W-:Y:S01]  /*1140*/  ISETP.GE.AND P0, PT, R2.reuse, R7, PT ;  /* 0x000000070200720c */ /* 0x041fe20003f06270 */
[----:B------:R-:W-:Y:S01]  /*1150*/  VIADD R6, R2, 0x2 ;  /* 0x0000000202067836 */ /* 0x000fe20000000000 */
[----:B-1----:R-:W-:-:S10]  /*1160*/  DADD R4, R4, R20 ;  /* 0x0000000004047229 */ /* 0x002fd40000000014 */
        /* <DEDUP_REMOVED lines=11> */
[----:B------:R-:W-:-:S03]  /*1220*/  VIADD R6, R2, 0x8 ;  /* 0x0000000802067836 */ /* 0x000fc60000000000 */
[----:B------:R-:W0:Y:S02]  /*1230*/  SHFL.DOWN PT, R5, R11, 0x4, R7 ;  /* 0x088000000b057989 */ /* 0x000e2400000e0007 */
[----:B------:R-:W-:Y:S01]  /*1240*/  ISETP.GT.AND P1, PT, R6, R7, PT ;  /* 0x000000070600720c */ /* 0x000fe20003f24270 */
[----:B0-----:R-:W-:-:S10]  /*1250*/  DADD R4, R4, R10 ;  /* 0x0000000004047229 */ /* 0x001fd4000000000a */
[----:B------:R-:W-:Y:S02]  /*1260*/  FSEL R8, R10, R4, P0 ;  /* 0x000000040a087208 */ /* 0x000fe40000000000 */
[----:B------:R-:W-:Y:S02]  /*1270*/  FSEL R9, R11, R5, P0 ;  /* 0x000000050b097208 */ /* 0x000fe40000000000 */
[C---:B------:R-:W-:Y:S01]  /*1280*/  ISETP.NE.AND P0, PT, R2.reuse, RZ, PT ;  /* 0x000000ff0200720c */ /* 0x040fe20003f05270 */
[----:B------:R-:W-:Y:S01]  /*1290*/  SHFL.DOWN PT, R4, R8, 0x8, R7 ;  /* 0x0900000008047989 */ /* 0x000fe200000e0007 */
[----:B------:R-:W-:-:S03]  /*12a0*/  VIADD R2, R2, 0x10 ;  /* 0x0000001002027836 */ /* 0x000fc60000000000 */
[----:B------:R-:W0:Y:S08]  /*12b0*/  SHFL.DOWN PT, R5, R9, 0x8, R7 ;  /* 0x0900000009057989 */ /* 0x000e3000000e0007 */
[----:B------:R-:W1:Y:S01]  /*12c0*/  @!P0 S2R R13, SR_CgaCtaId ;  /* 0x00000000000d8919 */ /* 0x000e620000008800 */
[----:B------:R-:W-:-:S04]  /*12d0*/  @!P0 SHF.R.U32.HI R6, RZ, 0x2, R3 ;  /* 0x00000002ff068819 */ /* 0x000fc80000011603 */
[----:B------:R-:W-:Y:S01]  /*12e0*/  @!P0 LOP3.LUT R6, R6, 0xf8, RZ, 0xc0, !PT ;  /* 0x000000f806068812 */ /* 0x000fe200078ec0ff */
        /* <DEDUP_REMOVED lines=18> */
[----:B------:R-:W-:Y:S01]  /*1410*/  ISETP.GT.U32.AND P1, PT, R0, 0x20, PT ;  /* 0x000000200000780c */ /* 0x000fe20003f24070 */
[----:B0-----:R-:W-:-:S09]  /*1420*/  ULEA UR4, UR5, UR4, 0x18 ;  /* 0x0000000405047291 */ /* 0x001fd2000f8ec0ff */
[----:B------:R-:W0:Y:S04]  /*1430*/  LDS.128 R12, [UR4+0x20] ;  /* 0x00002004ff0c7984 */ /* 0x000e280008000c00 */
[----:B------:R-:W1:Y:S01]  /*1440*/  LDS.128 R8, [UR4+0x30] ;  /* 0x00003004ff087984 */ /* 0x000e620008000c00 */
[----:B0-----:R-:W-:-:S10]  /*1450*/  DADD R12, R4, R12 ;  /* 0x00000000040c7229 */ /* 0x001fd4000000000c */
[----:B------:R-:W-:Y:S02]  /*1460*/  FSEL R2, R12, R4, P1 ;  /* 0x000000040c027208 */ /* 0x000fe40000800000 */
[----:B------:R-:W-:Y:S02]  /*1470*/  FSEL R3, R13, R5, P1 ;  /* 0x000000050d037208 */ /* 0x000fe40000800000 */
[----:B------:R-:W-:Y:S01]  /*1480*/  ISETP.GT.U32.AND P1, PT, R0, 0x40, PT ;  /* 0x000000400000780c */ /* 0x000fe20003f24070 */
[----:B------:R-:W0:Y:S03]  /*1490*/  LDS.128 R4, [UR4+0x40] ;  /* 0x00004004ff047984 */ /* 0x000e260008000c00 */
[----:B------:R-:W-:-:S10]  /*14a0*/  DADD R14, R2, R14 ;  /* 0x00000000020e7229 */ /* 0x000fd4000000000e */
[----:B------:R-:W-:Y:S02]  /*14b0*/  FSEL R2, R14, R2, P1 ;  /* 0x000000020e027208 */ /* 0x000fe40000800000 */
[----:B------:R-:W-:Y:S02]  /*14c0*/  FSEL R3, R15, R3, P1 ;  /* 0x000000030f037208 */ /* 0x000fe40000800000 */
[----:B------:R-:W-:-:S04]  /*14d0*/  ISETP.GT.U32.AND P1, PT, R0, 0x60, PT ;  /* 0x000000600000780c */ /* 0x000fc80003f24070 */
[----:B-1----:R-:W-:-:S10]  /*14e0*/  DADD R8, R8, R2 ;  /* 0x0000000008087229 */ /* 0x002fd40000000002 */
[----:B------:R-:W-:Y:S02]  /*14f0*/  FSEL R2, R8, R2, P1 ;  /* 0x0000000208027208 */ /* 0x000fe40000800000 */
[----:B------:R-:W-:Y:S02]  /*1500*/  FSEL R3, R9, R3, P1 ;  /* 0x0000000309037208 */ /* 0x000fe40000800000 */
[----:B------:R-:W-:-:S04]  /*1510*/  ISETP.GT.U32.AND P1, PT, R0, 0x80, PT ;  /* 0x000000800000780c */ /* 0x000fc80003f24070 */
[----:B------:R-:W-:-:S10]  /*1520*/  DADD R10, R2, R10 ;  /* 0x00000000020a7229 */ /* 0x000fd4000000000a */
[----:B------:R-:W-:Y:S02]  /*1530*/  FSEL R2, R10, R2, P1 ;  /* 0x000000020a027208 */ /* 0x000fe40000800000 */
[----:B------:R-:W-:Y:S02]  /*1540*/  FSEL R3, R11, R3, P1 ;  /* 0x000000030b037208 */ /* 0x000fe40000800000 */
[----:B------:R-:W1:Y:S01]  /*1550*/  LDS.128 R8, [UR4+0x50] ;  /* 0x00005004ff087984 */ /* 0x000e620008000c00 */
[----:B------:R-:W-:-:S03]  /*1560*/  ISETP.GT.U32.AND P1, PT, R0, 0xa0, PT ;  /* 0x000000a00000780c */ /* 0x000fc60003f24070 */
[----:B0-----:R-:W-:-:S10]  /*1570*/  DADD R4, R4, R2 ;  /* 0x0000000004047229 */ /* 0x001fd40000000002 */
[----:B------:R-:W-:Y:S02]  /*1580*/  FSEL R2, R4, R2, P1 ;  /* 0x0000000204027208 */ /* 0x000fe40000800000 */
[----:B------:R-:W-:Y:S02]  /*1590*/  FSEL R3, R5, R3, P1 ;  /* 0x0000000305037208 */ /* 0x000fe40000800000 */
[----:B------:R-:W-:-:S04]  /*15a0*/  ISETP.GT.U32.AND P1, PT, R0, 0xc0, PT ;  /* 0x000000c00000780c */ /* 0x000fc80003f24070 */
[----:B------:R-:W-:-:S10]  /*15b0*/  DADD R6, R2, R6 ;  /* 0x0000000002067229 */ /* 0x000fd40000000006 */
[----:B------:R-:W-:Y:S02]  /*15c0*/  FSEL R2, R6, R2, P1 ;  /* 0x0000000206027208 */ /* 0x000fe40000800000 */
[----:B------:R-:W-:Y:S02]  /*15d0*/  FSEL R3, R7, R3, P1 ;  /* 0x0000000307037208 */ /* 0x000fe40000800000 */
[----:B------:R-:W0:Y:S01]  /*15e0*/  LDS.128 R4, [UR4+0x60] ;  /* 0x00006004ff047984 */ /* 0x000e220008000c00 */
[----:B------:R-:W-:-:S03]  /*15f0*/  ISETP.GT.U32.AND P1, PT, R0, 0xe0, PT ;  /* 0x000000e00000780c */ /* 0x000fc60003f24070 */
        /* <DEDUP_REMOVED lines=43> */
[----:B------:R-:W1:Y:S01]  /*18b0*/  LDS.64 R2, [UR4+0xb0] ;  /* 0x0000b004ff027984 */ /* 0x000e620008000a00 */
        /* <DEDUP_REMOVED lines=8> */
[----:B------:R-:W-:-:S04]  /*1940*/  ISETP.GT.U32.AND P1, PT, R0, 0x260, PT ;  /* 0x000002600000780c */ /* 0x000fc80003f24070 */
[----:B-1----:R-:W-:-:S10]  /*1950*/  DADD R2, R2, R4 ;  /* 0x0000000002027229 */ /* 0x002fd40000000004 */
[----:B------:R-:W-:Y:S02]  /*1960*/  FSEL R4, R2, R4, P1 ;  /* 0x0000000402047208 */ /* 0x000fe40000800000 */
[----:B------:R-:W-:Y:S01]  /*1970*/  FSEL R5, R3, R5, P1 ;  /* 0x0000000503057208 */ /* 0x000fe20000800000 */
[----:B------:R-:W-:Y:S06]  /*1980*/  BRA `(.L_x_135) ;  /* 0x0000001000f87947 */ /* 0x000fec0003800000 */
.L_x_120:
[----:B------:R-:W0:Y:S01]  /*1990*/  S2R R5, SR_TID.X ;  /* 0x0000000000057919 */ /* 0x000e220000002100 */
[----:B------:R-:W1:Y:S02]  /*19a0*/  LDCU.64 UR6, c[0x0][0x380] ;  /* 0x00007000ff0677ac */ /* 0x000e640008000a00 */
[----:B-1----:R-:W-:Y:S02]  /*19b0*/  IMAD.U32 R6, RZ, RZ, UR6 ;  /* 0x00000006ff067e24 */ /* 0x002fe4000f8e00ff */
[----:B------:R-:W-:Y:S01]  /*19c0*/  IMAD.U32 R7, RZ, RZ, UR7 ;  /* 0x00000007ff077e24 */ /* 0x000fe2000f8e00ff */
[----:B0-----:R-:W-:-:S05]  /*19d0*/  IADD3 R21, PT, PT, R5, UR4, RZ ;  /* 0x0000000405157c10 */ /* 0x001fca000fffe0ff */
[----:B------:R-:W-:-:S05]  /*19e0*/  IMAD.WIDE.U32 R20, R21, 0x8, R6 ;  /* 0x0000000815147825 */ /* 0x000fca00078e0006 */
[----:B------:R-:W2:Y:S04]  /*19f0*/  LDG.E.64 R14, desc[UR10][R20.64] ;  /* 0x0000000a140e7981 */ /* 0x000ea8000c1e1b00 */
[----:B------:R-:W2:Y:S04]  /*1a00*/  LDG.E.64 R16, desc[UR10][R20.64+0x1400] ;  /* 0x0014000a14107981 */ /* 0x000ea8000c1e1b00 */
[----:B------:R-:W3:Y:S04]  /*1a10*/  LDG.E.64 R18, desc[UR10][R20.64+0x2800] ;  /* 0x0028000a14127981 */ /* 0x000ee8000c1e1b00 */
[----:B------:R-:W4:Y:S04]  /*1a20*/  LDG.E.64 R12, desc[UR10][R20.64+0x3c00] ;  /* 0x003c000a140c7981 */ /* 0x000f28000c1e1b00 */
[----:B------:R-:W5:Y:S04]  /*1a30*/  LDG.E.64 R10, desc[UR10][R20.64+0x5000] ;  /* 0x0050000a140a7981 */ /* 0x000f68000c1e1b00 */
[----:B------:R-:W5:Y:S04]  /*1a40*/  LDG.E.64 R8, desc[UR10][R20.64+0x6400] ;  /* 0x0064000a14087981 */ /* 0x000f68000c1e1b00 */
[----:B------:R-:W5:Y:S04]  /*1a50*/  LDG.E.64 R2, desc[UR10][R20.64+0x7800] ;  /* 0x0078000a14027981 */ /* 0x000f68000c1e1b00 */
[----:B------:R-:W5:Y:S01]  /*1a60*/  LDG.E.64 R28, desc[UR10][R20.64+0x8c00] ;  /* 0x008c000a141c7981 */ /* 0x000f62000c1e1b00 */
[----:B------:R-:W-:Y:S01]  /*1a70*/  ISETP.GE.U32.AND P0, PT, R0, UR8, PT ;  /* 0x0000000800007c0c */ /* 0x000fe2000bf06070 */
[----:B--2---:R-:W-:-:S08]  /*1a80*/  DADD R14, R14, R16 ;  /* 0x000000000e0e7229 */ /* 0x004fd00000000010 */
[----:B---3--:R-:W-:-:S08]  /*1a90*/  DADD R14, R18, R14 ;  /* 0x00000000120e7229 */ /* 0x008fd0000000000e */
[----:B----4-:R-:W-:-:S08]  /*1aa0*/  DADD R12, R12, R14 ;  /* 0x000000000c0c7229 */ /* 0x010fd0000000000e */
[----:B-----5:R-:W-:-:S08]  /*1ab0*/  DADD R10, R10, R12 ;  /* 0x000000000a0a7229 */ /* 0x020fd0000000000c */
[----:B------:R-:W-:-:S08]  /*1ac0*/  DADD R8, R8, R10 ;  /* 0x0000000008087229 */ /* 0x000fd0000000000a */
[----:B------:R-:W-:-:S08]  /*1ad0*/  DADD R2, R2, R8 ;  /* 0x0000000002027229 */ /* 0x000fd00000000008 */
[----:B------:R-:W-:Y:S01]  /*1ae0*/  DADD R28, R28, R2 ;  /* 0x000000001c1c7229 */ /* 0x000fe20000000002 */
[----:B------:R-:W-:Y:S10]  /*1af0*/  @!P0 BRA `(.L_x_136) ;  /* 0x0000000c00708947 */ /* 0x000ff40003800000 */
[----:B------:R-:W-:Y:S01]  /*1b00*/  UIMAD UR12, UR13, 0x1400, UR4 ;  /* 0x000014000d0c78a4 */ /* 0x000fe2000f8e0204 */
[----:B------:R-:W-:Y:S01]  /*1b10*/  VIADD R0, R4, 0xffffec00 ;  /* 0xffffec0004007836 */ /* 0x000fe20000000000 */
[----:B------:R-:W-:Y:S01]  /*1b20*/  UIADD3 UR5, UPT, UPT, UR9, UR13, URZ ;  /* 0x0000000d09057290 */ /* 0x000fe2000fffe0ff */
[----:B------:R-:W-:-:S03]  /*1b30*/  LOP3.LUT R3, RZ, R5, RZ, 0x33, !PT ;  /* 0x00000005ff037212 */ /* 0x000fc600078e33ff */
[----:B------:R-:W-:Y:S01]  /*1b40*/  ISETP.LT.U32.AND P0, PT, R0, UR12, PT ;  /* 0x0000000c00007c0c */ /* 0x000fe2000bf01070 */
[----:B------:R-:W-:Y:S01]  /*1b50*/  UIMAD UR5, UR5, 0x1400, URZ ;  /* 0x00001400050578a4 */ /* 0x000fe2000f8e02ff */
[----:B------:R-:W-:-:S05]  /*1b60*/  IADD3 R3, PT, PT, R4, -UR8, R3 ;  /* 0x8000000804037c10 */ /* 0x000fca000fffe003 */
[----:B------:R-:W-:Y:S01]  /*1b70*/  IMAD.U32 R8, RZ, RZ, UR5 ;  /* 0x00000005ff087e24 */ /* 0x000fe2000f8e00ff */
[----:B------:R-:W-:Y:S01]  /*1b80*/  UMOV UR6, UR5 ;  /* 0x0000000500067c82 */ /* 0x000fe20008000000 */
[----:B------:R-:W-:Y:S01]  /*1b90*/  VIADD R2, R3, -UR4 ;  /* 0x8000000403027c36 */ /* 0x000fe20008000000 */
[----:B------:R-:W-:Y:S02]  /*1ba0*/  UMOV UR4, URZ ;  /* 0x000000ff00047c82 */ /* 0x000fe40008000000 */
[----:B------:R-:W-:Y:S01]  /*1bb0*/  IADD3 R5, PT, PT, R8, 0x1400, R5 ;  /* 0x0000140008057810 */ /* 0x000fe20007ffe005 */
[----:B------:R-:W-:Y:S06]  /*1bc0*/  @P0 BRA `(.L_x_137) ;  /* 0x0000000000840947 */ /* 0x000fec0003800000 */
[----:B------:R-:W0:Y:S01]  /*1bd0*/  LDC R4, c[0x0][0x3a8] ;  /* 0x0000ea00ff047b82 */ /* 0x000e220000000800 */
[----:B------:R-:W1:Y:S07]  /*1be0*/  LDCU UR7, c[0x0][0x3ac] ;  /* 0x00007580ff0777ac */ /* 0x000e6e0008000800 */
[----:B------:R-:W2:Y:S02]  /*1bf0*/  LDC.64 R6, c[0x0][0x380] ;  /* 0x0000e000ff067b82 */ /* 0x000ea40000000a00 */
.L_x_138:
[----:B------:R-:W3:Y:S02]  /*1c00*/  S2R R25, SR_TID.X ;  /* 0x0000000000197919 */ /* 0x000ee40000002100 */
[----:B---3--:R-:W-:-:S04]  /*1c10*/  VIADD R25, R25, UR12 ;  /* 0x0000000c19197c36 */ /* 0x008fc80008000000 */
[----:B--2---:R-:W-:-:S05]  /*1c20*/  IMAD.WIDE.U32 R24, R25, 0x8, R6 ;  /* 0x0000000819187825 */ /* 0x004fca00078e0006 */
        /* <DEDUP_REMOVED lines=8> */
[----:B0-----:R-:W-:-:S05]  /*1cb0*/  VIADD R3, R4, -UR12 ;  /* 0x8000000c04037c36 */ /* 0x001fca0008000000 */
[----:B------:R-:W-:Y:S01]  /*1cc0*/  ISETP.GE.U32.AND P0, PT, R3, UR8, PT ;  /* 0x0000000803007c0c */ /* 0x000fe2000bf06070 */
        /* <DEDUP_REMOVED lines=8> */
[----:B------:R-:W-:Y:S10]  /*1d50*/  @!P0 BRA `(.L_x_136) ;  /* 0x0000000800d88947 */ /* 0x000ff40003800000 */
[----:B-1----:R-:W-:Y:S01]  /*1d60*/  UMOV UR13, UR7 ;  /* 0x00000007000d7c82 */ /* 0x002fe20008000000 */
[----:B------:R-:W-:Y:S01]  /*1d70*/  UIADD3 UR4, UPT, UPT, UR4, 0x1, URZ ;  /* 0x0000000104047890 */ /* 0x000fe2000fffe0ff */
[----:B------:R-:W-:Y:S01]  /*1d80*/  VIADD R2, R2, -UR8 ;  /* 0x8000000802027c36 */ /* 0x000fe20008000000 */
[----:B------:R-:W-:Y:S01]  /*1d90*/  UIMAD UR12, UR13, 0x1400, UR12 ;  /* 0x000014000d0c78a4 */ /* 0x000fe2000f8e020c */
[----:B------:R-:W-:Y:S01]  /*1da0*/  VIADD R5, R5, UR8 ;  /* 0x0000000805057c36 */ /* 0x000fe20008000000 */
[----:B------:R-:W-:-:S04]  /*1db0*/  UIADD3 UR6, UPT, UPT, UR8, UR6, URZ ;  /* 0x0000000608067290 */ /* 0x000fc8000fffe0ff */
[----:B------:R-:W-:-:S13]  /*1dc0*/  ISETP.LT.U32.AND P0, PT, R0, UR12, PT ;  /* 0x0000000c00007c0c */ /* 0x000fda000bf01070 */
[----:B------:R-:W-:Y:S05]  /*1dd0*/  @!P0 BRA `(.L_x_138) ;  /* 0xfffffffc00888947 */ /* 0x000fea000383ffff */
.L_x_137:
[----:B------:R-:W0:Y:S01]  /*1de0*/  S2R R9, SR_TID.X ;  /* 0x0000000000097919 */ /* 0x000e220000002100 */
[----:B------:R-:W-:Y:S01]  /*1df0*/  VIADD R0, R4, -UR12 ;  /* 0x8000000c04007c36 */ /* 0x000fe20008000000 */
[----:B------:R-:W-:Y:S04]  /*1e00*/  BSSY.RECONVERGENT B1, `(.L_x_136) ;  /* 0x00000ab000017945 */ /* 0x000fe80003800200 */
[----:B0-----:R-:W-:-:S04]  /*1e10*/  ISETP.GE.AND P0, PT, R9, R0, PT ;  /* 0x000000000900720c */ /* 0x001fc80003f06270 */
[----:B------:R-:W-:-:S13]  /*1e20*/  ISETP.LE.U32.OR P0, PT, R4, UR12, P0 ;  /* 0x0000000c04007c0c */ /* 0x000fda0008703470 */
[----:B------:R-:W-:Y:S05]  /*1e30*/  @P0 BRA `(.L_x_139) ;  /* 0x00000008009c0947 */ /* 0x000fea0003800000 */
[----:B------:R-:W-:Y:S01]  /*1e40*/  UIMAD UR7, UR4, UR13, URZ ;  /* 0x0000000d040772a4 */ /* 0x000fe2000f8e02ff */
[----:B------:R-:W-:Y:S01]  /*1e50*/  LOP3.LUT R3, RZ, R9, RZ, 0x33, !PT ;  /* 0x00000009ff037212 */ /* 0x000fe200078e33ff */
[----:B------:R-:W-:Y:S01]  /*1e60*/  BSSY.RECONVERGENT B2, `(.L_x_140) ;  /* 0x0000056000027945 */ /* 0x000fe20003800200 */
[----:B------:R-:W-:Y:S02]  /*1e70*/  IMAD.MOV.U32 R0, RZ, RZ, R9 ;  /* 0x000000ffff007224 */ /* 0x000fe400078e0009 */
[----:B------:R-:W-:Y:S01]  /*1e80*/  IADD3 R4, PT, PT, R4, -UR5, R3 ;  /* 0x8000000504047c10 */ /* 0x000fe2000fffe003 */
[----:B------:R-:W-:-:S04]  /*1e90*/  IMAD.U32 R3, RZ, RZ, UR7 ;  /* 0x00000007ff037e24 */ /* 0x000fc8000f8e00ff */
[----:B------:R-:W-:-:S04]  /*1ea0*/  IMAD R4, R3, -0x1400, R4 ;  /* 0xffffec0003047824 */ /* 0x000fc800078e0204 */
[C---:B------:R-:W-:Y:S01]  /*1eb0*/  IMAD.HI.U32 R3, R4.reuse, -0x33333333, RZ ;  /* 0xcccccccd04037827 */ /* 0x040fe200078e00ff */
[----:B------:R-:W-:-:S04]  /*1ec0*/  ISETP.GE.U32.AND P0, PT, R4, 0x2580, PT ;  /* 0x000025800400780c */ /* 0x000fc80003f06070 */
[----:B------:R-:W-:-:S04]  /*1ed0*/  LEA.HI R3, R3, 0x1, RZ, 0x17 ;  /* 0x0000000103037811 */ /* 0x000fc800078fb8ff */
[----:B------:R-:W-:-:S05]  /*1ee0*/  LOP3.LUT R4, R3, 0xf, RZ, 0xc0, !PT ;  /* 0x0000000f03047812 */ /* 0x000fca00078ec0ff */
[----:B------:R-:W-:Y:S05]  /*1ef0*/  @!P0 BRA `(.L_x_141) ;  /* 0x0000000400308947 */ /* 0x000fea0003800000 */
[----:B------:R-:W-:Y:S01]  /*1f00*/  IMAD.HI.U32 R0, R2, -0x33333333, RZ ;  /* 0xcccccccd02007827 */ /* 0x000fe200078e00ff */
[----:B------:R-:W-:Y:S04]  /*1f10*/  BSSY.RECONVERGENT B3, `(.L_x_142) ;  /* 0x0000049000037945 */ /* 0x000fe80003800200 */
[----:B------:R-:W-:-:S04]  /*1f20*/  LEA.HI R0, R0, 0x1, RZ, 0x17 ;  /* 0x0000000100007811 */ /* 0x000fc800078fb8ff */
[----:B------:R-:W-:Y:S02]  /*1f30*/  LOP3.LUT R26, R0, 0xfffff0, RZ, 0xc0, !PT ;  /* 0x00fffff0001a7812 */ /* 0x000fe400078ec0ff */
[----:B------:R-:W-:-:S03]  /*1f40*/  LOP3.LUT R0, R9, 0x1400, RZ, 0xfc, !PT ;  /* 0x0000140009007812 */ /* 0x000fc600078efcff */
[----:B------:R-:W-:-:S07]  /*1f50*/  IMAD.MOV R26, RZ, RZ, -R26 ;  /* 0x000000ffff1a7224 */ /* 0x000fce00078e0a1a */
.L_x_143:
[C---:B------:R-:W-:Y:S02]  /*1f60*/  VIADD R23, R5.reuse, 0xffffec00 ;  /* 0xffffec0005177836 */ /* 0x040fe40000000000 */
[----:B------:R-:W-:Y:S02]  /*1f70*/  VIADD R19, R5, 0xffffee80 ;  /* 0xffffee8005137836 */ /* 0x000fe40000000000 */
[----:B------:R-:W-:-:S04]  /*1f80*/  IMAD.WIDE.U32 R22, R23, 0x8, R6 ;  /* 0x0000000817167825 */ /* 0x000fc800078e0006 */
[--C-:B------:R-:W-:Y:S02]  /*1f90*/  IMAD.WIDE.U32 R18, R19, 0x8, R6.reuse ;  /* 0x0000000813127825 */ /* 0x100fe400078e0006 */
[----:B------:R-:W2:Y:S02]  /*1fa0*/  LDG.E.64 R22, desc[UR10][R22.64] ;  /* 0x0000000a16167981 */ /* 0x000ea4000c1e1b00 */
[C---:B------:R-:W-:Y:S02]  /*1fb0*/  VIADD R17, R5.reuse, 0xfffff100 ;  /* 0xfffff10005117836 */ /* 0x040fe40000000000 */
[----:B------:R-:W3:Y:S01]  /*1fc0*/  LDG.E.64 R18, desc[UR10][R18.64] ;  /* 0x0000000a12127981 */ /* 0x000ee2000c1e1b00 */
[----:B------:R-:W-:Y:S02]  /*1fd0*/  VIADD R15, R5, 0xfffff380 ;  /* 0xfffff380050f7836 */ /* 0x000fe40000000000 */
[----:B------:R-:W-:-:S04]  /*1fe0*/  IMAD.WIDE.U32 R16, R17, 0x8, R6 ;  /* 0x0000000811107825 */ /* 0x000fc800078e0006 */
[--C-:B------:R-:W-:Y:S02]  /*1ff0*/  IMAD.WIDE.U32 R14, R15, 0x8, R6.reuse ;  /* 0x000000080f0e7825 */ /* 0x100fe400078e0006 */
[----:B------:R-:W4:Y:S02]  /*2000*/  LDG.E.64 R16, desc[UR10][R16.64] ;  /* 0x0000000a10107981 */ /* 0x000f24000c1e1b00 */
[C---:B------:R-:W-:Y:S02]  /*2010*/  VIADD R13, R5.reuse, 0xfffff600 ;  /* 0xfffff600050d7836 */ /* 0x040fe40000000000 */
[----:B------:R-:W5:Y:S01]  /*2020*/  LDG.E.64 R14, desc[UR10][R14.64] ;  /* 0x0000000a0e0e7981 */ /* 0x000f62000c1e1b00 */
[----:B------:R-:W-:Y:S02]  /*2030*/  VIADD R11, R5, 0xfffff880 ;  /* 0xfffff880050b7836 */ /* 0x000fe40000000000 */
[----:B------:R-:W-:-:S04]  /*2040*/  IMAD.WIDE.U32 R12, R13, 0x8, R6 ;  /* 0x000000080d0c7825 */ /* 0x000fc800078e0006 */
[--C-:B------:R-:W-:Y:S02]  /*2050*/  IMAD.WIDE.U32 R10, R11, 0x8, R6.reuse ;  /* 0x000000080b0a7825 */ /* 0x100fe400078e0006 */
[----:B------:R-:W5:Y:S02]  /*2060*/  LDG.E.64 R12, desc[UR10][R12.64] ;  /* 0x0000000a0c0c7981 */ /* 0x000f64000c1e1b00 */
[C---:B------:R-:W-:Y:S02]  /*2070*/  VIADD R9, R5.reuse, 0xfffffb00 ;  /* 0xfffffb0005097836 */ /* 0x040fe40000000000 */
[----:B------:R-:W5:Y:S01]  /*2080*/  LDG.E.64 R10, desc[UR10][R10.64] ;  /* 0x0000000a0a0a7981 */ /* 0x000f62000c1e1b00 */
[----:B------:R-:W-:Y:S02]  /*2090*/  VIADD R21, R5, 0xfffffd80 ;  /* 0xfffffd8005157836 */ /* 0x000fe40000000000 */
[----:B------:R-:W-:-:S04]  /*20a0*/  IMAD.WIDE.U32 R8, R9, 0x8, R6 ;  /* 0x0000000809087825 */ /* 0x000fc800078e0006 */
[----:B------:R-:W-:Y:S02]  /*20b0*/  IMAD.WIDE.U32 R20, R21, 0x8, R6 ;  /* 0x0000000815147825 */ /* 0x000fe400078e0006 */
[----:B------:R-:W5:Y:S04]  /*20c0*/  LDG.E.64 R8, desc[UR10][R8.64] ;  /* 0x0000000a08087981 */ /* 0x000f68000c1e1b00 */
[----:B------:R-:W5:Y:S01]  /*20d0*/  LDG.E.64 R20, desc[UR10][R20.64] ;  /* 0x0000000a14147981 */ /* 0x000f62000c1e1b00 */
[----:B------:R-:W-:Y:S01]  /*20e0*/  VIADD R25, R5, 0x280 ;  /* 0x0000028005197836 */ /* 0x000fe20000000000 */
[----:B--2---:R-:W-:-:S08]  /*20f0*/  DADD R22, R22, R28 ;  /* 0x0000000016167229 */ /* 0x004fd0000000001c */
[----:B---3--:R-:W-:Y:S01]  /*2100*/  DADD R18, R22, R18 ;  /* 0x0000000016127229 */ /* 0x008fe20000000012 */
[----:B------:R-:W-:-:S06]  /*2110*/  IMAD.WIDE.U32 R22, R5, 0x8, R6 ;  /* 0x0000000805167825 */ /* 0x000fcc00078e0006 */
[----:B------:R-:W2:Y:S01]  /*2120*/  LDG.E.64 R22, desc[UR10][R22.64] ;  /* 0x0000000a16167981 */ /* 0x000ea2000c1e1b00 */
[----:B----4-:R-:W-:Y:S01]  /*2130*/  DADD R16, R18, R16 ;  /* 0x0000000012107229 */ /* 0x010fe20000000010 */
[----:B------:R-:W-:-:S04]  /*2140*/  IMAD.WIDE.U32 R18, R25, 0x8, R6 ;  /* 0x0000000819127825 */ /* 0x000fc800078e0006 */
[----:B------:R-:W-:Y:S02]  /*2150*/  VIADD R25, R5, 0x500 ;  /* 0x0000050005197836 */ /* 0x000fe40000000000 */
[----:B------:R-:W3:Y:S01]  /*2160*/  LDG.E.64 R18, desc[UR10][R18.64] ;  /* 0x0000000a12127981 */ /* 0x000ee2000c1e1b00 */
[----:B-----5:R-:W-:Y:S01]  /*2170*/  DADD R14, R16, R14 ;  /* 0x00000000100e7229 */ /* 0x020fe2000000000e */
[----:B------:R-:W-:-:S04]  /*2180*/  IMAD.WIDE.U32 R16, R25, 0x8, R6 ;  /* 0x0000000819107825 */ /* 0x000fc800078e0006 */
[----:B------:R-:W-:Y:S02]  /*2190*/  VIADD R25, R5, 0x780 ;  /* 0x0000078005197836 */ /* 0x000fe40000000000 */
[----:B------:R-:W4:Y:S01]  /*21a0*/  LDG.E.64 R16, desc[UR10][R16.64] ;  /* 0x0000000a10107981 */ /* 0x000f22000c1e1b00 */
[----:B------:R-:W-:Y:S01]  /*21b0*/  DADD R12, R14, R12 ;  /* 0x000000000e0c7229 */ /* 0x000fe2000000000c */
[----:B------:R-:W-:-:S04]  /*21c0*/  IMAD.WIDE.U32 R14, R25, 0x8, R6 ;  /* 0x00000008190e7825 */ /* 0x000fc800078e0006 */
[----:B------:R-:W-:Y:S02]  /*21d0*/  VIADD R25, R5, 0xa00 ;  /* 0x00000a0005197836 */ /* 0x000fe40000000000 */
[----:B------:R-:W5:Y:S01]  /*21e0*/  LDG.E.64 R14, desc[UR10][R14.64] ;  /* 0x0000000a0e0e7981 */ /* 0x000f62000c1e1b00 */
        /* <DEDUP_REMOVED lines=9> */
[----:B------:R-:W-:Y:S01]  /*2280*/  IMAD.WIDE.U32 R8, R25, 0x8, R6 ;  /* 0x0000000819087825 */ /* 0x000fe200078e0006 */
[----:B------:R-:W-:-:S05]  /*2290*/  IADD3 R25, PT, PT, R5, 0x1180, RZ ;  /* 0x0000118005197810 */ /* 0x000fca0007ffe0ff */
[----:B------:R-:W5:Y:S01]  /*22a0*/  LDG.E.64 R8, desc[UR10][R8.64] ;  /* 0x0000000a08087981 */ /* 0x000f62000c1e1b00 */
[----:B------:R-:W-:-:S06]  /*22b0*/  IMAD.WIDE.U32 R24, R25, 0x8, R6 ;  /* 0x0000000819187825 */ /* 0x000fcc00078e0006 */
[----:B------:R-:W5:Y:S01]  /*22c0*/  LDG.E.64 R24, desc[UR10][R24.64] ;  /* 0x0000000a18187981 */ /* 0x000f62000c1e1b00 */
[----:B------:R-:W-:Y:S02]  /*22d0*/  VIADD R26, R26, 0x10 ;  /* 0x000000101a1a7836 */ /* 0x000fe40000000000 */
[----:B------:R-:W-:Y:S02]  /*22e0*/  VIADD R0, R0, 0x2800 ;  /* 0x0000280000007836 */ /* 0x000fe40000000000 */
[----:B------:R-:W-:Y:S01]  /*22f0*/  VIADD R5, R5, 0x2800 ;  /* 0x0000280005057836 */ /* 0x000fe20000000000 */
[----:B------:R-:W-:Y:S01]  /*2300*/  ISETP.NE.AND P0, PT, R26, RZ, PT ;  /* 0x000000ff1a00720c */ /* 0x000fe20003f05270 */
        /* <DEDUP_REMOVED lines=9> */
[----:B------:R-:W-:Y:S05]  /*23a0*/  BSYNC.RECONVERGENT B3 ;  /* 0x0000000000037941 */ /* 0x000fea0003800200 */
.L_x_142:
[----:B------:R-:W-:-:S07]  /*23b0*/  VIADD R0, R0, 0xffffec00 ;  /* 0xffffec0000007836 */ /* 0x000fce0000000000 */
.L_x_141:
[----:B------:R-:W-:Y:S05]  /*23c0*/  BSYNC.RECONVERGENT B2 ;  /* 0x0000000000027941 */ /* 0x000fea0003800200 */
.L_x_140:
[----:B------:R-:W-:-:S13]  /*23d0*/  ISETP.NE.AND P0, PT, R4, RZ, PT ;  /* 0x000000ff0400720c */ /* 0x000fda0003f05270 */
[----:B------:R-:W-:Y:S05]  /*23e0*/  @!P0 BRA `(.L_x_139) ;  /* 0x0000000400308947 */ /* 0x000fea0003800000 */
[----:B------:R-:W-:Y:S01]  /*23f0*/  ISETP.GE.U32.AND P0, PT, R4, 0x8, PT ;  /* 0x000000080400780c */ /* 0x000fe20003f06070 */
[----:B------:R-:W-:Y:S01]  /*2400*/  BSSY.RECONVERGENT B2, `(.L_x_144) ;  /* 0x0000025000027945 */ /* 0x000fe20003800200 */
[----:B------:R-:W-:-:S04]  /*2410*/  LOP3.LUT R22, R3, 0x7, RZ, 0xc0, !PT ;  /* 0x0000000703167812 */ /* 0x000fc800078ec0ff */
[----:B------:R-:W-:-:S07]  /*2420*/  ISETP.NE.AND P1, PT, R22, RZ, PT ;  /* 0x000000ff1600720c */ /* 0x000fce0003f25270 */
[----:B------:R-:W-:Y:S06]  /*2430*/  @!P0 BRA `(.L_x_145) ;  /* 0x0000000000848947 */ /* 0x000fec0003800000 */
[----:B------:R-:W-:-:S04]  /*2440*/  VIADD R19, R0, UR12 ;  /* 0x0000000c00137c36 */ /* 0x000fc80008000000 */
[----:B------:R-:W-:-:S04]  /*2450*/  IMAD.WIDE.U32 R4, R19, 0x8, R6 ;  /* 0x0000000813047825 */ /* 0x000fc800078e0006 */
[C---:B------:R-:W-:Y:S02]  /*2460*/  VIADD R17, R19.reuse, 0x280 ;  /* 0x0000028013117836 */ /* 0x040fe40000000000 */
[----:B------:R-:W2:Y:S01]  /*2470*/  LDG.E.64 R4, desc[UR10][R4.64] ;  /* 0x0000000a04047981 */ /* 0x000ea2000c1e1b00 */
        /* <DEDUP_REMOVED lines=14> */
[--C-:B------:R-:W-:Y:S02]  /*2560*/  IMAD.WIDE.U32 R20, R21, 0x8, R6.reuse ;  /* 0x0000000815147825 */ /* 0x100fe400078e0006 */
[----:B------:R-:W5:Y:S02]  /*2570*/  LDG.E.64 R8, desc[UR10][R8.64] ;  /* 0x0000000a08087981 */ /* 0x000f64000c1e1b00 */
[----:B------:R-:W-:Y:S02]  /*2580*/  VIADD R19, R19, 0x1180 ;  /* 0x0000118013137836 */ /* 0x000fe40000000000 */
[----:B------:R-:W5:Y:S02]  /*2590*/  LDG.E.64 R20, desc[UR10][R20.64] ;  /* 0x0000000a14147981 */ /* 0x000f64000c1e1b00 */
[----:B------:R-:W-:-:S06]  /*25a0*/  IMAD.WIDE.U32 R18, R19, 0x8, R6 ;  /* 0x0000000813127825 */ /* 0x000fcc00078e0006 */
        /* <DEDUP_REMOVED lines=10> */
.L_x_145:
[----:B------:R-:W-:Y:S05]  /*2650*/  BSYNC.RECONVERGENT B2 ;  /* 0x0000000000027941 */ /* 0x000fea0003800200 */
.L_x_144:
[----:B------:R-:W-:Y:S05]  /*2660*/  @!P1 BRA `(.L_x_139) ;  /* 0x0000000000909947 */ /* 0x000fea0003800000 */
[----:B------:R-:W-:Y:S01]  /*2670*/  ISETP.GE.U32.AND P0, PT, R22, 0x4, PT ;  /* 0x000000041600780c */ /* 0x000fe20003f06070 */
[----:B------:R-:W-:Y:S01]  /*2680*/  BSSY.RECONVERGENT B2, `(.L_x_146) ;  /* 0x0000014000027945 */ /* 0x000fe20003800200 */
[----:B------:R-:W-:-:S11]  /*2690*/  LOP3.LUT P1, RZ, R3, 0x3, RZ, 0xc0, !PT ;  /* 0x0000000303ff7812 */ /* 0x000fd6000782c0ff */
[----:B------:R-:W-:Y:S05]  /*26a0*/  @!P0 BRA `(.L_x_147) ;  /* 0x0000000000448947 */ /* 0x000fea0003800000 */
        /* <DEDUP_REMOVED lines=8> */
[----:B------:R-:W-:Y:S02]  /*2730*/  VIADD R13, R3, 0x780 ;  /* 0x00000780030d7836 */ /* 0x000fe40000000000 */
[----:B------:R-:W4:Y:S02]  /*2740*/  LDG.E.64 R10, desc[UR10][R10.64] ;  /* 0x0000000a0a0a7981 */ /* 0x000f24000c1e1b00 */
[----:B------:R-:W-:-:S06]  /*2750*/  IMAD.WIDE.U32 R12, R13, 0x8, R6 ;  /* 0x000000080d0c7825 */ /* 0x000fcc00078e0006 */
[----:B------:R-:W5:Y:S01]  /*2760*/  LDG.E.64 R12, desc[UR10][R12.64] ;  /* 0x0000000a0c0c7981 */ /* 0x000f62000c1e1b00 */
[----:B------:R-:W-:Y:S01]  /*2770*/  VIADD R0, R0, 0xa00 ;  /* 0x00000a0000007836 */ /* 0x000fe20000000000 */
[----:B--2---:R-:W-:-:S08]  /*2780*/  DADD R28, R28, R4 ;  /* 0x000000001c1c7229 */ /* 0x004fd00000000004 */
[----:B---3--:R-:W-:-:S08]  /*2790*/  DADD R28, R28, R8 ;  /* 0x000000001c1c7229 */ /* 0x008fd00000000008 */
[----:B----4-:R-:W-:-:S08]  /*27a0*/  DADD R28, R28, R10 ;  /* 0x000000001c1c7229 */ /* 0x010fd0000000000a */
[----:B-----5:R-:W-:-:S11]  /*27b0*/  DADD R28, R28, R12 ;  /* 0x000000001c1c7229 */ /* 0x020fd6000000000c */
.L_x_147:
[----:B------:R-:W-:Y:S05]  /*27c0*/  BSYNC.RECONVERGENT B2 ;  /* 0x0000000000027941 */ /* 0x000fea0003800200 */
.L_x_146:
[----:B------:R-:W-:Y:S05]  /*27d0*/  @!P1 BRA `(.L_x_139) ;  /* 0x0000000000349947 */ /* 0x000fea0003800000 */
[----:B------:R-:W-:-:S04]  /*27e0*/  IMAD.HI.U32 R2, R2, -0x33333333, RZ ;  /* 0xcccccccd02027827 */ /* 0x000fc800078e00ff */
[----:B------:R-:W-:Y:S01]  /*27f0*/  VIADD R5, R0, UR6 ;  /* 0x0000000600057c36 */ /* 0x000fe20008000000 */
[----:B------:R-:W-:-:S04]  /*2800*/  LOP3.LUT R2, R2, 0xffff, RZ, 0xc0, !PT ;  /* 0x0000ffff02027812 */ /* 0x000fc800078ec0ff */
[----:B------:R-:W-:-:S04]  /*2810*/  LEA.HI R2, R2, 0x1, RZ, 0x17 ;  /* 0x0000000102027811 */ /* 0x000fc800078fb8ff */
[----:B------:R-:W-:-:S05]  /*2820*/  LOP3.LUT R2, R2, 0x3, RZ, 0xc0, !PT ;  /* 0x0000000302027812 */ /* 0x000fca00078ec0ff */
[----:B------:R-:W-:-:S07]  /*2830*/  IMAD.MOV R0, RZ, RZ, -R2 ;  /* 0x000000ffff007224 */ /* 0x000fce00078e0a02 */
.L_x_148:
[----:B------:R-:W-:-:S06]  /*2840*/  IMAD.WIDE.U32 R2, R5, 0x8, R6 ;  /* 0x0000000805027825 */ /* 0x000fcc00078e0006 */
[----:B------:R-:W2:Y:S01]  /*2850*/  LDG.E.64 R2, desc[UR10][R2.64] ;  /* 0x0000000a02027981 */ /* 0x000ea2000c1e1b00 */
[----:B------:R-:W-:Y:S02]  /*2860*/  VIADD R0, R0, 0x1 ;  /* 0x0000000100007836 */ /* 0x000fe40000000000 */
[----:B------:R-:W-:-:S03]  /*2870*/  VIADD R5, R5, 0x280 ;  /* 0x0000028005057836 */ /* 0x000fc60000000000 */
[----:B------:R-:W-:Y:S01]  /*2880*/  ISETP.NE.AND P0, PT, R0, RZ, PT ;  /* 0x000000ff0000720c */ /* 0x000fe20003f05270 */
[----:B--2---:R-:W-:-:S12]  /*2890*/  DADD R28, R2, R28 ;  /* 0x00000000021c7229 */ /* 0x004fd8000000001c */
[----:B------:R-:W-:Y:S05]  /*28a0*/  @P0 BRA `(.L_x_148) ;  /* 0xfffffffc00e40947 */ /* 0x000fea000383ffff */
.L_x_139:
[----:B------:R-:W-:Y:S05]  /*28b0*/  BSYNC.RECONVERGENT B1 ;  /* 0x0000000000017941 */ /* 0x000fea0003800200 */
.L_x_136:
[----:B------:R-:W0:Y:S01]  /*28c0*/  S2R R0, SR_LANEID ;  /* 0x0000000000007919 */ /* 0x000e220000000000 */
[----:B------:R-:W-:Y:S04]  /*28d0*/  SHFL.DOWN PT, R2, R28, 0x1, 0x1f ;  /* 0x08201f001c027f89 */ /* 0x000fe800000e0000 */
[----:B------:R-:W2:Y:S01]  /*28e0*/  SHFL.DOWN PT, R3, R29, 0x1, 0x1f ;  /* 0x08201f001d037f89 */ /* 0x000ea200000e0000 */
[----:B------:R-:W3:Y:S01]  /*28f0*/  S2R R11, SR_TID.X ;  /* 0x00000000000b7919 */ /* 0x000ee20000002100 */
[----:B--2---:R-:W-:Y:S01]  /*2900*/  DADD R2, R2, R28 ;  /* 0x0000000002027229 */ /* 0x004fe2000000001c */
[C---:B0-----:R-:W-:Y:S02]  /*2910*/  ISETP.GT.AND P0, PT, R0.reuse, 0x1e, PT ;  /* 0x0000001e0000780c */ /* 0x041fe40003f04270 */
[----:B------:R-:W-:-:S07]  /*2920*/  ISETP.NE.AND P1, PT, R0, RZ, PT ;  /* 0x000000ff0000720c */ /* 0x000fce0003f25270 */
[----:B------:R-:W-:Y:S02]  /*2930*/  FSEL R4, R28, R2, P0 ;  /* 0x000000021c047208 */ /* 0x000fe40000000000 */
[----:B------:R-:W-:Y:S02]  /*2940*/  FSEL R5, R29, R3, P0 ;  /* 0x000000031d057208 */ /* 0x000fe40000000000 */
[----:B------:R-:W-:Y:S01]  /*2950*/  ISETP.GT.AND P0, PT, R0, 0x1d, PT ;  /* 0x0000001d0000780c */ /* 0x000fe20003f04270 */
[----:B------:R-:W-:Y:S04]  /*2960*/  SHFL.DOWN PT, R2, R4, 0x2, 0x1f ;  /* 0x08401f0004027f89 */ /* 0x000fe800000e0000 */
[----:B------:R-:W0:Y:S01]  /*2970*/  SHFL.DOWN PT, R3, R5, 0x2, 0x1f ;  /* 0x08401f0005037f89 */ /* 0x000e2200000e0000 */
[----:B------:R-:W2:Y:S01]  /*2980*/  @!P1 S2R R10, SR_CgaCtaId ;  /* 0x00000000000a9919 */ /* 0x000ea20000008800 */
        /* <DEDUP_REMOVED lines=12> */
[----:B---3--:R-:W-:Y:S01]  /*2a50*/  @!P1 SHF.R.U32.HI R6, RZ, 0x2, R11 ;  /* 0x00000002ff069819 */ /* 0x008fe2000001160b */
[----:B------:R-:W0:Y:S01]  /*2a60*/  SHFL.DOWN PT, R3, R9, 0x8, 0x1f ;  /* 0x09001f0009037f89 */ /* 0x000e2200000e0000 */
[----:B--2---:R-:W-:-:S02]  /*2a70*/  @!P1 LEA R7, R10, R7, 0x18 ;  /* 0x000000070a079211 */ /* 0x004fc400078ec0ff */
        /* <DEDUP_REMOVED lines=19> */
[----:B------:R-:W3:Y:S04]  /*2bb0*/  LDS.128 R12, [UR4+0x30] ;  /* 0x00003004ff0c7984 */ /* 0x000ee80008000c00 */
[----:B------:R-:W4:Y:S01]  /*2bc0*/  LDS.128 R8, [UR4+0x40] ;  /* 0x00004004ff087984 */ /* 0x000f220008000c00 */
[----:B0-----:R-:W-:-:S03]  /*2bd0*/  DADD R16, R4, R16 ;  /* 0x0000000004107229 */ /* 0x001fc60000000010 */
[----:B--2---:R-:W0:Y:S05]  /*2be0*/  LDS.128 R4, [UR4+0x50] ;  /* 0x00005004ff047984 */ /* 0x004e2a0008000c00 */
[----:B------:R-:W-:-:S08]  /*2bf0*/  DADD R16, R16, R18 ;  /* 0x0000000010107229 */ /* 0x000fd00000000012 */
[----:B---3--:R-:W-:-:S08]  /*2c00*/  DADD R12, R16, R12 ;  /* 0x00000000100c7229 */ /* 0x008fd0000000000c */
[----:B------:R-:W-:Y:S02]  /*2c10*/  DADD R2, R12, R14 ;  /* 0x000000000c027229 */ /* 0x000fe4000000000e */
[----:B------:R-:W2:Y:S06]  /*2c20*/  LDS.128 R12, [UR4+0x60] ;  /* 0x00006004ff0c7984 */ /* 0x000eac0008000c00 */
[----:B----4-:R-:W-:-:S08]  /*2c30*/  DADD R2, R2, R8 ;  /* 0x0000000002027229 */ /* 0x010fd00000000008 */
[----:B------:R-:W-:Y:S01]  /*2c40*/  DADD R2, R2, R10 ;  /* 0x0000000002027229 */ /* 0x000fe2000000000a */
[----:B------:R-:W3:Y:S07]  /*2c50*/  LDS.128 R8, [UR4+0x70] ;  /* 0x00007004ff087984 */ /* 0x000eee0008000c00 */
[----:B0-----:R-:W-:-:S08]  /*2c60*/  DADD R2, R2, R4 ;  /* 0x0000000002027229 */ /* 0x001fd00000000004 */
[----:B------:R-:W-:Y:S01]  /*2c70*/  DADD R2, R2, R6 ;  /* 0x0000000002027229 */ /* 0x000fe20000000006 */
[----:B------:R-:W0:Y:S07]  /*2c80*/  LDS.128 R4, [UR4+0x80] ;  /* 0x00008004ff047984 */ /* 0x000e2e0008000c00 */
[----:B--2---:R-:W-:-:S08]  /*2c90*/  DADD R2, R2, R12 ;  /* 0x0000000002027229 */ /* 0x004fd0000000000c */
[----:B------:R-:W-:Y:S01]  /*2ca0*/  DADD R2, R2, R14 ;  /* 0x0000000002027229 */ /* 0x000fe2000000000e */
[----:B------:R-:W2:Y:S07]  /*2cb0*/  LDS.128 R12, [UR4+0x90] ;  /* 0x00009004ff0c7984 */ /* 0x000eae0008000c00 */
[----:B---3--:R-:W-:-:S08]  /*2cc0*/  DADD R2, R2, R8 ;  /* 0x0000000002027229 */ /* 0x008fd00000000008 */
[----:B------:R-:W-:Y:S01]  /*2cd0*/  DADD R2, R2, R10 ;  /* 0x0000000002027229 */ /* 0x000fe2000000000a */
[----:B------:R-:W3:Y:S07]  /*2ce0*/  LDS.128 R8, [UR4+0xa0] ;  /* 0x0000a004ff087984 */ /* 0x000eee0008000c00 */
[----:B0-----:R-:W-:Y:S01]  /*2cf0*/  DADD R2, R2, R4 ;  /* 0x0000000002027229 */ /* 0x001fe20000000004 */
[----:B------:R-:W0:Y:S07]  /*2d00*/  LDS.64 R4, [UR4+0xb0] ;  /* 0x0000b004ff047984 */ /* 0x000e2e0008000a00 */
[----:B------:R-:W-:-:S08]  /*2d10*/  DADD R2, R2, R6 ;  /* 0x0000000002027229 */ /* 0x000fd00000000006 */
[----:B--2---:R-:W-:-:S08]  /*2d20*/  DADD R2, R2, R12 ;  /* 0x0000000002027229 */ /* 0x004fd0000000000c */
[----:B------:R-:W-:-:S08]  /*2d30*/  DADD R2, R2, R14 ;  /* 0x0000000002027229 */ /* 0x000fd0000000000e */
[----:B---3--:R-:W-:-:S08]  /*2d40*/  DADD R2, R2, R8 ;  /* 0x0000000002027229 */ /* 0x008fd00000000008 */
[----:B------:R-:W-:-:S08]  /*2d50*/  DADD R2, R2, R10 ;  /* 0x0000000002027229 */ /* 0x000fd0000000000a */
[----:B0-----:R-:W-:-:S11]  /*2d60*/  DADD R4, R2, R4 ;  /* 0x0000000002047229 */ /* 0x001fd60000000004 */
.L_x_135:
[----:B-1----:R-:W-:Y:S05]  /*2d70*/  BSYNC.RECONVERGENT B0 ;  /* 0x0000000000007941 */ /* 0x002fea0003800200 */
.L_x_119:
[----:B------:R-:W-:Y:S05]  /*2d80*/  @P0 EXIT ;  /* 0x000000000000094d */ /* 0x000fea0003800000 */
[----:B------:R-:W1:Y:S02]  /*2d90*/  LDCU.64 UR4, c[0x0][0x388] ;  /* 0x00007100ff0477ac */ /* 0x000e640008000a00 */
[----:B-1----:R-:W-:-:S06]  /*2da0*/  UIMAD.WIDE.U32 UR4, UR9, 0x8, UR4 ;  /* 0x00000008090478a5 */ /* 0x002fcc000f8e0004 */
[----:B--2---:R-:W-:Y:S02]  /*2db0*/  IMAD.U32 R2, RZ, RZ, UR4 ;  /* 0x00000004ff027e24 */ /* 0x004fe4000f8e00ff */
[----:B------:R-:W-:-:S05]  /*2dc0*/  IMAD.U32 R3, RZ, RZ, UR5 ;  /* 0x00000005ff037e24 */ /* 0x000fca000f8e00ff */
[----:B------:R-:W-:Y:S01]  /*2dd0*/  STG.E.64 desc[UR10][R2.64], R4 ;  /* 0x0000000402007986 */ /* 0x000fe2000c101b0a */
[----:B------:R-:W-:Y:S05]  /*2de0*/  EXIT ;  /* 0x000000000000794d */ /* 0x000fea0003800000 */
.L_x_149:
        /* <DEDUP_REMOVED lines=9> */
.L_x_190:


//--------------------- .text._ZN3cub18CUB_300001_SM_10006detail6reduce28DeviceReduceSingleTileKernelINS2_10policy_hubIdjN4cuda3std3__44plusIdEEE10Policy1000EN6thrust24THRUST_300001_SM_1000_NS10device_ptrIdEEPdjS9_ddNS7_10__identityEEEvT0_T1_T2_T3_T4_T6_ --------------------------
	.section	.text._ZN3cub18CUB_300001_SM_10006detail6reduce28DeviceReduceSingleTileKernelINS2_10policy_hubIdjN4cuda3std3__44plusIdEEE10Policy1000EN6thrust24THRUST_300001_SM_1000_NS10device_ptrIdEEPdjS9_ddNS7_10__identityEEEvT0_T1_T2_T3_T4_T6_,"ax",@progbits
	.align	128
        .global         _ZN3cub18CUB_300001_SM_10006detail6reduce28DeviceReduceSingleTileKernelINS2_10policy_hubIdjN4cuda3std3__44plusIdEEE10Policy1000EN6thrust24THRUST_300001_SM_1000_NS10device_ptrIdEEPdjS9_ddNS7_10__identityEEEvT0_T1_T2_T3_T4_T6_
        .type           _ZN3cub18CUB_300001_SM_10006detail6reduce28DeviceReduceSingleTileKernelINS2_10policy_hubIdjN4cuda3std3__44plusIdEEE10Policy1000EN6thrust24THRUST_300001_SM_1000_NS10device_ptrIdEEPdjS9_ddNS7_10__identityEEEvT0_T1_T2_T3_T4_T6_,@function
        .size           _ZN3cub18CUB_300001_SM_10006detail6reduce28DeviceReduceSingleTileKernelINS2_10policy_hubIdjN4cuda3std3__44plusIdEEE10Policy1000EN6thrust24THRUST_300001_SM_1000_NS10device_ptrIdEEPdjS9_ddNS7_10__identityEEEvT0_T1_T2_T3_T4_T6_,(.L_x_191 - _ZN3cub18CUB_300001_SM_10006detail6reduce28DeviceReduceSingleTileKernelINS2_10policy_hubIdjN4cuda3std3__44plusIdEEE10Policy1000EN6thrust24THRUST_300001_SM_1000_NS10device_ptrIdEEPdjS9_ddNS7_10__identityEEEvT0_T1_T2_T3_T4_T6_)
        .other          _ZN3cub18CUB_300001_SM_10006detail6reduce28DeviceReduceSingleTileKernelINS2_10policy_hubIdjN4cuda3std3__44plusIdEEE10Policy1000EN6thrust24THRUST_300001_SM_1000_NS10device_ptrIdEEPdjS9_ddNS7_10__identityEEEvT0_T1_T2_T3_T4_T6_,@"STO_CUDA_ENTRY STV_DEFAULT"
_ZN3cub18CUB_300001_SM_10006detail6reduce28DeviceReduceSingleTileKernelINS2_10policy_hubIdjN4cuda3std3__44plusIdEEE10Policy1000EN6thrust24THRUST_300001_SM_1000_NS10device_ptrIdEEPdjS9_ddNS7_10__identityEEEvT0_T1_T2_T3_T4_T6_:
.text._ZN3cub18CUB_300001_SM_10006detail6reduce28DeviceReduceSingleTileKernelINS2_10policy_hubIdjN4cuda3std3__44plusIdEEE10Policy1000EN6thrust24THRUST_300001_SM_1000_NS10device_ptrIdEEPdjS9_ddNS7_10__identityEEEvT0_T1_T2_T3_T4_T6_:
        /* <DEDUP_REMOVED lines=13> */
.L_x_150:
[----:B------:R-:W-:Y:S01]  /*00d0*/  ISETP.GT.U32.AND P0, PT, R2, 0x13ff, PT ;  /* 0x000013ff0200780c */ /* 0x000fe20003f04070 */
[----:B------:R-:W-:-:S12]  /*00e0*/  BSSY.RECONVERGENT B0, `(.L_x_151) ;  /* 0x0000280000007945 */ /* 0x000fd80003800200 */
        /* <DEDUP_REMOVED lines=11> */
.L_x_154:
[----:B------:R-:W-:Y:S05]  /*01a0*/  BSYNC.RECONVERGENT B1 ;  /* 0x0000000000017941 */ /* 0x000fea0003800200 */
.L_x_153:
[----:B------:R-:W-:Y:S01]  /*01b0*/  ISETP.GE.U32.AND P0, PT, R41, R2, PT ;  /* 0x000000022900720c */ /* 0x000fe20003f06070 */
[----:B------:R-:W-:-:S12]  /*01c0*/  BSSY.RECONVERGENT B1, `(.L_x_155) ;  /* 0x0000073000017945 */ /* 0x000fd80003800200 */
[----:B------:R-:W-:Y:S05]  /*01d0*/  @P0 BRA `(.L_x_156) ;  /* 0x0000000400c40947 */ /* 0x000fea0003800000 */
[----:B------:R-:W-:Y:S01]  /*01e0*/  LOP3.LUT R5, RZ, R41, RZ, 0x33, !PT ;  /* 0x00000029ff057212 */ /* 0x000fe200078e33ff */
[----:B------:R-:W-:Y:S04]  /*01f0*/  BSSY.RECONVERGENT B2, `(.L_x_157) ;  /* 0x0000034000027945 */ /* 0x000fe80003800200 */
[----:B------:R-:W-:-:S04]  /*0200*/  IMAD.IADD R5, R5, 0x1, R2 ;  /* 0x0000000105057824 */ /* 0x000fc800078e0202 */
[C---:B------:R-:W-:Y:S01]  /*0210*/  IMAD.HI.U32 R40, R5.reuse, -0x33333333, RZ ;  /* 0xcccccccd05287827 */ /* 0x040fe200078e00ff */
[----:B------:R-:W-:-:S04]  /*0220*/  ISETP.GE.U32.AND P1, PT, R5, 0x2580, PT ;  /* 0x000025800500780c */ /* 0x000fc80003f26070 */
[----:B------:R-:W-:-:S04]  /*0230*/  LEA.HI R40, R40, 0x1, RZ, 0x17 ;  /* 0x0000000128287811 */ /* 0x000fc800078fb8ff */
[----:B------:R-:W-:-:S04]  /*0240*/  LOP3.LUT R42, R40, 0xf, RZ, 0xc0, !PT ;  /* 0x0000000f282a7812 */ /* 0x000fc800078ec0ff */
[----:B------:R-:W-:Y:S01]  /*0250*/  ISETP.NE.AND P0, PT, R42, RZ, PT ;  /* 0x000000ff2a00720c */ /* 0x000fe20003f05270 */
[----:B------:R-:W-:-:S12]  /*0260*/  @!P1 BRA `(.L_x_158) ;  /* 0x0000000000b09947 */ /* 0x000fd80003800000 */
[----:B------:R-:W0:Y:S01]  /*0270*/  LDC.64 R4, c[0x0][0x380] ;  /* 0x0000e000ff047b82 */ /* 0x000e220000000a00 */
[----:B------:R-:W-:-:S05]  /*0280*/  LOP3.LUT R0, R40, 0xfffff0, RZ, 0xc0, !PT ;  /* 0x00fffff028007812 */ /* 0x000fca00078ec0ff */
[----:B------:R-:W-:Y:S02]  /*0290*/  IMAD.MOV R0, RZ, RZ, -R0 ;  /* 0x000000ffff007224 */ /* 0x000fe400078e0a00 */
[----:B0-----:R-:W-:-:S03]  /*02a0*/  IMAD.WIDE.U32 R4, R41, 0x8, R4 ;  /* 0x0000000829047825 */ /* 0x001fc600078e0004 */
[----:B------:R-:W-:-:S05]  /*02b0*/  IADD3 R4, P1, PT, R4, 0xa000, RZ ;  /* 0x0000a00004047810 */ /* 0x000fca0007f3e0ff */
[----:B------:R-:W-:-:S08]  /*02c0*/  IMAD.X R5, RZ, RZ, R5, P1 ;  /* 0x000000ffff057224 */ /* 0x000fd000008e0605 */
.L_x_159:
        /* <DEDUP_REMOVED lines=38> */
.L_x_158:
[----:B------:R-:W-:Y:S05]  /*0530*/  BSYNC.RECONVERGENT B2 ;  /* 0x0000000000027941 */ /* 0x000fea0003800200 */
.L_x_157:
[----:B------:R-:W-:Y:S05]  /*0540*/  @!P0 BRA `(.L_x_156) ;  /* 0x0000000000e88947 */ /* 0x000fea0003800000 */
[----:B------:R-:W-:Y:S01]  /*0550*/  ISETP.GE.U32.AND P0, PT, R42, 0x8, PT ;  /* 0x000000082a00780c */ /* 0x000fe20003f06070 */
[----:B------:R-:W-:Y:S01]  /*0560*/  BSSY.RECONVERGENT B2, `(.L_x_160) ;  /* 0x0000017000027945 */ /* 0x000fe20003800200 */
[----:B------:R-:W-:-:S04]  /*0570*/  LOP3.LUT R22, R40, 0x7, RZ, 0xc0, !PT ;  /* 0x0000000728167812 */ /* 0x000fc800078ec0ff */
[----:B------:R-:W-:-:S07]  /*0580*/  ISETP.NE.AND P1, PT, R22, RZ, PT ;  /* 0x000000ff1600720c */ /* 0x000fce0003f25270 */
[----:B------:R-:W-:Y:S06]  /*0590*/  @!P0 BRA `(.L_x_161) ;  /* 0x00000000004c8947 */ /* 0x000fec0003800000 */
[----:B------:R-:W0:Y:S02]  /*05a0*/  LDC.64 R4, c[0x0][0x380] ;  /* 0x0000e000ff047b82 */ /* 0x000e240000000a00 */
[----:B0-----:R-:W-:-:S05]  /*05b0*/  IMAD.WIDE.U32 R20, R41, 0x8, R4 ;  /* 0x0000000829147825 */ /* 0x001fca00078e0004 */
        /* <DEDUP_REMOVED lines=17> */
.L_x_161:
[----:B------:R-:W-:Y:S05]  /*06d0*/  BSYNC.RECONVERGENT B2 ;  /* 0x0000000000027941 */ /* 0x000fea0003800200 */
.L_x_160:
        /* <DEDUP_REMOVED lines=17> */
.L_x_163:
[----:B------:R-:W-:Y:S05]  /*07f0*/  BSYNC.RECONVERGENT B2 ;  /* 0x0000000000027941 */ /* 0x000fea0003800200 */
.L_x_162:
[----:B------:R-:W-:Y:S05]  /*0800*/  @!P1 BRA `(.L_x_156) ;  /* 0x0000000000389947 */ /* 0x000fea0003800000 */
[----:B------:R-:W0:Y:S01]  /*0810*/  LDC.64 R4, c[0x0][0x380] ;  /* 0x0000e000ff047b82 */ /* 0x000e220000000a00 */
[----:B------:R-:W-:Y:S02]  /*0820*/  IMAD.MOV R0, RZ, RZ, -R0 ;  /* 0x000000ffff007224 */ /* 0x000fe400078e0a00 */
[----:B0-----:R-:W-:-:S04]  /*0830*/  IMAD.WIDE.U32 R4, R41, 0x8, R4 ;  /* 0x0000000829047825 */ /* 0x001fc800078e0004 */
[----:B------:R-:W-:Y:S02]  /*0840*/  IMAD.MOV.U32 R6, RZ, RZ, R4 ;  /* 0x000000ffff067224 */ /* 0x000fe400078e0004 */
[----:B------:R-:W-:-:S07]  /*0850*/  IMAD.MOV.U32 R7, RZ, RZ, R5 ;  /* 0x000000ffff077224 */ /* 0x000fce00078e0005 */
.L_x_164:
[----:B------:R-:W-:Y:S02]  /*0860*/  IMAD.MOV.U32 R4, RZ, RZ, R6 ;  /* 0x000000ffff047224 */ /* 0x000fe400078e0006 */
[----:B------:R-:W-:-:S06]  /*0870*/  IMAD.MOV.U32 R5, RZ, RZ, R7 ;  /* 0x000000ffff057224 */ /* 0x000fcc00078e0007 */
[----:B------:R-:W2:Y:S01]  /*0880*/  LDG.E.64 R4, desc[UR6][R4.64] ;  /* 0x0000000604047981 */ /* 0x000ea2000c1e1b00 */
[----:B------:R-:W-:Y:S01]  /*0890*/  VIADD R0, R0, 0x1 ;  /* 0x0000000100007836 */ /* 0x000fe20000000000 */
[----:B------:R-:W-:-:S04]  /*08a0*/  IADD3 R6, P1, PT, R6, 0x1400, RZ ;  /* 0x0000140006067810 */ /* 0x000fc80007f3e0ff */
[----:B------:R-:W-:Y:S01]  /*08b0*/  ISETP.NE.AND P0, PT, R0, RZ, PT ;  /* 0x000000ff0000720c */ /* 0x000fe20003f05270 */
[----:B------:R-:W-:Y:S01]  /*08c0*/  IMAD.X R7, RZ, RZ, R7, P1 ;  /* 0x000000ffff077224 */ /* 0x000fe200008e0607 */
[----:B--2--5:R-:W-:-:S11]  /*08d0*/  DADD R36, R4, R36 ;  /* 0x0000000004247229 */ /* 0x024fd60000000024 */
[----:B------:R-:W-:Y:S05]  /*08e0*/  @P0 BRA `(.L_x_164) ;  /* 0xfffffffc00dc0947 */ /* 0x000fea000383ffff */
.L_x_156:
[----:B------:R-:W-:Y:S05]  /*08f0*/  BSYNC.RECONVERGENT B1 ;  /* 0x0000000000017941 */ /* 0x000fea0003800200 */
.L_x_155:
        /* <DEDUP_REMOVED lines=28> */
[----:B-1----:R-:W-:-:S03]  /*0ac0*/  @!P1 LEA R9, R13, R2, 0x18 ;  /* 0x000000020d099211 */ /* 0x002fc600078ec0ff */
[----:B------:R-:W0:Y:S02]  /*0ad0*/  SHFL.DOWN PT, R5, R11, 0x8, 0x1f ;  /* 0x09001f000b057f89 */ /* 0x000e2400000e0000 */
[----:B0-----:R-:W-:-:S10]  /*0ae0*/  DADD R4, R4, R10 ;  /* 0x0000000004047229 */ /* 0x001fd4000000000a */
[----:B------:R-:W-:Y:S02]  /*0af0*/  FSEL R6, R10, R4, P0 ;  /* 0x000000040a067208 */ /* 0x000fe40000000000 */
[----:B------:R-:W-:Y:S01]  /*0b00*/  FSEL R7, R11, R5, P0 ;  /* 0x000000050b077208 */ /* 0x000fe20000000000 */
[----:B------:R-:W-:Y:S01]  /*0b10*/  @!P1 IMAD.IADD R11, R0, 0x1, R9 ;  /* 0x00000001000b9824 */ /* 0x000fe200078e0209 */
        /* <DEDUP_REMOVED lines=14> */
[----:B------:R-:W2:Y:S04]  /*0c00*/  LDS.128 R16, [UR4+0x30] ;  /* 0x00003004ff107984 */ /* 0x000ea80008000c00 */
[----:B-1----:R-:W1:Y:S01]  /*0c10*/  LDS.128 R4, [UR4+0x40] ;  /* 0x00004004ff047984 */ /* 0x002e620008000c00 */
[----:B0-----:R-:W-:-:S03]  /*0c20*/  DADD R12, R8, R12 ;  /* 0x00000000080c7229 */ /* 0x001fc6000000000c */
[----:B------:R-:W0:Y:S05]  /*0c30*/  LDS.128 R8, [UR4+0x50] ;  /* 0x00005004ff087984 */ /* 0x000e2a0008000c00 */
[----:B------:R-:W-:-:S08]  /*0c40*/  DADD R12, R12, R14 ;  /* 0x000000000c0c7229 */ /* 0x000fd0000000000e */
[----:B--2---:R-:W-:-:S08]  /*0c50*/  DADD R12, R12, R16 ;  /* 0x000000000c0c7229 */ /* 0x004fd00000000010 */
[----:B------:R-:W-:Y:S02]  /*0c60*/  DADD R18, R12, R18 ;  /* 0x000000000c127229 */ /* 0x000fe40000000012 */
[----:B------:R-:W2:Y:S06]  /*0c70*/  LDS.128 R12, [UR4+0x60] ;  /* 0x00006004ff0c7984 */ /* 0x000eac0008000c00 */
[----:B-1----:R-:W-:-:S08]  /*0c80*/  DADD R4, R18, R4 ;  /* 0x0000000012047229 */ /* 0x002fd00000000004 */
[----:B------:R-:W-:Y:S02]  /*0c90*/  DADD R2, R4, R6 ;  /* 0x0000000004027229 */ /* 0x000fe40000000006 */
[----:B------:R-:W1:Y:S06]  /*0ca0*/  LDS.128 R4, [UR4+0x70] ;  /* 0x00007004ff047984 */ /* 0x000e6c0008000c00 */
[----:B0-----:R-:W-:-:S08]  /*0cb0*/  DADD R2, R2, R8 ;  /* 0x0000000002027229 */ /* 0x001fd00000000008 */
[----:B------:R-:W-:Y:S01]  /*0cc0*/  DADD R2, R2, R10 ;  /* 0x0000000002027229 */ /* 0x000fe2000000000a */
[----:B------:R-:W0:Y:S07]  /*0cd0*/  LDS.128 R8, [UR4+0x80] ;  /* 0x00008004ff087984 */ /* 0x000e2e0008000c00 */
[----:B--2---:R-:W-:-:S08]  /*0ce0*/  DADD R2, R2, R12 ;  /* 0x0000000002027229 */ /* 0x004fd0000000000c */
        /* <DEDUP_REMOVED lines=14> */
.L_x_165:
        /* <DEDUP_REMOVED lines=26> */
[----:B0-----:R-:W-:-:S10]  /*0f70*/  DADD R4, R4, R8 ;  /* 0x0000000004047229 */ /* 0x001fd40000000008 */
[----:B------:R-:W-:Y:S02]  /*0f80*/  FSEL R6, R8, R4, P0 ;  /* 0x0000000408067208 */ /* 0x000fe40000000000 */
[----:B------:R-:W-:Y:S01]  /*0f90*/  FSEL R7, R9, R5, P0 ;  /* 0x0000000509077208 */ /* 0x000fe20000000000 */
[----:B------:R-:W0:Y:S01]  /*0fa0*/  @!P1 S2R R8, SR_CgaCtaId ;  /* 0x0000000000089919 */ /* 0x000e220000008800 */
[----:B------:R-:W-:Y:S01]  /*0fb0*/  ISETP.GT.AND P0, PT, R0, R13, PT ;  /* 0x0000000d0000720c */ /* 0x000fe20003f04270 */
[----:B------:R-:W-:Y:S01]  /*0fc0*/  VIADD R0, R12, 0x10 ;  /* 0x000000100c007836 */ /* 0x000fe20000000000 */
[----:B------:R-:W-:Y:S04]  /*0fd0*/  SHFL.DOWN PT, R4, R6, 0x8, R13 ;  /* 0x0900000006047989 */ /* 0x000fe800000e000d */
[----:B------:R-:W1:Y:S02]  /*0fe0*/  SHFL.DOWN PT, R5, R7, 0x8, R13 ;  /* 0x0900000007057989 */ /* 0x000e6400000e000d */
[----:B-1----:R-:W-:-:S10]  /*0ff0*/  DADD R4, R4, R6 ;  /* 0x0000000004047229 */ /* 0x002fd40000000006 */
[----:B------:R-:W-:Y:S02]  /*1000*/  FSEL R10, R6, R4, P0 ;  /* 0x00000004060a7208 */ /* 0x000fe40000000000 */
[----:B------:R-:W-:Y:S02]  /*1010*/  FSEL R11, R7, R5, P0 ;  /* 0x00000005070b7208 */ /* 0x000fe40000000000 */
[----:B------:R-:W-:Y:S01]  /*1020*/  @!P1 MOV R7, 0x400 ;  /* 0x0000040000079802 */ /* 0x000fe20000000f00 */
[----:B------:R-:W-:Y:S01]  /*1030*/  SHFL.DOWN PT, R4, R10, 0x10, R13 ;  /* 0x0a0000000a047989 */ /* 0x000fe200000e000d */
[----:B------:R-:W-:Y:S02]  /*1040*/  ISETP.GT.AND P0, PT, R0, R13, PT ;  /* 0x0000000d0000720c */ /* 0x000fe40003f04270 */
        /* <DEDUP_REMOVED lines=14> */
[----:B------:R-:W-:Y:S01]  /*1130*/  ISETP.GT.U32.AND P1, PT, R2, 0x20, PT ;  /* 0x000000200200780c */ /* 0x000fe20003f24070 */
[----:B-1----:R-:W-:-:S09]  /*1140*/  ULEA UR4, UR5, UR4, 0x18 ;  /* 0x0000000405047291 */ /* 0x002fd2000f8ec0ff */
[----:B------:R-:W1:Y:S04]  /*1150*/  LDS.128 R12, [UR4+0x20] ;  /* 0x00002004ff0c7984 */ /* 0x000e680008000c00 */
[----:B0-----:R-:W0:Y:S01]  /*1160*/  LDS.128 R4, [UR4+0x30] ;  /* 0x00003004ff047984 */ /* 0x001e220008000c00 */
        /* <DEDUP_REMOVED lines=70> */
[----:B------:R-:W0:Y:S01]  /*15d0*/  LDS.64 R4, [UR4+0xb0] ;  /* 0x0000b004ff047984 */ /* 0x000e220008000a00 */
        /* <DEDUP_REMOVED lines=8> */
[----:B------:R-:W-:-:S04]  /*1660*/  ISETP.GT.U32.AND P1, PT, R2, 0x260, PT ;  /* 0x000002600200780c */ /* 0x000fc80003f24070 */
[----:B0-----:R-:W-:-:S10]  /*1670*/  DADD R4, R4, R6 ;  /* 0x0000000004047229 */ /* 0x001fd40000000006 */
[----:B------:R-:W-:Y:S02]  /*1680*/  FSEL R8, R4, R6, P1 ;  /* 0x0000000604087208 */ /* 0x000fe40000800000 */
[----:B------:R-:W-:Y:S01]  /*1690*/  FSEL R9, R5, R7, P1 ;  /* 0x0000000705097208 */ /* 0x000fe20000800000 */
[----:B------:R-:W-:Y:S06]  /*16a0*/  BRA `(.L_x_166) ;  /* 0x00000010008c7947 */ /* 0x000fec0003800000 */
.L_x_152:
[----:B------:R-:W0:Y:S01]  /*16b0*/  S2R R0, SR_TID.X ;  /* 0x0000000000007919 */ /* 0x000e220000002100 */
[----:B------:R-:W1:Y:S02]  /*16c0*/  LDCU.64 UR4, c[0x0][0x380] ;  /* 0x00007000ff0477ac */ /* 0x000e640008000a00 */
[----:B-1----:R-:W-:Y:S02]  /*16d0*/  IMAD.U32 R6, RZ, RZ, UR4 ;  /* 0x00000004ff067e24 */ /* 0x002fe4000f8e00ff */
[----:B------:R-:W-:Y:S02]  /*16e0*/  IMAD.U32 R7, RZ, RZ, UR5 ;  /* 0x00000005ff077e24 */ /* 0x000fe4000f8e00ff */
[----:B0-----:R-:W-:-:S05]  /*16f0*/  IMAD.WIDE.U32 R20, R0, 0x8, R6 ;  /* 0x0000000800147825 */ /* 0x001fca00078e0006 */
        /* <DEDUP_REMOVED lines=8> */
[----:B------:R-:W-:Y:S01]  /*1780*/  VIADD R3, R2, 0xffffec00 ;  /* 0xffffec0002037836 */ /* 0x000fe20000000000 */
[----:B------:R-:W-:-:S04]  /*1790*/  UMOV UR4, 0x1400 ;  /* 0x0000140000047882 */ /* 0x000fc80000000000 */
[----:B------:R-:W-:Y:S01]  /*17a0*/  ISETP.GE.U32.AND P0, PT, R3, 0x1400, PT ;  /* 0x000014000300780c */ /* 0x000fe20003f06070 */
        /* <DEDUP_REMOVED lines=8> */
[----:B------:R-:W0:Y:S01]  /*1830*/  LDC R2, c[0x0][0x390] ;  /* 0x0000e400ff027b82 */ /* 0x000e220000000800 */
[----:B------:R-:W-:-:S07]  /*1840*/  UMOV UR4, 0x1400 ;  /* 0x0000140000047882 */ /* 0x000fce0000000000 */
[----:B------:R-:W1:Y:S02]  /*1850*/  LDC.64 R6, c[0x0][0x380] ;  /* 0x0000e000ff067b82 */ /* 0x000e640000000a00 */
.L_x_169:
[----:B------:R-:W-:-:S04]  /*1860*/  VIADD R9, R0, UR4 ;  /* 0x0000000400097c36 */ /* 0x000fc80008000000 */
[----:B-1----:R-:W-:-:S05]  /*1870*/  IMAD.WIDE.U32 R8, R9, 0x8, R6 ;  /* 0x0000000809087825 */ /* 0x002fca00078e0006 */
        /* <DEDUP_REMOVED lines=8> */
[----:B--2---:R-:W-:-:S08]  /*1900*/  DADD R10, R10, R38 ;  /* 0x000000000a0a7229 */ /* 0x004fd00000000026 */
[----:B---3--:R-:W-:Y:S01]  /*1910*/  DADD R10, R12, R10 ;  /* 0x000000000c0a7229 */ /* 0x008fe2000000000a */
[----:B0-----:R-:W-:-:S05]  /*1920*/  VIADD R12, R2, -UR4 ;  /* 0x80000004020c7c36 */ /* 0x001fca0008000000 */
[----:B------:R-:W-:Y:S02]  /*1930*/  ISETP.GE.U32.AND P0, PT, R12, 0x1400, PT ;  /* 0x000014000c00780c */ /* 0x000fe40003f06070 */
[----:B----4-:R-:W-:-:S08]  /*1940*/  DADD R10, R14, R10 ;  /* 0x000000000e0a7229 */ /* 0x010fd0000000000a */
[----:B-----5:R-:W-:-:S08]  /*1950*/  DADD R10, R16, R10 ;  /* 0x00000000100a7229 */ /* 0x020fd0000000000a */
[----:B------:R-:W-:-:S08]  /*1960*/  DADD R10, R18, R10 ;  /* 0x00000000120a7229 */ /* 0x000fd0000000000a */
[----:B------:R-:W-:-:S08]  /*1970*/  DADD R10, R20, R10 ;  /* 0x00000000140a7229 */ /* 0x000fd0000000000a */
[----:B------:R-:W-:-:S08]  /*1980*/  DADD R10, R22, R10 ;  /* 0x00000000160a7229 */ /* 0x000fd0000000000a */
[----:B------:R-:W-:Y:S01]  /*1990*/  DADD R38, R4, R10 ;  /* 0x0000000004267229 */ /* 0x000fe2000000000a */
[----:B------:R-:W-:Y:S10]  /*19a0*/  @!P0 BRA `(.L_x_168) ;  /* 0x0000000800a48947 */ /* 0x000ff40003800000 */
[----:B------:R-:W-:-:S06]  /*19b0*/  UIADD3 UR4, UPT, UPT, UR4, 0x1400, URZ ;  /* 0x0000140004047890 */ /* 0x000fcc000fffe0ff */
[----:B------:R-:W-:-:S13]  /*19c0*/  ISETP.LT.U32.AND P0, PT, R3, UR4, PT ;  /* 0x0000000403007c0c */ /* 0x000fda000bf01070 */
[----:B------:R-:W-:Y:S05]  /*19d0*/  @!P0 BRA `(.L_x_169) ;  /* 0xfffffffc00a08947 */ /* 0x000fea000383ffff */
.L_x_167:
[----:B------:R-:W-:Y:S01]  /*19e0*/  VIADD R3, R2, -UR4 ;  /* 0x8000000402037c36 */ /* 0x000fe20008000000 */
[----:B------:R-:W-:Y:S04]  /*19f0*/  BSSY.RECONVERGENT B1, `(.L_x_168) ;  /* 0x00000a4000017945 */ /* 0x000fe80003800200 */
[----:B------:R-:W-:-:S04]  /*1a00*/  ISETP.GE.AND P0, PT, R0, R3, PT ;  /* 0x000000030000720c */ /* 0x000fc80003f06270 */
[----:B------:R-:W-:-:S13]  /*1a10*/  ISETP.LE.U32.OR P0, PT, R2, UR4, P0 ;  /* 0x0000000402007c0c */ /* 0x000fda0008703470 */
[----:B------:R-:W-:Y:S05]  /*1a20*/  @P0 BRA `(.L_x_170) ;  /* 0x0000000800800947 */ /* 0x000fea0003800000 */
[----:B------:R-:W-:Y:S01]  /*1a30*/  LOP3.LUT R3, RZ, R0, RZ, 0x33, !PT ;  /* 0x00000000ff037212 */ /* 0x000fe200078e33ff */
[----:B------:R-:W-:Y:S03]  /*1a40*/  BSSY.RECONVERGENT B2, `(.L_x_171) ;  /* 0x0000053000027945 */ /* 0x000fe60003800200 */
[----:B------:R-:W-:-:S04]  /*1a50*/  IADD3 R3, PT, PT, R2, -UR4, R3 ;  /* 0x8000000402037c10 */ /* 0x000fc8000fffe003 */
[C---:B------:R-:W-:Y:S01]  /*1a60*/  ISETP.GE.U32.AND P0, PT, R3.reuse, 0x2580, PT ;  /* 0x000025800300780c */ /* 0x040fe20003f06070 */
[----:B------:R-:W-:-:S05]  /*1a70*/  IMAD.HI.U32 R2, R3, -0x33333333, RZ ;  /* 0xcccccccd03027827 */ /* 0x000fca00078e00ff */
[----:B------:R-:W-:Y:S01]  /*1a80*/  LEA.HI R3, R2, 0x1, RZ, 0x17 ;  /* 0x0000000102037811 */ /* 0x000fe200078fb8ff */
[----:B------:R-:W-:-:S03]  /*1a90*/  IMAD.MOV.U32 R2, RZ, RZ, R0 ;  /* 0x000000ffff027224 */ /* 0x000fc600078e0000 */
[----:B------:R-:W-:-:S03]  /*1aa0*/  LOP3.LUT R4, R3, 0xf, RZ, 0xc0, !PT ;  /* 0x0000000f03047812 */ /* 0x000fc600078ec0ff */
[----:B------:R-:W-:Y:S05]  /*1ab0*/  @!P0 BRA `(.L_x_172) ;  /* 0x00000004002c8947 */ /* 0x000fea0003800000 */
[----:B------:R-:W-:Y:S01]  /*1ac0*/  LOP3.LUT R42, R3, 0xfffff0, RZ, 0xc0, !PT ;  /* 0x00fffff0032a7812 */ /* 0x000fe200078ec0ff */
[----:B------:R-:W-:Y:S01]  /*1ad0*/  BSSY.RECONVERGENT B3, `(.L_x_173) ;  /* 0x0000048000037945 */ /* 0x000fe20003800200 */
[C---:B------:R-:W-:Y:S01]  /*1ae0*/  LOP3.LUT R2, R0.reuse, 0x1400, RZ, 0xfc, !PT ;  /* 0x0000140000027812 */ /* 0x040fe200078efcff */
[----:B------:R-:W-:Y:S02]  /*1af0*/  VIADD R5, R0, UR4 ;  /* 0x0000000400057c36 */ /* 0x000fe40008000000 */
[----:B------:R-:W-:-:S07]  /*1b00*/  IMAD.MOV R42, RZ, RZ, -R42 ;  /* 0x000000ffff2a7224 */ /* 0x000fce00078e0a2a */
.L_x_174:
        /* <DEDUP_REMOVED lines=68> */
[----:B------:R-:W-:Y:S05]  /*1f50*/  BSYNC.RECONVERGENT B3 ;  /* 0x0000000000037941 */ /* 0x000fea0003800200 */
.L_x_173:
[----:B------:R-:W-:-:S07]  /*1f60*/  VIADD R2, R2, 0xffffec00 ;  /* 0xffffec0002027836 */ /* 0x000fce0000000000 */
.L_x_172:
[----:B------:R-:W-:Y:S05]  /*1f70*/  BSYNC.RECONVERGENT B2 ;  /* 0x0000000000027941 */ /* 0x000fea0003800200 */
.L_x_171:
        /* <DEDUP_REMOVED lines=40> */
.L_x_176:
[----:B------:R-:W-:Y:S05]  /*2200*/  BSYNC.RECONVERGENT B2 ;  /* 0x0000000000027941 */ /* 0x000fea0003800200 */
.L_x_175:
        /* <DEDUP_REMOVED lines=23> */
.L_x_178:
[----:B------:R-:W-:Y:S05]  /*2380*/  BSYNC.RECONVERGENT B2 ;  /* 0x0000000000027941 */ /* 0x000fea0003800200 */
.L_x_177:
[----:B------:R-:W-:Y:S05]  /*2390*/  @!P1 BRA `(.L_x_170) ;  /* 0x0000000000249947 */ /* 0x000fea0003800000 */
[----:B------:R-:W-:Y:S02]  /*23a0*/  VIADD R5, R2, UR4 ;  /* 0x0000000402057c36 */ /* 0x000fe40008000000 */
[----:B------:R-:W-:-:S07]  /*23b0*/  IMAD.MOV R4, RZ, RZ, -R3 ;  /* 0x000000ffff047224 */ /* 0x000fce00078e0a03 */
.L_x_179:
[----:B------:R-:W-:-:S06]  /*23c0*/  IMAD.WIDE.U32 R2, R5, 0x8, R6 ;  /* 0x0000000805027825 */ /* 0x000fcc00078e0006 */
[----:B------:R-:W2:Y:S01]  /*23d0*/  LDG.E.64 R2, desc[UR6][R2.64] ;  /* 0x0000000602027981 */ /* 0x000ea2000c1e1b00 */
[----:B------:R-:W-:Y:S02]  /*23e0*/  VIADD R4, R4, 0x1 ;  /* 0x0000000104047836 */ /* 0x000fe40000000000 */
[----:B------:R-:W-:-:S03]  /*23f0*/  VIADD R5, R5, 0x280 ;  /* 0x0000028005057836 */ /* 0x000fc60000000000 */
[----:B------:R-:W-:Y:S01]  /*2400*/  ISETP.NE.AND P0, PT, R4, RZ, PT ;  /* 0x000000ff0400720c */ /* 0x000fe20003f05270 */
[----:B--2---:R-:W-:-:S12]  /*2410*/  DADD R38, R2, R38 ;  /* 0x0000000002267229 */ /* 0x004fd80000000026 */
[----:B------:R-:W-:Y:S05]  /*2420*/  @P0 BRA `(.L_x_179) ;  /* 0xfffffffc00e40947 */ /* 0x000fea000383ffff */
.L_x_170:
[----:B------:R-:W-:Y:S05]  /*2430*/  BSYNC.RECONVERGENT B1 ;  /* 0x0000000000017941 */ /* 0x000fea0003800200 */
.L_x_168:
        /* <DEDUP_REMOVED lines=49> */
[----:B------:R-:W0:Y:S05]  /*2750*/  LDS.128 R8, [UR4+0x50] ;  /* 0x00005004ff087984 */ /* 0x000e2a0008000c00 */
[----:B------:R-:W-:-:S08]  /*2760*/  DADD R12, R12, R14 ;  /* 0x000000000c0c7229 */ /* 0x000fd0000000000e */
[----:B-1----:R-:W-:-:S08]  /*2770*/  DADD R12, R12, R16 ;  /* 0x000000000c0c7229 */ /* 0x002fd00000000010 */
[----:B------:R-:W-:Y:S02]  /*2780*/  DADD R18, R12, R18 ;  /* 0x000000000c127229 */ /* 0x000fe40000000012 */
[----:B------:R-:W1:Y:S06]  /*2790*/  LDS.128 R12, [UR4+0x60] ;  /* 0x00006004ff0c7984 */ /* 0x000e6c0008000c00 */
        /* <DEDUP_REMOVED lines=12> */
[----:B0-----:R-:W-:Y:S01]  /*2860*/  DADD R2, R2, R8 ;  /* 0x0000000002027229 */ /* 0x001fe20000000008 */
[----:B------:R-:W0:Y:S07]  /*2870*/  LDS.64 R8, [UR4+0xb0] ;  /* 0x0000b004ff087984 */ /* 0x000e2e0008000a00 */
[----:B------:R-:W-:-:S08]  /*2880*/  DADD R2, R2, R10 ;  /* 0x0000000002027229 */ /* 0x000fd0000000000a */
[----:B-1----:R-:W-:-:S08]  /*2890*/  DADD R2, R2, R12 ;  /* 0x0000000002027229 */ /* 0x002fd0000000000c */
[----:B------:R-:W-:-:S08]  /*28a0*/  DADD R2, R2, R14 ;  /* 0x0000000002027229 */ /* 0x000fd0000000000e */
[----:B--2---:R-:W-:-:S08]  /*28b0*/  DADD R2, R2, R4 ;  /* 0x0000000002027229 */ /* 0x004fd00000000004 */
[----:B------:R-:W-:-:S08]  /*28c0*/  DADD R2, R2, R6 ;  /* 0x0000000002027229 */ /* 0x000fd00000000006 */
[----:B0-----:R-:W-:-:S11]  /*28d0*/  DADD R8, R2, R8 ;  /* 0x0000000002087229 */ /* 0x001fd60000000008 */
.L_x_166:
[----:B------:R-:W-:Y:S05]  /*28e0*/  BSYNC.RECONVERGENT B0 ;  /* 0x0000000000007941 */ /* 0x000fea0003800200 */
.L_x_151:
[----:B------:R-:W-:Y:S05]  /*28f0*/  @P0 EXIT ;  /* 0x000000000000094d */ /* 0x000fea0003800000 */
[----:B------:R-:W0:Y:S01]  /*2900*/  LDCU.64 UR4, c[0x0][0x398] ;  /* 0x00007300ff0477ac */ /* 0x000e220008000a00 */
[----:B--2---:R-:W2:Y:S01]  /*2910*/  LDC.64 R2, c[0x0][0x388] ;  /* 0x0000e200ff027b82 */ /* 0x004ea20000000a00 */
[----:B0-----:R-:W-:-:S07]  /*2920*/  DADD R8, R8, UR4 ;  /* 0x0000000408087e29 */ /* 0x001fce0008000000 */
[----:B--2---:R-:W-:Y:S01]  /*2930*/  STG.E.64 desc[UR6][R2.64], R8 ;  /* 0x0000000802007986 */ /* 0x004fe2000c101b06 */
[----:B------:R-:W-:Y:S05]  /*2940*/  EXIT ;  /* 0x000000000000794d */ /* 0x000fea0003800000 */
.L_x_180:
        /* <DEDUP_REMOVED lines=11> */
.L_x_191:


//--------------------- .text._ZN3cub18CUB_300001_SM_10006detail11EmptyKernelIvEEvv --------------------------
	.section	.text._ZN3cub18CUB_300001_SM_10006detail11EmptyKernelIvEEvv,"ax",@progbits
	.align	128
        .global         _ZN3cub18CUB_300001_SM_10006detail11EmptyKernelIvEEvv
        .type           _ZN3cub18CUB_300001_SM_10006detail11EmptyKernelIvEEvv,@function
        .size           _ZN3cub18CUB_300001_SM_10006detail11EmptyKernelIvEEvv,(.L_x_192 - _ZN3cub18CUB_300001_SM_10006detail11EmptyKernelIvEEvv)
        .other          _ZN3cub18CUB_300001_SM_10006detail11EmptyKernelIvEEvv,@"STO_CUDA_ENTRY STV_DEFAULT"
_ZN3cub18CUB_300001_SM_10006detail11EmptyKernelIvEEvv:
.text._ZN3cub18CUB_300001_SM_10006detail11EmptyKernelIvEEvv:
[----:B------:R-:W-:Y:S01]  /*0000*/  LDC R1, c[0x0][0x37c] ;  /* 0x0000df00ff017b82 */ /* 0x000fe20000000800 */
[----:B------:R-:W-:Y:S05]  /*0010*/  EXIT ;  /* 0x000000000000794d */ /* 0x000fea0003800000 */
.L_x_181:
        /* <DEDUP_REMOVED lines=14> */
.L_x_192:


//--------------------- .text._Z42generateNormalizedStressDenominatorAddendsPfPdi --------------------------
	.section	.text._Z42generateNormalizedStressDenominatorAddendsPfPdi,"ax",@progbits
	.align	128
        .global         _Z42generateNormalizedStressDenominatorAddendsPfPdi
        .type           _Z42generateNormalizedStressDenominatorAddendsPfPdi,@function
        .size           _Z42generateNormalizedStressDenominatorAddendsPfPdi,(.L_x_193 - _Z42generateNormalizedStressDenominatorAddendsPfPdi)
        .other          _Z42generateNormalizedStressDenominatorAddendsPfPdi,@"STO_CUDA_ENTRY STV_DEFAULT"
_Z42generateNormalizedStressDenominatorAddendsPfPdi:
.text._Z42generateNormalizedStressDenominatorAddendsPfPdi:
[----:B------:R-:W-:Y:S01]  /*0000*/  LDC R1, c[0x0][0x37c] ;  /* 0x0000df00ff017b82 */ /* 0x000fe20000000800 */
[----:B------:R-:W0:Y:S01]  /*0010*/  S2R R0, SR_TID.X ;  /* 0x0000000000007919 */ /* 0x000e220000002100 */
[----:B------:R-:W1:Y:S06]  /*0020*/  LDCU UR5, c[0x0][0x390] ;  /* 0x00007200ff0577ac */ /* 0x000e6c0008000800 */
[----:B------:R-:W0:Y:S08]  /*0030*/  S2UR UR6, SR_CTAID.X ;  /* 0x00000000000679c3 */ /* 0x000e300000002500 */
[----:B------:R-:W0:Y:S01]  /*0040*/  LDC R11, c[0x0][0x360] ;  /* 0x0000d800ff0b7b82 */ /* 0x000e220000000800 */
[----:B-1----:R-:W-:-:S04]  /*0050*/  UIMAD UR4, UR5, UR5, UR5 ;  /* 0x00000005050472a4 */ /* 0x002fc8000f8e0205 */
[----:B------:R-:W-:-:S04]  /*0060*/  ULEA.HI UR4, UR4, UR4, URZ, 0x1 ;  /* 0x0000000404047291 */ /* 0x000fc8000f8f08ff */
[----:B------:R-:W-:Y:S01]  /*0070*/  USHF.R.S32.HI UR4, URZ, 0x1, UR4 ;  /* 0x00000001ff047899 */ /* 0x000fe20008011404 */
[----:B0-----:R-:W-:-:S05]  /*0080*/  IMAD R0, R11, UR6, R0 ;  /* 0x000000060b007c24 */ /* 0x001fca000f8e0200 */
[----:B------:R-:W-:-:S13]  /*0090*/  ISETP.GE.U32.AND P0, PT, R0, UR4, PT ;  /* 0x0000000400007c0c */ /* 0x000fda000bf06070 */
[----:B------:R-:W-:Y:S05]  /*00a0*/  @P0 EXIT ;  /* 0x000000000000094d */ /* 0x000fea0003800000 */
[----:B------:R-:W-:Y:S01]  /*00b0*/  UIADD3 UR5, UPT, UPT, UR5, 0x1, URZ ;  /* 0x0000000105057890 */ /* 0x000fe2000fffe0ff */
[----:B------:R-:W0:Y:S01]  /*00c0*/  LDC.64 R2, c[0x0][0x388] ;  /* 0x0000e200ff027b82 */ /* 0x000e220000000a00 */
[----:B------:R-:W1:Y:S04]  /*00d0*/  LDCU UR6, c[0x0][0x370] ;  /* 0x00006e00ff0677ac */ /* 0x000e680008000800 */
[----:B------:R-:W-:Y:S01]  /*00e0*/  ISETP.NE.U32.AND P0, PT, RZ, UR5, PT ;  /* 0x00000005ff007c0c */ /* 0x000fe2000bf05070 */
[----:B------:R-:W2:Y:S01]  /*00f0*/  LDCU.64 UR8, c[0x0][0x358] ;  /* 0x00006b00ff0877ac */ /* 0x000ea20008000a00 */
[----:B------:R-:W-:Y:S01]  /*0100*/  LOP3.LUT R15, RZ, UR5, RZ, 0x33, !PT ;  /* 0x00000005ff0f7c12 */ /* 0x000fe2000f8e33ff */
[----:B------:R-:W3:Y:S01]  /*0110*/  I2F.U32.RP R6, UR5 ;  /* 0x0000000500067d06 */ /* 0x000ee20008209000 */
[----:B------:R-:W4:Y:S01]  /*0120*/  LDCU UR7, c[0x0][0x390] ;  /* 0x00007200ff0777ac */ /* 0x000f220008000800 */
[----:B-1----:R-:W-:-:S06]  /*0130*/  IMAD R11, R11, UR6, RZ ;  /* 0x000000060b0b7c24 */ /* 0x002fcc000f8e02ff */
[----:B---3--:R-:W1:Y:S02]  /*0140*/  MUFU.RCP R6, R6 ;  /* 0x0000000600067308 */ /* 0x008e640000001000 */
[----:B-1----:R-:W-:-:S06]  /*0150*/  VIADD R4, R6, 0xffffffe ;  /* 0x0ffffffe06047836 */ /* 0x002fcc0000000000 */
[----:B------:R1:W3:Y:S02]  /*0160*/  F2I.FTZ.U32.TRUNC.NTZ R5, R4 ;  /* 0x0000000400057305 */ /* 0x0002e4000021f000 */
[----:B-1----:R-:W-:Y:S02]  /*0170*/  HFMA2 R4, -RZ, RZ, 0, 0 ;  /* 0x00000000ff047431 */ /* 0x002fe400000001ff */
[----:B---3--:R-:W-:-:S04]  /*0180*/  IMAD.MOV R13, RZ, RZ, -R5 ;  /* 0x000000ffff0d7224 */ /* 0x008fc800078e0a05 */
[----:B------:R-:W-:-:S04]  /*0190*/  IMAD R13, R13, UR5, RZ ;  /* 0x000000050d0d7c24 */ /* 0x000fc8000f8e02ff */
[----:B0-2-4-:R-:W-:-:S07]  /*01a0*/  IMAD.HI.U32 R13, R5, R13, R4 ;  /* 0x0000000d050d7227 */ /* 0x015fce00078e0004 */
.L_x_182:
[----:B------:R-:W-:-:S04]  /*01b0*/  IMAD.HI.U32 R4, R13, R0, RZ ;  /* 0x000000000d047227 */ /* 0x000fc800078e00ff */
[----:B------:R-:W-:-:S04]  /*01c0*/  IMAD.MOV R5, RZ, RZ, -R4 ;  /* 0x000000ffff057224 */ /* 0x000fc800078e0a04 */
[----:B------:R-:W-:-:S05]  /*01d0*/  IMAD R5, R5, UR5, R0 ;  /* 0x0000000505057c24 */ /* 0x000fca000f8e0200 */
[----:B------:R-:W-:-:S13]  /*01e0*/  ISETP.GE.U32.AND P1, PT, R5, UR5, PT ;  /* 0x0000000505007c0c */ /* 0x000fda000bf26070 */
[----:B------:R-:W-:Y:S01]  /*01f0*/  @P1 IADD3 R5, PT, PT, R5, -UR5, RZ ;  /* 0x8000000505051c10 */ /* 0x000fe2000fffe0ff */
[----:B------:R-:W-:-:S03]  /*0200*/  @P1 VIADD R4, R4, 0x1 ;  /* 0x0000000104041836 */ /* 0x000fc60000000000 */
[----:B------:R-:W-:-:S13]  /*0210*/  ISETP.GE.U32.AND P2, PT, R5, UR5, PT ;  /* 0x0000000505007c0c */ /* 0x000fda000bf46070 */
[----:B------:R-:W-:-:S04]  /*0220*/  @P2 IADD3 R4, PT, PT, R4, 0x1, RZ ;  /* 0x0000000104042810 */ /* 0x000fc80007ffe0ff */
[----:B------:R-:W-:-:S04]  /*0230*/  SEL R4, R15, R4, !P0 ;  /* 0x000000040f047207 */ /* 0x000fc80004000000 */
[----:B------:R-:W-:Y:S01]  /*0240*/  LOP3.LUT R6, RZ, R4, RZ, 0x33, !PT ;  /* 0x00000004ff067212 */ /* 0x000fe200078e33ff */
[----:B------:R-:W-:-:S04]  /*0250*/  IMAD.MOV R5, RZ, RZ, -R4 ;  /* 0x000000ffff057224 */ /* 0x000fc800078e0a04 */
[----:B------:R-:W-:-:S05]  /*0260*/  IMAD R5, R5, UR5, R0 ;  /* 0x0000000505057c24 */ /* 0x000fca000f8e0200 */
[----:B------:R-:W-:-:S13]  /*0270*/  ISETP.GT.AND P1, PT, R5, R4, PT ;  /* 0x000000040500720c */ /* 0x000fda0003f24270 */
[----:B------:R-:W-:Y:S02]  /*0280*/  @P1 IADD3 R4, PT, PT, R6, UR7, RZ ;  /* 0x0000000706041c10 */ /* 0x000fe4000fffe0ff */
[----:B------:R-:W-:-:S04]  /*0290*/  @P1 IADD3 R5, PT, PT, -R5, UR7, RZ ;  /* 0x0000000705051c10 */ /* 0x000fc8000fffe1ff */
[----:B------:R-:W-:-:S13]  /*02a0*/  ISETP.NE.AND P1, PT, R4, R5, PT ;  /* 0x000000050400720c */ /* 0x000fda0003f25270 */
[----:B------:R-:W0:Y:S01]  /*02b0*/  @P1 LDC.64 R6, c[0x0][0x380] ;  /* 0x0000e000ff061b82 */ /* 0x000e220000000a00 */
[----:B------:R-:W-:-:S04]  /*02c0*/  @P1 IMAD R5, R4, UR7, R5 ;  /* 0x0000000704051c24 */ /* 0x000fc8000f8e0205 */
[----:B0-----:R-:W-:-:S06]  /*02d0*/  @P1 IMAD.WIDE R6, R5, 0x4, R6 ;  /* 0x0000000405061825 */ /* 0x001fcc00078e0206 */
[----:B------:R-:W2:Y:S01]  /*02e0*/  @P1 LDG.E R6, desc[UR8][R6.64] ;  /* 0x0000000806061981 */ /* 0x000ea2000c1e1900 */
[----:B------:R-:W-:Y:S01]  /*02f0*/  CS2R R4, SRZ ;  /* 0x0000000000047805 */ /* 0x000fe2000001ff00 */
[----:B--2---:R-:W0:Y:S02]  /*0300*/  @P1 F2F.F64.F32 R8, R6 ;  /* 0x0000000600081310 */ /* 0x004e240000201800 */
[----:B0-----:R-:W-:Y:S01]  /*0310*/  @P1 DMUL R4, R8, R8 ;  /* 0x0000000808041228 */ /* 0x001fe20000000000 */
[----:B------:R-:W-:-:S04]  /*0320*/  IMAD.WIDE.U32 R8, R0, 0x8, R2 ;  /* 0x0000000800087825 */ /* 0x000fc800078e0002 */
[----:B------:R-:W-:Y:S02]  /*0330*/  IMAD.IADD R0, R11, 0x1, R0 ;  /* 0x000000010b007824 */ /* 0x000fe400078e0200 */
[----:B------:R0:W-:Y:S03]  /*0340*/  STG.E.64 desc[UR8][R8.64], R4 ;  /* 0x0000000408007986 */ /* 0x0001e6000c101b08 */
[----:B------:R-:W-:-:S13]  /*0350*/  ISETP.GE.U32.AND P1, PT, R0, UR4, PT ;  /* 0x0000000400007c0c */ /* 0x000fda000bf26070 */
[----:B0-----:R-:W-:Y:S05]  /*0360*/  @!P1 BRA `(.L_x_182) ;  /* 0xfffffffc00909947 */ /* 0x001fea000383ffff */
[----:B------:R-:W-:Y:S05]  /*0370*/  EXIT ;  /* 0x000000000000794d */ /* 0x000fea0003800000 */
.L_x_183:
        /* <DEDUP_REMOVED lines=16> */
.L_x_193:


//--------------------- .text._Z21generateStressAddendsPfS_Pddi --------------------------
	.section	.text._Z21generateStressAddendsPfS_Pddi,"ax",@progbits
	.align	128
        .global         _Z21generateStressAddendsPfS_Pddi
        .type           _Z21generateStressAddendsPfS_Pddi,@function
        .size           _Z21generateStressAddendsPfS_Pddi,(.L_x_194 - _Z21generateStressAddendsPfS_Pddi)
        .other          _Z21generateStressAddendsPfS_Pddi,@"STO_CUDA_ENTRY STV_DEFAULT"
_Z21generateStressAddendsPfS_Pddi:
.text._Z21generateStressAddendsPfS_Pddi:
        /* <DEDUP_REMOVED lines=15> */
[----:B------:R-:W2:Y:S02]  /*00f0*/  LDCU.64 UR8, c[0x0][0x358] ;  /* 0x00006b00ff0877ac */ /* 0x000ea40008000a00 */
[----:B------:R-:W3:Y:S01]  /*0100*/  I2F.U32.RP R0, UR5 ;  /* 0x0000000500007d06 */ /* 0x000ee20008209000 */
[----:B------:R-:W4:Y:S01]  /*0110*/  LDC.64 R4, c[0x0][0x398] ;  /* 0x0000e600ff047b82 */ /* 0x000f220000000a00 */
[----:B------:R-:W0:Y:S06]  /*0120*/  LDCU UR7, c[0x0][0x3a0] ;  /* 0x00007400ff0777ac */ /* 0x000e2c0008000800 */
[----:B---3--:R-:W3:Y:S02]  /*0130*/  MUFU.RCP R0, R0 ;  /* 0x0000000000007308 */ /* 0x008ee40000001000 */
[----:B---3--:R-:W-:-:S06]  /*0140*/  VIADD R6, R0, 0xffffffe ;  /* 0x0ffffffe00067836 */ /* 0x008fcc0000000000 */
[----:B------:R3:W5:Y:S02]  /*0150*/  F2I.FTZ.U32.TRUNC.NTZ R7, R6 ;  /* 0x0000000600077305 */ /* 0x000764000021f000 */
[----:B---3--:R-:W-:Y:S02]  /*0160*/  HFMA2 R6, -RZ, RZ, 0, 0 ;  /* 0x00000000ff067431 */ /* 0x008fe400000001ff */
[----:B-----5:R-:W-:-:S04]  /*0170*/  IMAD.MOV R11, RZ, RZ, -R7 ;  /* 0x000000ffff0b7224 */ /* 0x020fc800078e0a07 */
[----:B------:R-:W-:-:S04]  /*0180*/  IMAD R11, R11, UR5, RZ ;  /* 0x000000050b0b7c24 */ /* 0x000fc8000f8e02ff */
[----:B------:R-:W-:Y:S01]  /*0190*/  IMAD.HI.U32 R0, R7, R11, R6 ;  /* 0x0000000b07007227 */ /* 0x000fe200078e0006 */
[----:B------:R-:W-:-:S03]  /*01a0*/  LOP3.LUT R6, RZ, UR5, RZ, 0x33, !PT ;  /* 0x00000005ff067c12 */ /* 0x000fc6000f8e33ff */
[----:B012-4-:R-:W-:-:S07]  /*01b0*/  IMAD R7, R8, UR6, RZ ;  /* 0x0000000608077c24 */ /* 0x017fce000f8e02ff */
.L_x_184:
[----:B0-----:R-:W-:Y:S01]  /*01c0*/  IMAD.HI.U32 R11, R0, R9, RZ ;  /* 0x00000009000b7227 */ /* 0x001fe200078e00ff */
[----:B------:R-:W0:Y:S03]  /*01d0*/  LDC.64 R12, c[0x0][0x380] ;  /* 0x0000e000ff0c7b82 */ /* 0x000e260000000a00 */
[----:B------:R-:W-:-:S04]  /*01e0*/  IMAD.MOV R8, RZ, RZ, -R11 ;  /* 0x000000ffff087224 */ /* 0x000fc800078e0a0b */
[----:B------:R-:W-:Y:S01]  /*01f0*/  IMAD R8, R8, UR5, R9 ;  /* 0x0000000508087c24 */ /* 0x000fe2000f8e0209 */
[----:B------:R-:W1:Y:S04]  /*0200*/  LDC.64 R16, c[0x0][0x388] ;  /* 0x0000e200ff107b82 */ /* 0x000e680000000a00 */
        /* <DEDUP_REMOVED lines=13> */
[----:B------:R-:W-:-:S04]  /*02e0*/  @P1 IMAD R11, R11, UR7, R8 ;  /* 0x000000070b0b1c24 */ /* 0x000fc8000f8e0208 */
[----:B0-----:R-:W-:-:S04]  /*02f0*/  @P1 IMAD.WIDE R12, R11, 0x4, R12 ;  /* 0x000000040b0c1825 */ /* 0x001fc800078e020c */
[----:B-1----:R-:W-:Y:S02]  /*0300*/  @P1 IMAD.WIDE R16, R11, 0x4, R16 ;  /* 0x000000040b101825 */ /* 0x002fe400078e0210 */
[----:B------:R-:W2:Y:S04]  /*0310*/  @P1 LDG.E R12, desc[UR8][R12.64] ;  /* 0x000000080c0c1981 */ /* 0x000ea8000c1e1900 */
[----:B------:R-:W3:Y:S01]  /*0320*/  @P1 LDG.E R16, desc[UR8][R16.64] ;  /* 0x0000000810101981 */ /* 0x000ee2000c1e1900 */
[----:B------:R-:W-:Y:S01]  /*0330*/  CS2R R10, SRZ ;  /* 0x00000000000a7805 */ /* 0x000fe2000001ff00 */
[----:B--2---:R-:W-:Y:S08]  /*0340*/  @P1 F2F.F64.F32 R14, R12 ;  /* 0x0000000c000e1310 */ /* 0x004ff00000201800 */
[----:B---3--:R-:W0:Y:S02]  /*0350*/  @P1 F2F.F64.F32 R18, R16 ;  /* 0x0000001000121310 */ /* 0x008e240000201800 */
[----:B0-----:R-:W-:Y:S01]  /*0360*/  @P1 DADD R10, R14, -R18 ;  /* 0x000000000e0a1229 */ /* 0x001fe20000000812 */
[----:B------:R-:W-:Y:S01]  /*0370*/  IMAD.WIDE.U32 R14, R9, 0x8, R2 ;  /* 0x00000008090e7825 */ /* 0x000fe200078e0002 */
[----:B------:R-:W-:-:S04]  /*0380*/  IADD3 R9, PT, PT, R7, R9, RZ ;  /* 0x0000000907097210 */ /* 0x000fc80007ffe0ff */
[----:B------:R-:W-:Y:S02]  /*0390*/  ISETP.GE.U32.AND P1, PT, R9, UR4, PT ;  /* 0x0000000409007c0c */ /* 0x000fe4000bf26070 */
[----:B------:R-:W-:-:S08]  /*03a0*/  DMUL R10, R10, R10 ;  /* 0x0000000a0a0a7228 */ /* 0x000fd00000000000 */
[----:B------:R-:W-:-:S07]  /*03b0*/  DMUL R10, R10, R4 ;  /* 0x000000040a0a7228 */ /* 0x000fce0000000000 */
[----:B------:R0:W-:Y:S01]  /*03c0*/  STG.E.64 desc[UR8][R14.64], R10 ;  /* 0x0000000a0e007986 */ /* 0x0001e2000c101b08 */
[----:B------:R-:W-:Y:S05]  /*03d0*/  @!P1 BRA `(.L_x_184) ;  /* 0xfffffffc00789947 */ /* 0x000fea000383ffff */
[----:B------:R-:W-:Y:S05]  /*03e0*/  EXIT ;  /* 0x000000000000794d */ /* 0x000fea0003800000 */
.L_x_185:
        /* <DEDUP_REMOVED lines=9> */
.L_x_194:


//--------------------- .nv.shared._ZN3cub18CUB_300001_SM_10006detail6reduce28DeviceReduceSingleTileKernelINS2_10policy_hubIdyN4cuda3std3__44plusIdEEE10Policy1000EPdSC_iS9_ddNS7_10__identityEEEvT0_T1_T2_T3_T4_T6_ --------------------------
	.section	.nv.shared._ZN3cub18CUB_300001_SM_10006detail6reduce28DeviceReduceSingleTileKernelINS2_10policy_hubIdyN4cuda3std3__44plusIdEEE10Policy1000EPdSC_iS9_ddNS7_10__identityEEEvT0_T1_T2_T3_T4_T6_,"aw",@nobits
	.sectionflags	@""
	.align	8
.nv.shared._ZN3cub18CUB_300001_SM_10006detail6reduce28DeviceReduceSingleTileKernelINS2_10policy_hubIdyN4cuda3std3__44plusIdEEE10Policy1000EPdSC_iS9_ddNS7_10__identityEEEvT0_T1_T2_T3_T4_T6_:
	.zero		1176


//--------------------- .nv.shared.reserved.0     --------------------------
	.section	.nv.shared.reserved.0,"aw",@nobits
	.weak		__nv_reservedSMEM_offset_0_alias
	.size		__nv_reservedSMEM_offset_0_alias, 0, 64
	.other		__nv_reservedSMEM_offset_0_alias,@"STO_CUDA_RESERVED_SHARED STV_DEFAULT"
__nv_reservedSMEM_offset_0_alias:
	.zero		0
	.zero		64


//--------------------- .nv.global                --------------------------
	.section	.nv.global,"aw",@nobits
.nv.global:
	.type		_ZN34_INTERNAL_2ee95e92_4_k_cu_35c37a936thrust24THRUST_300001_SM_1000_NS12placeholders2_8E,@object
	.size		_ZN34_INTERNAL_2ee95e92_4_k_cu_35c37a936thrust24THRUST_300001_SM_1000_NS12placeholders2_8E,(_ZN34_INTERNAL_2ee95e92_4_k_cu_35c37a934cuda3std3__436_GLOBAL__N__2ee95e92_4_k_cu_35c37a936ignoreE - _ZN34_INTERNAL_2ee95e92_4_k_cu_35c37a936thrust24THRUST_300001_SM_1000_NS12placeholders2_8E)
_ZN34_INTERNAL_2ee95e92_4_k_cu_35c37a936thrust24THRUST_300001_SM_1000_NS12placeholders2_8E:
	.zero		1
	.type		_ZN34_INTERNAL_2ee95e92_4_k_cu_35c37a934cuda3std3__436_GLOBAL__N__2ee95e92_4_k_cu_35c37a936ignoreE,@object
	.size		_ZN34_INTERNAL_2ee95e92_4_k_cu_35c37a934cuda3std3__436_GLOBAL__N__2ee95e92_4_k_cu_35c37a936ignoreE,(_ZN34_INTERNAL_2ee95e92_4_k_cu_35c37a934cuda3std6ranges3__45__cpo4dataE - _ZN34_INTERNAL_2ee95e92_4_k_cu_35c37a934cuda3std3__436_GLOBAL__N__2ee95e92_4_k_cu_35c37a936ignoreE)
_ZN34_INTERNAL_2ee95e92_4_k_cu_35c37a934cuda3std3__436_GLOBAL__N__2ee95e92_4_k_cu_35c37a936ignoreE:
	.zero		1
	.type		_ZN34_INTERNAL_2ee95e92_4_k_cu_35c37a934cuda3std6ranges3__45__cpo4dataE,@object
	.size		_ZN34_INTERNAL_2ee95e92_4_k_cu_35c37a934cuda3std6ranges3__45__cpo4dataE,(_ZN34_INTERNAL_2ee95e92_4_k_cu_35c37a936thrust24THRUST_300001_SM_1000_NS6system3cpp3parE - _ZN34_INTERNAL_2ee95e92_4_k_cu_35c37a934cuda3std6ranges3__45__cpo4dataE)
_ZN34_INTERNAL_2ee95e92_4_k_cu_35c37a934cuda3std6ranges3__45__cpo4dataE:
	.zero		1
	.type		_ZN34_INTERNAL_2ee95e92_4_k_cu_35c37a936thrust24THRUST_300001_SM_1000_NS6system3cpp3parE,@object
	.size		_ZN34_INTERNAL_2ee95e92_4_k_cu_35c37a936thrust24THRUST_300001_SM_1000_NS6system3cpp3parE,(_ZN34_INTERNAL_2ee95e92_4_k_cu_35c37a934cuda3std3__45__cpo5beginE - _ZN34_INTERNAL_2ee95e92_4_k_cu_35c37a936thrust24THRUST_300001_SM_1000_NS6system3cpp3parE)
_ZN34_INTERNAL_2ee95e92_4_k_cu_35c37a936thrust24THRUST_300001_SM_1000_NS6system3cpp3parE:
	.zero		1
	.type		_ZN34_INTERNAL_2ee95e92_4_k_cu_35c37a934cuda3std3__45__cpo5beginE,@object
	.size		_ZN34_INTERNAL_2ee95e92_4_k_cu_35c37a934cuda3std3__45__cpo5beginE,(_ZN34_INTERNAL_2ee95e92_4_k_cu_35c37a934cuda3std6ranges3__45__cpo5beginE - _ZN34_INTERNAL_2ee95e92_4_k_cu_35c37a934cuda3std3__45__cpo5beginE)
_ZN34_INTERNAL_2ee95e92_4_k_cu_35c37a934cuda3std3__45__cpo5beginE:
	.zero		1
	.type		_ZN34_INTERNAL_2ee95e92_4_k_cu_35c37a934cuda3std6ranges3__45__cpo5beginE,@object
	.size		_ZN34_INTERNAL_2ee95e92_4_k_cu_35c37a934cuda3std6ranges3__45__cpo5beginE,(_ZN34_INTERNAL_2ee95e92_4_k_cu_35c37a936thrust24THRUST_300001_SM_1000_NS6deviceE - _ZN34_INTERNAL_2ee95e92_4_k_cu_35c37a934cuda3std6ranges3__45__cpo5beginE)
_ZN34_INTERNAL_2ee95e92_4_k_cu_35c37a934cuda3std6ranges3__45__cpo5beginE:
	.zero		1
	.type		_ZN34_INTERNAL_2ee95e92_4_k_cu_35c37a936thrust24THRUST_300001_SM_1000_NS6deviceE,@object
	.size		_ZN34_INTERNAL_2ee95e92_4_k_cu_35c37a936thrust24THRUST_300001_SM_1000_NS6deviceE,(_ZN34_INTERNAL_2ee95e92_4_k_cu_35c37a934cuda3std3__47nulloptE - _ZN34_INTERNAL_2ee95e92_4_k_cu_35c37a936thrust24THRUST_300001_SM_1000_NS6deviceE)
_ZN34_INTERNAL_2ee95e92_4_k_cu_35c37a936thrust24THRUST_300001_SM_1000_NS6deviceE:
	.zero		1
	.type		_ZN34_INTERNAL_2ee95e92_4_k_cu_35c37a934cuda3std3__47nulloptE,@object
	.size		_ZN34_INTERNAL_2ee95e92_4_k_cu_35c37a934cuda3std3__47nulloptE,(_ZN34_INTERNAL_2ee95e92_4_k_cu_35c37a934cuda3std6ranges3__45__cpo8distanceE - _ZN34_INTERNAL_2ee95e92_4_k_cu_35c37a934cuda3std3__47nulloptE)
_ZN34_INTERNAL_2ee95e92_4_k_cu_35c37a934cuda3std3__47nulloptE:
	.zero		1
	.type		_ZN34_INTERNAL_2ee95e92_4_k_cu_35c37a934cuda3std6ranges3__45__cpo8distanceE,@object
	.size		_ZN34_INTERNAL_2ee95e92_4_k_cu_35c37a934cuda3std6ranges3__45__cpo8distanceE,(_ZN34_INTERNAL_2ee95e92_4_k_cu_35c37a936thrust24THRUST_300001_SM_1000_NS12placeholders2_4E - _ZN34_INTERNAL_2ee95e92_4_k_cu_35c37a934cuda3std6ranges3__45__cpo8distanceE)
_ZN34_INTERNAL_2ee95e92_4_k_cu_35c37a934cuda3std6ranges3__45__cpo8distanceE:
	.zero		1
	.type		_ZN34_INTERNAL_2ee95e92_4_k_cu_35c37a936thrust24THRUST_300001_SM_1000_NS12placeholders2_4E,@object
	.size		_ZN34_INTERNAL_2ee95e92_4_k_cu_35c37a936thrust24THRUST_300001_SM_1000_NS12placeholders2_4E,(_ZN34_INTERNAL_2ee95e92_4_k_cu_35c37a934cuda3std3__45__cpo6rbeginE - _ZN34_INTERNAL_2ee95e92_4_k_cu_35c37a936thrust24THRUST_300001_SM_1000_NS12placeholders2_4E)
_ZN34_INTERNAL_2ee95e92_4_k_cu_35c37a936thrust24THRUST_300001_SM_1000_NS12placeholders2_4E:
	.zero		1
	.type		_ZN34_INTERNAL_2ee95e92_4_k_cu_35c37a934cuda3std3__45__cpo6rbeginE,@object
	.size		_ZN34_INTERNAL_2ee95e92_4_k_cu_35c37a934cuda3std3__45__cpo6rbeginE,(_ZN34_INTERNAL_2ee95e92_4_k_cu_35c37a934cuda3std6ranges3__45__cpo7advanceE - _ZN34_INTERNAL_2ee95e92_4_k_cu_35c37a934cuda3std3__45__cpo6rbeginE)
_ZN34_INTERNAL_2ee95e92_4_k_cu_35c37a934cuda3std3__45__cpo6rbeginE:
	.zero		1
	.type		_ZN34_INTERNAL_2ee95e92_4_k_cu_35c37a934cuda3std6ranges3__45__cpo7advanceE,@object
	.size		_ZN34_INTERNAL_2ee95e92_4_k_cu_35c37a934cuda3std6ranges3__45__cpo7advanceE,(_ZN34_INTERNAL_2ee95e92_4_k_cu_35c37a936thrust24THRUST_300001_SM_1000_NS12placeholders3_10E - _ZN34_INTERNAL_2ee95e92_4_k_cu_35c37a934cuda3std6ranges3__45__cpo7advanceE)
_ZN34_INTERNAL_2ee95e92_4_k_cu_35c37a934cuda3std6ranges3__45__cpo7advanceE:
	.zero		1
	.type		_ZN34_INTERNAL_2ee95e92_4_k_cu_35c37a936thrust24THRUST_300001_SM_1000_NS12placeholders3_10E,@object
	.size		_ZN34_INTERNAL_2ee95e92_4_k_cu_35c37a936thrust24THRUST_300001_SM_1000_NS12placeholders3_10E,(_ZN34_INTERNAL_2ee95e92_4_k_cu_35c37a934cuda3std3__48in_placeE - _ZN34_INTERNAL_2ee95e92_4_k_cu_35c37a936thrust24THRUST_300001_SM_1000_NS12placeholders3_10E)
_ZN34_INTERNAL_2ee95e92_4_k_cu_35c37a936thrust24THRUST_300001_SM_1000_NS12placeholders3_10E:
	.zero		1
	.type		_ZN34_INTERNAL_2ee95e92_4_k_cu_35c37a934cuda3std3__48in_placeE,@object
	.size		_ZN34_INTERNAL_2ee95e92_4_k_cu_35c37a934cuda3std3__48in_placeE,(_ZN34_INTERNAL_2ee95e92_4_k_cu_35c37a934cuda3std6ranges3__45__cpo4sizeE - _ZN34_INTERNAL_2ee95e92_4_k_cu_35c37a934cuda3std3__48in_placeE)
_ZN34_INTERNAL_2ee95e92_4_k_cu_35c37a934cuda3std3__48in_placeE:
	.zero		1
	.type		_ZN34_INTERNAL_2ee95e92_4_k_cu_35c37a934cuda3std6ranges3__45__cpo4sizeE,@object
	.size		_ZN34_INTERNAL_2ee95e92_4_k_cu_35c37a934cuda3std6ranges3__45__cpo4sizeE,(_ZN34_INTERNAL_2ee95e92_4_k_cu_35c37a936thrust24THRUST_300001_SM_1000_NS12placeholders2_2E - _ZN34_INTERNAL_2ee95e92_4_k_cu_35c37a934cuda3std6ranges3__45__cpo4sizeE)
_ZN34_INTERNAL_2ee95e92_4_k_cu_35c37a934cuda3std6ranges3__45__cpo4sizeE:
	.zero		1
	.type		_ZN34_INTERNAL_2ee95e92_4_k_cu_35c37a936thrust24THRUST_300001_SM_1000_NS12placeholders2_2E,@object
	.size		_ZN34_INTERNAL_2ee95e92_4_k_cu_35c37a936thrust24THRUST_300001_SM_1000_NS12placeholders2_2E,(_ZN34_INTERNAL_2ee95e92_4_k_cu_35c37a934cuda3std3__45__cpo6cbeginE - _ZN34_INTERNAL_2ee95e92_4_k_cu_35c37a936thrust24THRUST_300001_SM_1000_NS12placeholders2_2E)
_ZN34_INTERNAL_2ee95e92_4_k_cu_35c37a936thrust24THRUST_300001_SM_1000_NS12placeholders2_2E:
	.zero		1
	.type		_ZN34_INTERNAL_2ee95e92_4_k_cu_35c37a934cuda3std3__45__cpo6cbeginE,@object
	.size		_ZN34_INTERNAL_2ee95e92_4_k_cu_35c37a934cuda3std3__45__cpo6cbeginE,(_ZN34_INTERNAL_2ee95e92_4_k_cu_35c37a934cuda3std6ranges3__45__cpo6cbeginE - _ZN34_INTERNAL_2ee95e92_4_k_cu_35c37a934cuda3std3__45__cpo6cbeginE)
_ZN34_INTERNAL_2ee95e92_4_k_cu_35c37a934cuda3std3__45__cpo6cbeginE:
	.zero		1
	.type		_ZN34_INTERNAL_2ee95e92_4_k_cu_35c37a934cuda3std6ranges3__45__cpo6cbeginE,@object
	.size		_ZN34_INTERNAL_2ee95e92_4_k_cu_35c37a934cuda3std6ranges3__45__cpo6cbeginE,(_ZN34_INTERNAL_2ee95e92_4_k_cu_35c37a936thrust24THRUST_300001_SM_1000_NS12placeholders2_6E - _ZN34_INTERNAL_2ee95e92_4_k_cu_35c37a934cuda3std6ranges3__45__cpo6cbeginE)
_ZN34_INTERNAL_2ee95e92_4_k_cu_35c37a934cuda3std6ranges3__45__cpo6cbeginE:
	.zero		1
	.type		_ZN34_INTERNAL_2ee95e92_4_k_cu_35c37a936thrust24THRUST_300001_SM_1000_NS12placeholders2_6E,@object
	.size		_ZN34_INTERNAL_2ee95e92_4_k_cu_35c37a936thrust24THRUST_300001_SM_1000_NS12placeholders2_6E,(_ZN34_INTERNAL_2ee95e92_4_k_cu_35c37a934cuda3std3__45__cpo7crbeginE - _ZN34_INTERNAL_2ee95e92_4_k_cu_35c37a936thrust24THRUST_300001_SM_1000_NS12placeholders2_6E)
_ZN34_INTERNAL_2ee95e92_4_k_cu_35c37a936thrust24THRUST_300001_SM_1000_NS12placeholders2_6E:
	.zero		1
	.type		_ZN34_INTERNAL_2ee95e92_4_k_cu_35c37a934cuda3std3__45__cpo7crbeginE,@object
	.size		_ZN34_INTERNAL_2ee95e92_4_k_cu_35c37a934cuda3std3__45__cpo7crbeginE,(_ZN34_INTERNAL_2ee95e92_4_k_cu_35c37a934cuda3std6ranges3__45__cpo4nextE - _ZN34_INTERNAL_2ee95e92_4_k_cu_35c37a934cuda3std3__45__cpo7crbeginE)
_ZN34_INTERNAL_2ee95e92_4_k_cu_35c37a934cuda3std3__45__cpo7crbeginE:
	.zero		1
	.type		_ZN34_INTERNAL_2ee95e92_4_k_cu_35c37a934cuda3std6ranges3__45__cpo4nextE,@object
	.size		_ZN34_INTERNAL_2ee95e92_4_k_cu_35c37a934cuda3std6ranges3__45__cpo4nextE,(_ZN34_INTERNAL_2ee95e92_4_k_cu_35c37a934cuda3std6ranges3__45__cpo4swapE - _ZN34_INTERNAL_2ee95e92_4_k_cu_35c37a934cuda3std6ranges3__45__cpo4nextE)
_ZN34_INTERNAL_2ee95e92_4_k_cu_35c37a934cuda3std6ranges3__45__cpo4nextE:
	.zero		1
	.type		_ZN34_INTERNAL_2ee95e92_4_k_cu_35c37a934cuda3std6ranges3__45__cpo4swapE,@object
	.size		_ZN34_INTERNAL_2ee95e92_4_k_cu_35c37a934cuda3std6ranges3__45__cpo4swapE,(_ZN34_INTERNAL_2ee95e92_4_k_cu_35c37a936thrust24THRUST_300001_SM_1000_NS8cuda_cub10par_nosyncE - _ZN34_INTERNAL_2ee95e92_4_k_cu_35c37a934cuda3std6ranges3__45__cpo4swapE)
_ZN34_INTERNAL_2ee95e92_4_k_cu_35c37a934cuda3std6ranges3__45__cpo4swapE:
	.zero		1
	.type		_ZN34_INTERNAL_2ee95e92_4_k_cu_35c37a936thrust24THRUST_300001_SM_1000_NS8cuda_cub10par_nosyncE,@object
	.size		_ZN34_INTERNAL_2ee95e92_4_k_cu_35c37a936thrust24THRUST_300001_SM_1000_NS8cuda_cub10par_nosyncE,(_ZN34_INTERNAL_2ee95e92_4_k_cu_35c37a936thrust24THRUST_300001_SM_1000_NS3seqE - _ZN34_INTERNAL_2ee95e92_4_k_cu_35c37a936thrust24THRUST_300001_SM_1000_NS8cuda_cub10par_nosyncE)
_ZN34_INTERNAL_2ee95e92_4_k_cu_35c37a936thrust24THRUST_300001_SM_1000_NS8cuda_cub10par_nosyncE:
	.zero		1
	.type		_ZN34_INTERNAL_2ee95e92_4_k_cu_35c37a936thrust24THRUST_300001_SM_1000_NS3seqE,@object
	.size		_ZN34_INTERNAL_2ee95e92_4_k_cu_35c37a936thrust24THRUST_300001_SM_1000_NS3seqE,(_ZN34_INTERNAL_2ee95e92_4_k_cu_35c37a934cuda3std3__420unreachable_sentinelE - _ZN34_INTERNAL_2ee95e92_4_k_cu_35c37a936thrust24THRUST_300001_SM_1000_NS3seqE)
_ZN34_INTERNAL_2ee95e92_4_k_cu_35c37a936thrust24THRUST_300001_SM_1000_NS3seqE:
	.zero		1
	.type		_ZN34_INTERNAL_2ee95e92_4_k_cu_35c37a934cuda3std3__420unreachable_sentinelE,@object
	.size		_ZN34_INTERNAL_2ee95e92_4_k_cu_35c37a934cuda3std3__420unreachable_sentinelE,(_ZN34_INTERNAL_2ee95e92_4_k_cu_35c37a934cuda3std6ranges3__45__cpo5ssizeE - _ZN34_INTERNAL_2ee95e92_4_k_cu_35c37a934cuda3std3__420unreachable_sentinelE)
_ZN34_INTERNAL_2ee95e92_4_k_cu_35c37a934cuda3std3__420unreachable_sentinelE:
	.zero		1
	.type		_ZN34_INTERNAL_2ee95e92_4_k_cu_35c37a934cuda3std6ranges3__45__cpo5ssizeE,@object
	.size		_ZN34_INTERNAL_2ee95e92_4_k_cu_35c37a934cuda3std6ranges3__45__cpo5ssizeE,(_ZN34_INTERNAL_2ee95e92_4_k_cu_35c37a936thrust24THRUST_300001_SM_1000_NS12placeholders2_3E - _ZN34_INTERNAL_2ee95e92_4_k_cu_35c37a934cuda3std6ranges3__45__cpo5ssizeE)
_ZN34_INTERNAL_2ee95e92_4_k_cu_35c37a934cuda3std6ranges3__45__cpo5ssizeE:
	.zero		1
	.type		_ZN34_INTERNAL_2ee95e92_4_k_cu_35c37a936thrust24THRUST_300001_SM_1000_NS12placeholders2_3E,@object
	.size		_ZN34_INTERNAL_2ee95e92_4_k_cu_35c37a936thrust24THRUST_300001_SM_1000_NS12placeholders2_3E,(_ZN34_INTERNAL_2ee95e92_4_k_cu_35c37a934cuda3std3__45__cpo4cendE - _ZN34_INTERNAL_2ee95e92_4_k_cu_35c37a936thrust24THRUST_300001_SM_1000_NS12placeholders2_3E)
_ZN34_INTERNAL_2ee95e92_4_k_cu_35c37a936thrust24THRUST_300001_SM_1000_NS12placeholders2_3E:
	.zero		1
	.type		_ZN34_INTERNAL_2ee95e92_4_k_cu_35c37a934cuda3std3__45__cpo4cendE,@object
	.size		_ZN34_INTERNAL_2ee95e92_4_k_cu_35c37a934cuda3std3__45__cpo4cendE,(_ZN34_INTERNAL_2ee95e92_4_k_cu_35c37a934cuda3std6ranges3__45__cpo4cendE - _ZN34_INTERNAL_2ee95e92_4_k_cu_35c37a934cuda3std3__45__cpo4cendE)
_ZN34_INTERNAL_2ee95e92_4_k_cu_35c37a934cuda3std3__45__cpo4cendE:
	.zero		1
	.type		_ZN34_INTERNAL_2ee95e92_4_k_cu_35c37a934cuda3std6ranges3__45__cpo4cendE,@object
	.size		_ZN34_INTERNAL_2ee95e92_4_k_cu_35c37a934cuda3std6ranges3__45__cpo4cendE,(_ZN34_INTERNAL_2ee95e92_4_k_cu_35c37a936thrust24THRUST_300001_SM_1000_NS12placeholders2_7E - _ZN34_INTERNAL_2ee95e92_4_k_cu_35c37a934cuda3std6ranges3__45__cpo4cendE)
_ZN34_INTERNAL_2ee95e92_4_k_cu_35c37a934cuda3std6ranges3__45__cpo4cendE:
	.zero		1
	.type		_ZN34_INTERNAL_2ee95e92_4_k_cu_35c37a936thrust24THRUST_300001_SM_1000_NS12placeholders2_7E,@object
	.size		_ZN34_INTERNAL_2ee95e92_4_k_cu_35c37a936thrust24THRUST_300001_SM_1000_NS12placeholders2_7E,(_ZN34_INTERNAL_2ee95e92_4_k_cu_35c37a934cuda3std3__45__cpo5crendE - _ZN34_INTERNAL_2ee95e92_4_k_cu_35c37a936thrust24THRUST_300001_SM_1000_NS12placeholders2_7E)
_ZN34_INTERNAL_2ee95e92_4_k_cu_35c37a936thrust24THRUST_300001_SM_1000_NS12placeholders2_7E:
	.zero		1
	.type		_ZN34_INTERNAL_2ee95e92_4_k_cu_35c37a934cuda3std3__45__cpo5crendE,@object
	.size		_ZN34_INTERNAL_2ee95e92_4_k_cu_35c37a934cuda3std3__45__cpo5crendE,(_ZN34_INTERNAL_2ee95e92_4_k_cu_35c37a934cuda3std6ranges3__45__cpo4prevE - _ZN34_INTERNAL_2ee95e92_4_k_cu_35c37a934cuda3std3__45__cpo5crendE)
_ZN34_INTERNAL_2ee95e92_4_k_cu_35c37a934cuda3std3__45__cpo5crendE:
	.zero		1
	.type		_ZN34_INTERNAL_2ee95e92_4_k_cu_35c37a934cuda3std6ranges3__45__cpo4prevE,@object
	.size		_ZN34_INTERNAL_2ee95e92_4_k_cu_35c37a934cuda3std6ranges3__45__cpo4prevE,(_ZN34_INTERNAL_2ee95e92_4_k_cu_35c37a934cuda3std6ranges3__45__cpo9iter_moveE - _ZN34_INTERNAL_2ee95e92_4_k_cu_35c37a934cuda3std6ranges3__45__cpo4prevE)
_ZN34_INTERNAL_2ee95e92_4_k_cu_35c37a934cuda3std6ranges3__45__cpo4prevE:
	.zero		1
	.type		_ZN34_INTERNAL_2ee95e92_4_k_cu_35c37a934cuda3std6ranges3__45__cpo9iter_moveE,@object
	.size		_ZN34_INTERNAL_2ee95e92_4_k_cu_35c37a934cuda3std6ranges3__45__cpo9iter_moveE,(_ZN34_INTERNAL_2ee95e92_4_k_cu_35c37a936thrust24THRUST_300001_SM_1000_NS6system6detail10sequential3seqE - _ZN34_INTERNAL_2ee95e92_4_k_cu_35c37a934cuda3std6ranges3__45__cpo9iter_moveE)
_ZN34_INTERNAL_2ee95e92_4_k_cu_35c37a934cuda3std6ranges3__45__cpo9iter_moveE:
	.zero		1
	.type		_ZN34_INTERNAL_2ee95e92_4_k_cu_35c37a936thrust24THRUST_300001_SM_1000_NS6system6detail10sequential3seqE,@object
	.size		_ZN34_INTERNAL_2ee95e92_4_k_cu_35c37a936thrust24THRUST_300001_SM_1000_NS6system6detail10sequential3seqE,(_ZN34_INTERNAL_2ee95e92_4_k_cu_35c37a936thrust24THRUST_300001_SM_1000_NS12placeholders2_9E - _ZN34_INTERNAL_2ee95e92_4_k_cu_35c37a936thrust24THRUST_300001_SM_1000_NS6system6detail10sequential3seqE)
_ZN34_INTERNAL_2ee95e92_4_k_cu_35c37a936thrust24THRUST_300001_SM_1000_NS6system6detail10sequential3seqE:
	.zero		1
	.type		_ZN34_INTERNAL_2ee95e92_4_k_cu_35c37a936thrust24THRUST_300001_SM_1000_NS12placeholders2_9E,@object
	.size		_ZN34_INTERNAL_2ee95e92_4_k_cu_35c37a936thrust24THRUST_300001_SM_1000_NS12placeholders2_9E,(_ZN34_INTERNAL_2ee95e92_4_k_cu_35c37a934cuda3std3__419piecewise_constructE - _ZN34_INTERNAL_2ee95e92_4_k_cu_35c37a936thrust24THRUST_300001_SM_1000_NS12placeholders2_9E)
_ZN34_INTERNAL_2ee95e92_4_k_cu_35c37a936thrust24THRUST_300001_SM_1000_NS12placeholders2_9E:
	.zero		1
	.type		_ZN34_INTERNAL_2ee95e92_4_k_cu_35c37a934cuda3std3__419piecewise_constructE,@object
	.size		_ZN34_INTERNAL_2ee95e92_4_k_cu_35c37a934cuda3std3__419piecewise_constructE,(_ZN34_INTERNAL_2ee95e92_4_k_cu_35c37a934cuda3std6ranges3__45__cpo5cdataE - _ZN34_INTERNAL_2ee95e92_4_k_cu_35c37a934cuda3std3__419piecewise_constructE)
_ZN34_INTERNAL_2ee95e92_4_k_cu_35c37a934cuda3std3__419piecewise_constructE:
	.zero		1
	.type		_ZN34_INTERNAL_2ee95e92_4_k_cu_35c37a934cuda3std6ranges3__45__cpo5cdataE,@object
	.size		_ZN34_INTERNAL_2ee95e92_4_k_cu_35c37a934cuda3std6ranges3__45__cpo5cdataE,(_ZN34_INTERNAL_2ee95e92_4_k_cu_35c37a936thrust24THRUST_300001_SM_1000_NS12placeholders2_1E - _ZN34_INTERNAL_2ee95e92_4_k_cu_35c37a934cuda3std6ranges3__45__cpo5cdataE)
_ZN34_INTERNAL_2ee95e92_4_k_cu_35c37a934cuda3std6ranges3__45__cpo5cdataE:
	.zero		1
	.type		_ZN34_INTERNAL_2ee95e92_4_k_cu_35c37a936thrust24THRUST_300001_SM_1000_NS12placeholders2_1E,@object
	.size		_ZN34_INTERNAL_2ee95e92_4_k_cu_35c37a936thrust24THRUST_300001_SM_1000_NS12placeholders2_1E,(_ZN34_INTERNAL_2ee95e92_4_k_cu_35c37a934cuda3std3__45__cpo3endE - _ZN34_INTERNAL_2ee95e92_4_k_cu_35c37a936thrust24THRUST_300001_SM_1000_NS12placeholders2_1E)
_ZN34_INTERNAL_2ee95e92_4_k_cu_35c37a936thrust24THRUST_300001_SM_1000_NS12placeholders2_1E:
	.zero		1
	.type		_ZN34_INTERNAL_2ee95e92_4_k_cu_35c37a934cuda3std3__45__cpo3endE,@object
	.size		_ZN34_INTERNAL_2ee95e92_4_k_cu_35c37a934cuda3std3__45__cpo3endE,(_ZN34_INTERNAL_2ee95e92_4_k_cu_35c37a934cuda3std6ranges3__45__cpo3endE - _ZN34_INTERNAL_2ee95e92_4_k_cu_35c37a934cuda3std3__45__cpo3endE)
_ZN34_INTERNAL_2ee95e92_4_k_cu_35c37a934cuda3std3__45__cpo3endE:
	.zero		1
	.type		_ZN34_INTERNAL_2ee95e92_4_k_cu_35c37a934cuda3std6ranges3__45__cpo3endE,@object
	.size		_ZN34_INTERNAL_2ee95e92_4_k_cu_35c37a934cuda3std6ranges3__45__cpo3endE,(_ZN34_INTERNAL_2ee95e92_4_k_cu_35c37a936thrust24THRUST_300001_SM_1000_NS12placeholders2_5E - _ZN34_INTERNAL_2ee95e92_4_k_cu_35c37a934cuda3std6ranges3__45__cpo3endE)
_ZN34_INTERNAL_2ee95e92_4_k_cu_35c37a934cuda3std6ranges3__45__cpo3endE:
	.zero		1
	.type		_ZN34_INTERNAL_2ee95e92_4_k_cu_35c37a936thrust24THRUST_300001_SM_1000_NS12placeholders2_5E,@object
	.size		_ZN34_INTERNAL_2ee95e92_4_k_cu_35c37a936thrust24THRUST_300001_SM_1000_NS12placeholders2_5E,(_ZN34_INTERNAL_2ee95e92_4_k_cu_35c37a934cuda3std3__45__cpo4rendE - _ZN34_INTERNAL_2ee95e92_4_k_cu_35c37a936thrust24THRUST_300001_SM_1000_NS12placeholders2_5E)
_ZN34_INTERNAL_2ee95e92_4_k_cu_35c37a936thrust24THRUST_300001_SM_1000_NS12placeholders2_5E:
	.zero		1
	.type		_ZN34_INTERNAL_2ee95e92_4_k_cu_35c37a934cuda3std3__45__cpo4rendE,@object
	.size		_ZN34_INTERNAL_2ee95e92_4_k_cu_35c37a934cuda3std3__45__cpo4rendE,(_ZN34_INTERNAL_2ee95e92_4_k_cu_35c37a934cuda3std6ranges3__45__cpo9iter_swapE - _ZN34_INTERNAL_2ee95e92_4_k_cu_35c37a934cuda3std3__45__cpo4rendE)
_ZN34_INTERNAL_2ee95e92_4_k_cu_35c37a934cuda3std3__45__cpo4rendE:
	.zero		1
	.type		_ZN34_INTERNAL_2ee95e92_4_k_cu_35c37a934cuda3std6ranges3__45__cpo9iter_swapE,@object
	.size		_ZN34_INTERNAL_2ee95e92_4_k_cu_35c37a934cuda3std6ranges3__45__cpo9iter_swapE,(_ZN34_INTERNAL_2ee95e92_4_k_cu_35c37a934cuda3std3__48unexpectE - _ZN34_INTERNAL_2ee95e92_4_k_cu_35c37a934cuda3std6ranges3__45__cpo9iter_swapE)
_ZN34_INTERNAL_2ee95e92_4_k_cu_35c37a934cuda3std6ranges3__45__cpo9iter_swapE:
	.zero		1
	.type		_ZN34_INTERNAL_2ee95e92_4_k_cu_35c37a934cuda3std3__48unexpectE,@object
	.size		_ZN34_INTERNAL_2ee95e92_4_k_cu_35c37a934cuda3std3__48unexpectE,(_ZN34_INTERNAL_2ee95e92_4_k_cu_35c37a936thrust24THRUST_300001_SM_1000_NS8cuda_cub3parE - _ZN34_INTERNAL_2ee95e92_4_k_cu_35c37a934cuda3std3__48unexpectE)
_ZN34_INTERNAL_2ee95e92_4_k_cu_35c37a934cuda3std3__48unexpectE:
	.zero		1
	.type		_ZN34_INTERNAL_2ee95e92_4_k_cu_35c37a936thrust24THRUST_300001_SM_1000_NS8cuda_cub3parE,@object
	.size		_ZN34_INTERNAL_2ee95e92_4_k_cu_35c37a936thrust24THRUST_300001_SM_1000_NS8cuda_cub3parE,(.L_29 - _ZN34_INTERNAL_2ee95e92_4_k_cu_35c37a936thrust24THRUST_300001_SM_1000_NS8cuda_cub3parE)
_ZN34_INTERNAL_2ee95e92_4_k_cu_35c37a936thrust24THRUST_300001_SM_1000_NS8cuda_cub3parE:
	.zero		1
.L_29:


//--------------------- .nv.shared._ZN3cub18CUB_300001_SM_10006detail6reduce18DeviceReduceKernelINS2_10policy_hubIdyN4cuda3std3__44plusIdEEE10Policy1000EN6thrust24THRUST_300001_SM_1000_NS10device_ptrIdEEyS9_dNS7_10__identityEEEvT0_PT3_T1_NS0_13GridEvenShareISK_EET2_T4_ --------------------------
	.section	.nv.shared._ZN3cub18CUB_300001_SM_10006detail6reduce18DeviceReduceKernelINS2_10policy_hubIdyN4cuda3std3__44plusIdEEE10Policy1000EN6thrust24THRUST_300001_SM_1000_NS10device_ptrIdEEyS9_dNS7_10__identityEEEvT0_PT3_T1_NS0_13GridEvenShareISK_EET2_T4_,"aw",@nobits
	.sectionflags	@""
	.align	8
.nv.shared._ZN3cub18CUB_300001_SM_10006detail6reduce18DeviceReduceKernelINS2_10policy_hubIdyN4cuda3std3__44plusIdEEE10Policy1000EN6thrust24THRUST_300001_SM_1000_NS10device_ptrIdEEyS9_dNS7_10__identityEEEvT0_PT3_T1_NS0_13GridEvenShareISK_EET2_T4_:
	.zero		1176


//--------------------- .nv.shared._ZN3cub18CUB_300001_SM_10006detail6reduce28DeviceReduceSingleTileKernelINS2_10policy_hubIdyN4cuda3std3__44plusIdEEE10Policy1000EN6thrust24THRUST_300001_SM_1000_NS10device_ptrIdEEPdyS9_ddNS7_10__identityEEEvT0_T1_T2_T3_T4_T6_ --------------------------
	.section	.nv.shared._ZN3cub18CUB_300001_SM_10006detail6reduce28DeviceReduceSingleTileKernelINS2_10policy_hubIdyN4cuda3std3__44plusIdEEE10Policy1000EN6thrust24THRUST_300001_SM_1000_NS10device_ptrIdEEPdyS9_ddNS7_10__identityEEEvT0_T1_T2_T3_T4_T6_,"aw",@nobits
	.sectionflags	@""
	.align	8
.nv.shared._ZN3cub18CUB_300001_SM_10006detail6reduce28DeviceReduceSingleTileKernelINS2_10policy_hubIdyN4cuda3std3__44plusIdEEE10Policy1000EN6thrust24THRUST_300001_SM_1000_NS10device_ptrIdEEPdyS9_ddNS7_10__identityEEEvT0_T1_T2_T3_T4_T6_:
	.zero		1176


//--------------------- .nv.shared._ZN3cub18CUB_300001_SM_10006detail6reduce28DeviceReduceSingleTileKernelINS2_10policy_hubIdjN4cuda3std3__44plusIdEEE10Policy1000EPdSC_iS9_ddNS7_10__identityEEEvT0_T1_T2_T3_T4_T6_ --------------------------
	.section	.nv.shared._ZN3cub18CUB_300001_SM_10006detail6reduce28DeviceReduceSingleTileKernelINS2_10policy_hubIdjN4cuda3std3__44plusIdEEE10Policy1000EPdSC_iS9_ddNS7_10__identityEEEvT0_T1_T2_T3_T4_T6_,"aw",@nobits
	.sectionflags	@""
	.align	8
.nv.shared._ZN3cub18CUB_300001_SM_10006detail6reduce28DeviceReduceSingleTileKernelINS2_10policy_hubIdjN4cuda3std3__44plusIdEEE10Policy1000EPdSC_iS9_ddNS7_10__identityEEEvT0_T1_T2_T3_T4_T6_:
	.zero		1216


//--------------------- .nv.shared._ZN3cub18CUB_300001_SM_10006detail6reduce18DeviceReduceKernelINS2_10policy_hubIdjN4cuda3std3__44plusIdEEE10Policy1000EN6thrust24THRUST_300001_SM_1000_NS10device_ptrIdEEjS9_dNS7_10__identityEEEvT0_PT3_T1_NS0_13GridEvenShareISK_EET2_T4_ --------------------------
	.section	.nv.shared._ZN3cub18CUB_300001_SM_10006detail6reduce18DeviceReduceKernelINS2_10policy_hubIdjN4cuda3std3__44plusIdEEE10Policy1000EN6thrust24THRUST_300001_SM_1000_NS10device_ptrIdEEjS9_dNS7_10__identityEEEvT0_PT3_T1_NS0_13GridEvenShareISK_EET2_T4_,"aw",@nobits
	.sectionflags	@""
	.align	8
.nv.shared._ZN3cub18CUB_300001_SM_10006detail6reduce18DeviceReduceKernelINS2_10policy_hubIdjN4cuda3std3__44plusIdEEE10Policy1000EN6thrust24THRUST_300001_SM_1000_NS10device_ptrIdEEjS9_dNS7_10__identityEEEvT0_PT3_T1_NS0_13GridEvenShareISK_EET2_T4_:
	.zero		1216


//--------------------- .nv.shared._ZN3cub18CUB_300001_SM_10006detail6reduce28DeviceReduceSingleTileKernelINS2_10policy_hubIdjN4cuda3std3__44plusIdEEE10Policy1000EN6thrust24THRUST_300001_SM_1000_NS10device_ptrIdEEPdjS9_ddNS7_10__identityEEEvT0_T1_T2_T3_T4_T6_ --------------------------
	.section	.nv.shared._ZN3cub18CUB_300001_SM_10006detail6reduce28DeviceReduceSingleTileKernelINS2_10policy_hubIdjN4cuda3std3__44plusIdEEE10Policy1000EN6thrust24THRUST_300001_SM_1000_NS10device_ptrIdEEPdjS9_ddNS7_10__identityEEEvT0_T1_T2_T3_T4_T6_,"aw",@nobits
	.sectionflags	@""
	.align	8
.nv.shared._ZN3cub18CUB_300001_SM_10006detail6reduce28DeviceReduceSingleTileKernelINS2_10policy_hubIdjN4cuda3std3__44plusIdEEE10Policy1000EN6thrust24THRUST_300001_SM_1000_NS10device_ptrIdEEPdjS9_ddNS7_10__identityEEEvT0_T1_T2_T3_T4_T6_:
	.zero		1216


//--------------------- .nv.constant0._ZN3cub18CUB_300001_SM_10006detail6reduce28DeviceReduceSingleTileKernelINS2_10policy_hubIdyN4cuda3std3__44plusIdEEE10Policy1000EPdSC_iS9_ddNS7_10__identityEEEvT0_T1_T2_T3_T4_T6_ --------------------------
	.section	.nv.constant0._ZN3cub18CUB_300001_SM_10006detail6reduce28DeviceReduceSingleTileKernelINS2_10policy_hubIdyN4cuda3std3__44plusIdEEE10Policy1000EPdSC_iS9_ddNS7_10__identityEEEvT0_T1_T2_T3_T4_T6_,"a",@progbits
	.sectionflags	@""
	.align	4
.nv.constant0._ZN3cub18CUB_300001_SM_10006detail6reduce28DeviceReduceSingleTileKernelINS2_10policy_hubIdyN4cuda3std3__44plusIdEEE10Policy1000EPdSC_iS9_ddNS7_10__identityEEEvT0_T1_T2_T3_T4_T6_:
	.zero		929


//--------------------- .nv.constant0._ZN3cub18CUB_300001_SM_10006detail6reduce18DeviceReduceKernelINS2_10policy_hubIdyN4cuda3std3__44plusIdEEE10Policy1000EN6thrust24THRUST_300001_SM_1000_NS10device_ptrIdEEyS9_dNS7_10__identityEEEvT0_PT3_T1_NS0_13GridEvenShareISK_EET2_T4_ --------------------------
	.section	.nv.constant0._ZN3cub18CUB_300001_SM_10006detail6reduce18DeviceReduceKernelINS2_10policy_hubIdyN4cuda3std3__44plusIdEEE10Policy1000EN6thrust24THRUST_300001_SM_1000_NS10device_ptrIdEEyS9_dNS7_10__identityEEEvT0_PT3_T1_NS0_13GridEvenShareISK_EET2_T4_,"a",@progbits
	.sectionflags	@""
	.align	4
.nv.constant0._ZN3cub18CUB_300001_SM_10006detail6reduce18DeviceReduceKernelINS2_10policy_hubIdyN4cuda3std3__44plusIdEEE10Policy1000EN6thrust24THRUST_300001_SM_1000_NS10device_ptrIdEEyS9_dNS7_10__identityEEEvT0_PT3_T1_NS0_13GridEvenShareISK_EET2_T4_:
	.zero		994


//--------------------- .nv.constant0._ZN3cub18CUB_300001_SM_10006detail6reduce28DeviceReduceSingleTileKernelINS2_10policy_hubIdyN4cuda3std3__44plusIdEEE10Policy1000EN6thrust24THRUST_300001_SM_1000_NS10device_ptrIdEEPdyS9_ddNS7_10__identityEEEvT0_T1_T2_T3_T4_T6_ --------------------------
	.section	.nv.constant0._ZN3cub18CUB_300001_SM_10006detail6reduce28DeviceReduceSingleTileKernelINS2_10policy_hubIdyN4cuda3std3__44plusIdEEE10Policy1000EN6thrust24THRUST_300001_SM_1000_NS10device_ptrIdEEPdyS9_ddNS7_10__identityEEEvT0_T1_T2_T3_T4_T6_,"a",@progbits
	.sectionflags	@""
	.align	4
.nv.constant0._ZN3cub18CUB_300001_SM_10006detail6reduce28DeviceReduceSingleTileKernelINS2_10policy_hubIdyN4cuda3std3__44plusIdEEE10Policy1000EN6thrust24THRUST_300001_SM_1000_NS10device_ptrIdEEPdyS9_ddNS7_10__identityEEEvT0_T1_T2_T3_T4_T6_:
	.zero		937


//--------------------- .nv.constant0._ZN3cub18CUB_300001_SM_10006detail6reduce28DeviceReduceSingleTileKernelINS2_10policy_hubIdjN4cuda3std3__44plusIdEEE10Policy1000EPdSC_iS9_ddNS7_10__identityEEEvT0_T1_T2_T3_T4_T6_ --------------------------
	.section	.nv.constant0._ZN3cub18CUB_300001_SM_10006detail6reduce28DeviceReduceSingleTileKernelINS2_10policy_hubIdjN4cuda3std3__44plusIdEEE10Policy1000EPdSC_iS9_ddNS7_10__identityEEEvT0_T1_T2_T3_T4_T6_,"a",@progbits
	.sectionflags	@""
	.align	4
.nv.constant0._ZN3cub18CUB_300001_SM_10006detail6reduce28DeviceReduceSingleTileKernelINS2_10policy_hubIdjN4cuda3std3__44plusIdEEE10Policy1000EPdSC_iS9_ddNS7_10__identityEEEvT0_T1_T2_T3_T4_T6_:
	.zero		929


//--------------------- .nv.constant0._ZN3cub18CUB_300001_SM_10006detail6reduce18DeviceReduceKernelINS2_10policy_hubIdjN4cuda3std3__44plusIdEEE10Policy1000EN6thrust24THRUST_300001_SM_1000_NS10device_ptrIdEEjS9_dNS7_10__identityEEEvT0_PT3_T1_NS0_13GridEvenShareISK_EET2_T4_ --------------------------
	.section	.nv.constant0._ZN3cub18CUB_300001_SM_10006detail6reduce18DeviceReduceKernelINS2_10policy_hubIdjN4cuda3std3__44plusIdEEE10Policy1000EN6thrust24THRUST_300001_SM_1000_NS10device_ptrIdEEjS9_dNS7_10__identityEEEvT0_PT3_T1_NS0_13GridEvenShareISK_EET2_T4_,"a",@progbits
	.sectionflags	@""
	.align	4
.nv.constant0._ZN3cub18CUB_300001_SM_10006detail6reduce18DeviceReduceKernelINS2_10policy_hubIdjN4cuda3std3__44plusIdEEE10Policy1000EN6thrust24THRUST_300001_SM_1000_NS10device_ptrIdEEjS9_dNS7_10__identityEEEvT0_PT3_T1_NS0_13GridEvenShareISK_EET2_T4_:
	.zero		958


//--------------------- .nv.constant0._ZN3cub18CUB_300001_SM_10006detail6reduce28DeviceReduceSingleTileKernelINS2_10policy_hubIdjN4cuda3std3__44plusIdEEE10Policy1000EN6thrust24THRUST_300001_SM_1000_NS10device_ptrIdEEPdjS9_ddNS7_10__identityEEEvT0_T1_T2_T3_T4_T6_ --------------------------
	.section	.nv.constant0._ZN3cub18CUB_300001_SM_10006detail6reduce28DeviceReduceSingleTileKernelINS2_10policy_hubIdjN4cuda3std3__44plusIdEEE10Policy1000EN6thrust24THRUST_300001_SM_1000_NS10device_ptrIdEEPdjS9_ddNS7_10__identityEEEvT0_T1_T2_T3_T4_T6_,"a",@progbits
	.sectionflags	@""
	.align	4
.nv.constant0._ZN3cub18CUB_300001_SM_10006detail6reduce28DeviceReduceSingleTileKernelINS2_10policy_hubIdjN4cuda3std3__44plusIdEEE10Policy1000EN6thrust24THRUST_300001_SM_1000_NS10device_ptrIdEEPdjS9_ddNS7_10__identityEEEvT0_T1_T2_T3_T4_T6_:
	.zero		929


//--------------------- .nv.constant0._ZN3cub18CUB_300001_SM_10006detail11EmptyKernelIvEEvv --------------------------
	.section	.nv.constant0._ZN3cub18CUB_300001_SM_10006detail11EmptyKernelIvEEvv,"a",@progbits
	.sectionflags	@""
	.align	4
.nv.constant0._ZN3cub18CUB_300001_SM_10006detail11EmptyKernelIvEEvv:
	.zero		896


//--------------------- .nv.constant0._Z42generateNormalizedStressDenominatorAddendsPfPdi --------------------------
	.section	.nv.constant0._Z42generateNormalizedStressDenominatorAddendsPfPdi,"a",@progbits
	.sectionflags	@""
	.align	4
.nv.constant0._Z42generateNormalizedStressDenominatorAddendsPfPdi:
	.zero		916


//--------------------- .nv.constant0._Z21generateStressAddendsPfS_Pddi --------------------------
	.section	.nv.constant0._Z21generateStressAddendsPfS_Pddi,"a",@progbits
	.sectionflags	@""
	.align	4
.nv.constant0._Z21generateStressAddendsPfS_Pddi:
	.zero		932


//--------------------- SYMBOLS --------------------------

	.type		.nv.reservedSmem.offset0,@object
	.size		.nv.reservedSmem.offset0,0x4
	.type		.nv.reservedSmem.cap,@object
	.size		.nv.reservedSmem.cap,0x4
